//
// Generated by NVIDIA NVVM Compiler
//
// Compiler Build ID: CL-36424714
// Cuda compilation tools, release 13.0, V13.0.88
// Based on NVVM 20.0.0
//

.version 9.0
.target sm_100
.address_size 64

	// .globl	_Z23akm_search_kernel_rangeyPKhmiPyPi
.global .align 4 .b8 precalc_xorwow_matrix[102400];
.global .align 4 .b8 precalc_xorwow_offset_matrix[102400];
.global .align 4 .b8 mrg32k3aM1[2304];
.global .align 4 .b8 mrg32k3aM2[2304];
.global .align 4 .b8 mrg32k3aM1SubSeq[2016];
.global .align 4 .b8 mrg32k3aM2SubSeq[2016];
.global .align 4 .b8 mrg32k3aM1Seq[2304];
.global .align 4 .b8 mrg32k3aM2Seq[2304];
.const .align 8 .b8 __cr_lgamma_table[72];
.const .align 4 .b8 _P[32] = {47, 255, 255, 255, 254, 255, 255, 255, 255, 255, 255, 255, 255, 255, 255, 255, 255, 255, 255, 255, 255, 255, 255, 255, 255, 255, 255, 255, 255, 255, 255, 255};
.const .align 4 .b8 _GX[32] = {152, 23, 248, 22, 91, 129, 242, 89, 217, 40, 206, 45, 219, 252, 155, 2, 7, 11, 135, 206, 149, 98, 160, 85, 172, 187, 220, 249, 126, 102, 190, 121};
.const .align 4 .b8 _GY[32] = {184, 212, 16, 251, 143, 208, 71, 156, 25, 84, 133, 166, 72, 180, 23, 253, 168, 8, 17, 14, 252, 251, 164, 93, 101, 196, 163, 38, 119, 218, 58, 72};
.const .align 4 .b8 K256[256] = {152, 47, 138, 66, 145, 68, 55, 113, 207, 251, 192, 181, 165, 219, 181, 233, 91, 194, 86, 57, 241, 17, 241, 89, 164, 130, 63, 146, 213, 94, 28, 171, 152, 170, 7, 216, 1, 91, 131, 18, 190, 133, 49, 36, 195, 125, 12, 85, 116, 93, 190, 114, 254, 177, 222, 128, 167, 6, 220, 155, 116, 241, 155, 193, 193, 105, 155, 228, 134, 71, 190, 239, 198, 157, 193, 15, 204, 161, 12, 36, 111, 44, 233, 45, 170, 132, 116, 74, 220, 169, 176, 92, 218, 136, 249, 118, 82, 81, 62, 152, 109, 198, 49, 168, 200, 39, 3, 176, 199, 127, 89, 191, 243, 11, 224, 198, 71, 145, 167, 213, 81, 99, 202, 6, 103, 41, 41, 20, 133, 10, 183, 39, 56, 33, 27, 46, 252, 109, 44, 77, 19, 13, 56, 83, 84, 115, 10, 101, 187, 10, 106, 118, 46, 201, 194, 129, 133, 44, 114, 146, 161, 232, 191, 162, 75, 102, 26, 168, 112, 139, 75, 194, 163, 81, 108, 199, 25, 232, 146, 209, 36, 6, 153, 214, 133, 53, 14, 244, 112, 160, 106, 16, 22, 193, 164, 25, 8, 108, 55, 30, 76, 119, 72, 39, 181, 188, 176, 52, 179, 12, 28, 57, 74, 170, 216, 78, 79, 202, 156, 91, 243, 111, 46, 104, 238, 130, 143, 116, 111, 99, 165, 120, 20, 120, 200, 132, 8, 2, 199, 140, 250, 255, 190, 144, 235, 108, 80, 164, 247, 163, 249, 190, 242, 120, 113, 198};

.visible .entry _Z23akm_search_kernel_rangeyPKhmiPyPi(
	.param .u64 _Z23akm_search_kernel_rangeyPKhmiPyPi_param_0,
	.param .u64 .ptr .align 1 _Z23akm_search_kernel_rangeyPKhmiPyPi_param_1,
	.param .u64 _Z23akm_search_kernel_rangeyPKhmiPyPi_param_2,
	.param .u32 _Z23akm_search_kernel_rangeyPKhmiPyPi_param_3,
	.param .u64 .ptr .align 1 _Z23akm_search_kernel_rangeyPKhmiPyPi_param_4,
	.param .u64 .ptr .align 1 _Z23akm_search_kernel_rangeyPKhmiPyPi_param_5
)
{
	.local .align 8 .b8 	__local_depot0[64];
	.reg .b64 	%SP;
	.reg .b64 	%SPL;
	.reg .pred 	%p<187>;
	.reg .b16 	%rs<11>;
	.reg .b32 	%r<19064>;
	.reg .b64 	%rd<848>;

	mov.u64 	%SPL, __local_depot0;
	ld.param.u64 	%rd130, [_Z23akm_search_kernel_rangeyPKhmiPyPi_param_0];
	ld.param.u64 	%rd131, [_Z23akm_search_kernel_rangeyPKhmiPyPi_param_1];
	ld.param.u32 	%r1197, [_Z23akm_search_kernel_rangeyPKhmiPyPi_param_3];
	cvta.to.global.u64 	%rd1, %rd131;
	add.u64 	%rd2, %SPL, 0;
	add.u64 	%rd3, %SPL, 32;
	mov.u32 	%r1198, %ctaid.x;
	mov.u32 	%r1199, %ntid.x;
	mov.u32 	%r1200, %tid.x;
	mad.lo.s32 	%r1201, %r1198, %r1199, %r1200;
	cvt.u64.u32 	%rd134, %r1201;
	add.s64 	%rd135, %rd130, %rd134;
	cvt.u32.u64 	%r1202, %rd135;
	xor.b32  	%r1203, %r1202, -1429050551;
	mul.lo.s32 	%r1204, %r1203, 1099087573;
	{ .reg .b32 tmp; mov.b64 {tmp, %r1205}, %rd135; }
	xor.b32  	%r1206, %r1205, -136515619;
	mul.lo.s32 	%r1207, %r1206, -1703105765;
	add.s32 	%r1208, %r1204, %r1207;
	add.s32 	%r1209, %r1208, 6615241;
	add.s32 	%r1210, %r1204, 123456789;
	xor.b32  	%r1211, %r1204, 362436069;
	add.s32 	%r1212, %r1207, 521288629;
	xor.b32  	%r1213, %r1207, 88675123;
	add.s32 	%r1214, %r1204, 5783321;
	shr.u32 	%r1215, %r1210, 2;
	xor.b32  	%r1216, %r1215, %r1210;
	shl.b32 	%r1217, %r1214, 4;
	shl.b32 	%r1218, %r1216, 1;
	xor.b32  	%r1219, %r1217, %r1218;
	xor.b32  	%r1220, %r1219, %r1214;
	xor.b32  	%r1221, %r1220, %r1216;
	add.s32 	%r1222, %r1209, %r1221;
	add.s32 	%r1223, %r1222, 362437;
	shr.u32 	%r1224, %r1211, 2;
	xor.b32  	%r1225, %r1224, %r1211;
	shl.b32 	%r1226, %r1221, 4;
	shl.b32 	%r1227, %r1225, 1;
	xor.b32  	%r1228, %r1226, %r1227;
	xor.b32  	%r1229, %r1228, %r1221;
	xor.b32  	%r1230, %r1229, %r1225;
	add.s32 	%r1231, %r1209, %r1230;
	add.s32 	%r1232, %r1231, 724874;
	st.local.v2.u32 	[%rd3], {%r1223, %r1232};
	shr.u32 	%r1233, %r1212, 2;
	xor.b32  	%r1234, %r1233, %r1212;
	shl.b32 	%r1235, %r1230, 4;
	shl.b32 	%r1236, %r1234, 1;
	xor.b32  	%r1237, %r1235, %r1236;
	xor.b32  	%r1238, %r1237, %r1230;
	xor.b32  	%r1239, %r1238, %r1234;
	add.s32 	%r1240, %r1209, %r1239;
	add.s32 	%r1241, %r1240, 1087311;
	shr.u32 	%r1242, %r1213, 2;
	xor.b32  	%r1243, %r1242, %r1213;
	shl.b32 	%r1244, %r1239, 4;
	shl.b32 	%r1245, %r1243, 1;
	xor.b32  	%r1246, %r1244, %r1245;
	xor.b32  	%r1247, %r1246, %r1239;
	xor.b32  	%r1248, %r1247, %r1243;
	add.s32 	%r1249, %r1209, %r1248;
	add.s32 	%r1250, %r1249, 1449748;
	st.local.v2.u32 	[%rd3+8], {%r1241, %r1250};
	shr.u32 	%r1251, %r1214, 2;
	xor.b32  	%r1252, %r1251, %r1214;
	shl.b32 	%r1253, %r1248, 4;
	shl.b32 	%r1254, %r1252, 1;
	xor.b32  	%r1255, %r1253, %r1254;
	xor.b32  	%r1256, %r1255, %r1248;
	xor.b32  	%r1257, %r1256, %r1252;
	add.s32 	%r1258, %r1209, %r1257;
	add.s32 	%r1259, %r1258, 1812185;
	shr.u32 	%r1260, %r1221, 2;
	xor.b32  	%r1261, %r1260, %r1221;
	shl.b32 	%r1262, %r1257, 4;
	shl.b32 	%r1263, %r1261, 1;
	xor.b32  	%r1264, %r1262, %r1263;
	xor.b32  	%r1265, %r1264, %r1257;
	xor.b32  	%r1266, %r1265, %r1261;
	add.s32 	%r1267, %r1209, %r1266;
	add.s32 	%r1268, %r1267, 2174622;
	st.local.v2.u32 	[%rd3+16], {%r1259, %r1268};
	shr.u32 	%r1269, %r1230, 2;
	xor.b32  	%r1270, %r1269, %r1230;
	shl.b32 	%r1271, %r1266, 4;
	shl.b32 	%r1272, %r1270, 1;
	xor.b32  	%r1273, %r1271, %r1272;
	xor.b32  	%r1274, %r1273, %r1266;
	xor.b32  	%r1275, %r1274, %r1270;
	add.s32 	%r1276, %r1209, %r1275;
	add.s32 	%r1277, %r1276, 2537059;
	shr.u32 	%r1278, %r1239, 2;
	xor.b32  	%r1279, %r1278, %r1239;
	shl.b32 	%r1280, %r1275, 4;
	shl.b32 	%r1281, %r1279, 1;
	xor.b32  	%r1282, %r1280, %r1281;
	xor.b32  	%r1283, %r1282, %r1275;
	xor.b32  	%r1284, %r1283, %r1279;
	add.s32 	%r1285, %r1209, %r1284;
	add.s32 	%r1286, %r1285, 2899496;
	st.local.v2.u32 	[%rd3+24], {%r1277, %r1286};
	add.s32 	%r1, %r1197, -1;
	setp.gt.u32 	%p1, %r1, 254;
	@%p1 bra 	$L__BB0_10;
	shr.u32 	%r2, %r1, 5;
	setp.gt.u32 	%p2, %r1, 223;
	mul.wide.u32 	%rd136, %r2, 4;
	add.s64 	%rd4, %rd3, %rd136;
	@%p2 bra 	$L__BB0_9;
	mov.b32 	%r1287, 0;
	st.local.u32 	[%rd4+4], %r1287;
	setp.eq.s32 	%p3, %r2, 6;
	@%p3 bra 	$L__BB0_9;
	mov.b32 	%r1288, 0;
	st.local.u32 	[%rd4+8], %r1288;
	setp.eq.s32 	%p4, %r2, 5;
	@%p4 bra 	$L__BB0_9;
	mov.b32 	%r1289, 0;
	st.local.u32 	[%rd4+12], %r1289;
	setp.eq.s32 	%p5, %r2, 4;
	@%p5 bra 	$L__BB0_9;
	mov.b32 	%r1290, 0;
	st.local.u32 	[%rd4+16], %r1290;
	setp.eq.s32 	%p6, %r2, 3;
	@%p6 bra 	$L__BB0_9;
	mov.b32 	%r1291, 0;
	st.local.u32 	[%rd4+20], %r1291;
	setp.eq.s32 	%p7, %r2, 2;
	@%p7 bra 	$L__BB0_9;
	mov.b32 	%r1292, 0;
	st.local.u32 	[%rd4+24], %r1292;
	setp.eq.s32 	%p8, %r2, 1;
	@%p8 bra 	$L__BB0_9;
	mov.b32 	%r1293, 0;
	st.local.u32 	[%rd4+28], %r1293;
$L__BB0_9:
	and.b32  	%r1294, %r1, 31;
	mov.b32 	%r1295, -2;
	shl.b32 	%r1296, %r1295, %r1294;
	not.b32 	%r1297, %r1296;
	setp.eq.s32 	%p9, %r1294, 31;
	selp.b32 	%r1298, -1, %r1297, %p9;
	ld.local.u32 	%r1299, [%rd4];
	and.b32  	%r1300, %r1299, %r1298;
	mov.b32 	%r1301, 1;
	shl.b32 	%r1302, %r1301, %r1294;
	or.b32  	%r1303, %r1300, %r1302;
	st.local.u32 	[%rd4], %r1303;
$L__BB0_10:
	ld.const.u32 	%r3, [_GX+4];
	ld.const.u32 	%r4, [_GY+4];
	ld.const.u32 	%r5, [_GY+8];
	ld.const.u32 	%r6, [_GX+12];
	ld.const.u32 	%r7, [_GY+12];
	ld.const.u32 	%r8, [_GX+16];
	ld.const.u32 	%r9, [_GY+16];
	ld.const.u32 	%r10, [_GX+20];
	ld.const.u32 	%r11, [_GY+20];
	ld.const.u32 	%r12, [_GX+24];
	ld.const.u32 	%r13, [_GY+24];
	ld.const.u32 	%r14, [_GX+28];
	ld.const.u32 	%r15, [_GY+28];
	ld.const.u32 	%r16, [_P];
	ld.const.u32 	%r17, [_P+4];
	ld.const.u32 	%r18, [_P+8];
	ld.const.u32 	%r19, [_P+12];
	ld.const.u32 	%r20, [_P+16];
	ld.const.u32 	%r21, [_P+20];
	ld.const.u32 	%r22, [_P+24];
	mov.b16 	%rs10, 1;
	mov.b32 	%r18663, 255;
	mov.b32 	%r18981, 0;
	ld.const.u32 	%r23, [_P+28];
	mov.u32 	%r18982, %r18981;
	mov.u32 	%r18983, %r18981;
	mov.u32 	%r18984, %r18981;
	mov.u32 	%r18985, %r18981;
	mov.u32 	%r18986, %r18981;
	mov.u32 	%r18987, %r18981;
	mov.u32 	%r18988, %r18981;
	mov.u32 	%r18989, %r18981;
	mov.u32 	%r18990, %r18981;
	mov.u32 	%r18991, %r18981;
	mov.u32 	%r18992, %r18981;
	mov.u32 	%r18993, %r18981;
	mov.u32 	%r18994, %r18981;
	mov.u32 	%r18995, %r18981;
	mov.u32 	%r18996, %r18981;
	mov.u32 	%r18997, %r18981;
	mov.u32 	%r18998, %r18981;
	mov.u32 	%r18999, %r18981;
	mov.u32 	%r19000, %r18981;
	mov.u32 	%r19001, %r18981;
	mov.u32 	%r19002, %r18981;
	mov.u32 	%r19003, %r18981;
	mov.u32 	%r19004, %r18981;
$L__BB0_11:
	and.b16  	%rs4, %rs10, 255;
	setp.ne.s16 	%p10, %rs4, 0;
	mov.u32 	%r18790, %r18981;
	mov.u32 	%r18791, %r18982;
	mov.u32 	%r18792, %r18983;
	mov.u32 	%r18793, %r18984;
	mov.u32 	%r18794, %r18985;
	mov.u32 	%r18795, %r18986;
	mov.u32 	%r18796, %r18987;
	mov.u32 	%r18797, %r18988;
	mov.u32 	%r18798, %r18989;
	mov.u32 	%r18799, %r18990;
	mov.u32 	%r18800, %r18991;
	mov.u32 	%r18801, %r18992;
	mov.u32 	%r18802, %r18993;
	mov.u32 	%r18803, %r18994;
	mov.u32 	%r18804, %r18995;
	mov.u32 	%r18805, %r18996;
	mov.u32 	%r18806, %r18997;
	mov.u32 	%r18807, %r18998;
	mov.u32 	%r18808, %r18999;
	mov.u32 	%r18809, %r19000;
	mov.u32 	%r18810, %r19001;
	mov.u32 	%r18811, %r19002;
	mov.u32 	%r18812, %r19003;
	mov.u32 	%r18813, %r19004;
	@%p10 bra 	$L__BB0_44;
	or.b32  	%r1307, %r18987, %r18988;
	or.b32  	%r1308, %r1307, %r18986;
	or.b32  	%r1309, %r1308, %r18985;
	or.b32  	%r1310, %r1309, %r18984;
	or.b32  	%r1311, %r1310, %r18983;
	or.b32  	%r1312, %r1311, %r18982;
	or.b32  	%r1313, %r1312, %r18981;
	setp.eq.s32 	%p11, %r1313, 0;
	@%p11 bra 	$L__BB0_44;
	mul.lo.s32 	%r1316, %r19004, %r19004;
	mul.hi.u32 	%r1319, %r19004, %r19004;
	mov.b32 	%r1699, 0;
	// begin inline asm
	add.cc.u32 %r1314, %r1699, %r1316;
	// end inline asm
	// begin inline asm
	addc.u32 %r1317, %r1699, %r1319;
	// end inline asm
	mul.lo.s32 	%r1364, %r19003, %r19004;
	mul.hi.u32 	%r1325, %r19004, %r19003;
	// begin inline asm
	add.cc.u32 %r1320, %r1699, %r1364;
	// end inline asm
	// begin inline asm
	addc.u32 %r1323, %r1317, %r1325;
	// end inline asm
	mul.lo.s32 	%r1412, %r19002, %r19004;
	mul.hi.u32 	%r1331, %r19004, %r19002;
	// begin inline asm
	add.cc.u32 %r1326, %r1699, %r1412;
	// end inline asm
	// begin inline asm
	addc.u32 %r1329, %r1323, %r1331;
	// end inline asm
	mul.lo.s32 	%r1460, %r19001, %r19004;
	mul.hi.u32 	%r1337, %r19004, %r19001;
	// begin inline asm
	add.cc.u32 %r1332, %r1699, %r1460;
	// end inline asm
	// begin inline asm
	addc.u32 %r1335, %r1329, %r1337;
	// end inline asm
	mul.lo.s32 	%r1508, %r19000, %r19004;
	mul.hi.u32 	%r1343, %r19004, %r19000;
	// begin inline asm
	add.cc.u32 %r1338, %r1699, %r1508;
	// end inline asm
	// begin inline asm
	addc.u32 %r1341, %r1335, %r1343;
	// end inline asm
	mul.lo.s32 	%r1556, %r18999, %r19004;
	mul.hi.u32 	%r1349, %r19004, %r18999;
	// begin inline asm
	add.cc.u32 %r1344, %r1699, %r1556;
	// end inline asm
	// begin inline asm
	addc.u32 %r1347, %r1341, %r1349;
	// end inline asm
	mul.lo.s32 	%r1604, %r18998, %r19004;
	mul.hi.u32 	%r1355, %r19004, %r18998;
	// begin inline asm
	add.cc.u32 %r1350, %r1699, %r1604;
	// end inline asm
	// begin inline asm
	addc.u32 %r1353, %r1347, %r1355;
	// end inline asm
	mul.lo.s32 	%r1652, %r18997, %r19004;
	mul.hi.u32 	%r1361, %r19004, %r18997;
	// begin inline asm
	add.cc.u32 %r1356, %r1699, %r1652;
	// end inline asm
	// begin inline asm
	addc.u32 %r1359, %r1353, %r1361;
	// end inline asm
	mul.hi.u32 	%r1367, %r19003, %r19004;
	// begin inline asm
	add.cc.u32 %r1362, %r1320, %r1364;
	// end inline asm
	// begin inline asm
	addc.u32 %r1365, %r1699, %r1367;
	// end inline asm
	mul.lo.s32 	%r1370, %r19003, %r19003;
	mul.hi.u32 	%r1373, %r19003, %r19003;
	// begin inline asm
	add.cc.u32 %r1368, %r1326, %r1370;
	// end inline asm
	// begin inline asm
	addc.u32 %r1371, %r1365, %r1373;
	// end inline asm
	mul.lo.s32 	%r1418, %r19002, %r19003;
	mul.hi.u32 	%r1379, %r19003, %r19002;
	// begin inline asm
	add.cc.u32 %r1374, %r1332, %r1418;
	// end inline asm
	// begin inline asm
	addc.u32 %r1377, %r1371, %r1379;
	// end inline asm
	mul.lo.s32 	%r1466, %r19001, %r19003;
	mul.hi.u32 	%r1385, %r19003, %r19001;
	// begin inline asm
	add.cc.u32 %r1380, %r1338, %r1466;
	// end inline asm
	// begin inline asm
	addc.u32 %r1383, %r1377, %r1385;
	// end inline asm
	mul.lo.s32 	%r1514, %r19000, %r19003;
	mul.hi.u32 	%r1391, %r19003, %r19000;
	// begin inline asm
	add.cc.u32 %r1386, %r1344, %r1514;
	// end inline asm
	// begin inline asm
	addc.u32 %r1389, %r1383, %r1391;
	// end inline asm
	mul.lo.s32 	%r1562, %r18999, %r19003;
	mul.hi.u32 	%r1397, %r19003, %r18999;
	// begin inline asm
	add.cc.u32 %r1392, %r1350, %r1562;
	// end inline asm
	// begin inline asm
	addc.u32 %r1395, %r1389, %r1397;
	// end inline asm
	mul.lo.s32 	%r1610, %r18998, %r19003;
	mul.hi.u32 	%r1403, %r19003, %r18998;
	// begin inline asm
	add.cc.u32 %r1398, %r1356, %r1610;
	// end inline asm
	// begin inline asm
	addc.u32 %r1401, %r1395, %r1403;
	// end inline asm
	mul.lo.s32 	%r1658, %r18997, %r19003;
	mul.hi.u32 	%r1409, %r19003, %r18997;
	// begin inline asm
	add.cc.u32 %r1404, %r1359, %r1658;
	// end inline asm
	// begin inline asm
	addc.u32 %r1407, %r1401, %r1409;
	// end inline asm
	mul.hi.u32 	%r1415, %r19002, %r19004;
	// begin inline asm
	add.cc.u32 %r1410, %r1368, %r1412;
	// end inline asm
	// begin inline asm
	addc.u32 %r1413, %r1699, %r1415;
	// end inline asm
	mul.hi.u32 	%r1421, %r19002, %r19003;
	// begin inline asm
	add.cc.u32 %r1416, %r1374, %r1418;
	// end inline asm
	// begin inline asm
	addc.u32 %r1419, %r1413, %r1421;
	// end inline asm
	mul.lo.s32 	%r1424, %r19002, %r19002;
	mul.hi.u32 	%r1427, %r19002, %r19002;
	// begin inline asm
	add.cc.u32 %r1422, %r1380, %r1424;
	// end inline asm
	// begin inline asm
	addc.u32 %r1425, %r1419, %r1427;
	// end inline asm
	mul.lo.s32 	%r1472, %r19001, %r19002;
	mul.hi.u32 	%r1433, %r19002, %r19001;
	// begin inline asm
	add.cc.u32 %r1428, %r1386, %r1472;
	// end inline asm
	// begin inline asm
	addc.u32 %r1431, %r1425, %r1433;
	// end inline asm
	mul.lo.s32 	%r1520, %r19000, %r19002;
	mul.hi.u32 	%r1439, %r19002, %r19000;
	// begin inline asm
	add.cc.u32 %r1434, %r1392, %r1520;
	// end inline asm
	// begin inline asm
	addc.u32 %r1437, %r1431, %r1439;
	// end inline asm
	mul.lo.s32 	%r1568, %r18999, %r19002;
	mul.hi.u32 	%r1445, %r19002, %r18999;
	// begin inline asm
	add.cc.u32 %r1440, %r1398, %r1568;
	// end inline asm
	// begin inline asm
	addc.u32 %r1443, %r1437, %r1445;
	// end inline asm
	mul.lo.s32 	%r1616, %r18998, %r19002;
	mul.hi.u32 	%r1451, %r19002, %r18998;
	// begin inline asm
	add.cc.u32 %r1446, %r1404, %r1616;
	// end inline asm
	// begin inline asm
	addc.u32 %r1449, %r1443, %r1451;
	// end inline asm
	mul.lo.s32 	%r1664, %r18997, %r19002;
	mul.hi.u32 	%r1457, %r19002, %r18997;
	// begin inline asm
	add.cc.u32 %r1452, %r1407, %r1664;
	// end inline asm
	// begin inline asm
	addc.u32 %r1455, %r1449, %r1457;
	// end inline asm
	mul.hi.u32 	%r1463, %r19001, %r19004;
	// begin inline asm
	add.cc.u32 %r1458, %r1416, %r1460;
	// end inline asm
	// begin inline asm
	addc.u32 %r1461, %r1699, %r1463;
	// end inline asm
	mul.hi.u32 	%r1469, %r19001, %r19003;
	// begin inline asm
	add.cc.u32 %r1464, %r1422, %r1466;
	// end inline asm
	// begin inline asm
	addc.u32 %r1467, %r1461, %r1469;
	// end inline asm
	mul.hi.u32 	%r1475, %r19001, %r19002;
	// begin inline asm
	add.cc.u32 %r1470, %r1428, %r1472;
	// end inline asm
	// begin inline asm
	addc.u32 %r1473, %r1467, %r1475;
	// end inline asm
	mul.lo.s32 	%r1478, %r19001, %r19001;
	mul.hi.u32 	%r1481, %r19001, %r19001;
	// begin inline asm
	add.cc.u32 %r1476, %r1434, %r1478;
	// end inline asm
	// begin inline asm
	addc.u32 %r1479, %r1473, %r1481;
	// end inline asm
	mul.lo.s32 	%r1526, %r19000, %r19001;
	mul.hi.u32 	%r1487, %r19001, %r19000;
	// begin inline asm
	add.cc.u32 %r1482, %r1440, %r1526;
	// end inline asm
	// begin inline asm
	addc.u32 %r1485, %r1479, %r1487;
	// end inline asm
	mul.lo.s32 	%r1574, %r18999, %r19001;
	mul.hi.u32 	%r1493, %r19001, %r18999;
	// begin inline asm
	add.cc.u32 %r1488, %r1446, %r1574;
	// end inline asm
	// begin inline asm
	addc.u32 %r1491, %r1485, %r1493;
	// end inline asm
	mul.lo.s32 	%r1622, %r18998, %r19001;
	mul.hi.u32 	%r1499, %r19001, %r18998;
	// begin inline asm
	add.cc.u32 %r1494, %r1452, %r1622;
	// end inline asm
	// begin inline asm
	addc.u32 %r1497, %r1491, %r1499;
	// end inline asm
	mul.lo.s32 	%r1670, %r18997, %r19001;
	mul.hi.u32 	%r1505, %r19001, %r18997;
	// begin inline asm
	add.cc.u32 %r1500, %r1455, %r1670;
	// end inline asm
	// begin inline asm
	addc.u32 %r1503, %r1497, %r1505;
	// end inline asm
	mul.hi.u32 	%r1511, %r19000, %r19004;
	// begin inline asm
	add.cc.u32 %r1506, %r1464, %r1508;
	// end inline asm
	// begin inline asm
	addc.u32 %r1509, %r1699, %r1511;
	// end inline asm
	mul.hi.u32 	%r1517, %r19000, %r19003;
	// begin inline asm
	add.cc.u32 %r1512, %r1470, %r1514;
	// end inline asm
	// begin inline asm
	addc.u32 %r1515, %r1509, %r1517;
	// end inline asm
	mul.hi.u32 	%r1523, %r19000, %r19002;
	// begin inline asm
	add.cc.u32 %r1518, %r1476, %r1520;
	// end inline asm
	// begin inline asm
	addc.u32 %r1521, %r1515, %r1523;
	// end inline asm
	mul.hi.u32 	%r1529, %r19000, %r19001;
	// begin inline asm
	add.cc.u32 %r1524, %r1482, %r1526;
	// end inline asm
	// begin inline asm
	addc.u32 %r1527, %r1521, %r1529;
	// end inline asm
	mul.lo.s32 	%r1532, %r19000, %r19000;
	mul.hi.u32 	%r1535, %r19000, %r19000;
	// begin inline asm
	add.cc.u32 %r1530, %r1488, %r1532;
	// end inline asm
	// begin inline asm
	addc.u32 %r1533, %r1527, %r1535;
	// end inline asm
	mul.lo.s32 	%r1580, %r18999, %r19000;
	mul.hi.u32 	%r1541, %r19000, %r18999;
	// begin inline asm
	add.cc.u32 %r1536, %r1494, %r1580;
	// end inline asm
	// begin inline asm
	addc.u32 %r1539, %r1533, %r1541;
	// end inline asm
	mul.lo.s32 	%r1628, %r18998, %r19000;
	mul.hi.u32 	%r1547, %r19000, %r18998;
	// begin inline asm
	add.cc.u32 %r1542, %r1500, %r1628;
	// end inline asm
	// begin inline asm
	addc.u32 %r1545, %r1539, %r1547;
	// end inline asm
	mul.lo.s32 	%r1676, %r18997, %r19000;
	mul.hi.u32 	%r1553, %r19000, %r18997;
	// begin inline asm
	add.cc.u32 %r1548, %r1503, %r1676;
	// end inline asm
	// begin inline asm
	addc.u32 %r1551, %r1545, %r1553;
	// end inline asm
	mul.hi.u32 	%r1559, %r18999, %r19004;
	// begin inline asm
	add.cc.u32 %r1554, %r1512, %r1556;
	// end inline asm
	// begin inline asm
	addc.u32 %r1557, %r1699, %r1559;
	// end inline asm
	mul.hi.u32 	%r1565, %r18999, %r19003;
	// begin inline asm
	add.cc.u32 %r1560, %r1518, %r1562;
	// end inline asm
	// begin inline asm
	addc.u32 %r1563, %r1557, %r1565;
	// end inline asm
	mul.hi.u32 	%r1571, %r18999, %r19002;
	// begin inline asm
	add.cc.u32 %r1566, %r1524, %r1568;
	// end inline asm
	// begin inline asm
	addc.u32 %r1569, %r1563, %r1571;
	// end inline asm
	mul.hi.u32 	%r1577, %r18999, %r19001;
	// begin inline asm
	add.cc.u32 %r1572, %r1530, %r1574;
	// end inline asm
	// begin inline asm
	addc.u32 %r1575, %r1569, %r1577;
	// end inline asm
	mul.hi.u32 	%r1583, %r18999, %r19000;
	// begin inline asm
	add.cc.u32 %r1578, %r1536, %r1580;
	// end inline asm
	// begin inline asm
	addc.u32 %r1581, %r1575, %r1583;
	// end inline asm
	mul.lo.s32 	%r1586, %r18999, %r18999;
	mul.hi.u32 	%r1589, %r18999, %r18999;
	// begin inline asm
	add.cc.u32 %r1584, %r1542, %r1586;
	// end inline asm
	// begin inline asm
	addc.u32 %r1587, %r1581, %r1589;
	// end inline asm
	mul.lo.s32 	%r1634, %r18998, %r18999;
	mul.hi.u32 	%r1595, %r18999, %r18998;
	// begin inline asm
	add.cc.u32 %r1590, %r1548, %r1634;
	// end inline asm
	// begin inline asm
	addc.u32 %r1593, %r1587, %r1595;
	// end inline asm
	mul.lo.s32 	%r1682, %r18997, %r18999;
	mul.hi.u32 	%r1601, %r18999, %r18997;
	// begin inline asm
	add.cc.u32 %r1596, %r1551, %r1682;
	// end inline asm
	// begin inline asm
	addc.u32 %r1599, %r1593, %r1601;
	// end inline asm
	mul.hi.u32 	%r1607, %r18998, %r19004;
	// begin inline asm
	add.cc.u32 %r1602, %r1560, %r1604;
	// end inline asm
	// begin inline asm
	addc.u32 %r1605, %r1699, %r1607;
	// end inline asm
	mul.hi.u32 	%r1613, %r18998, %r19003;
	// begin inline asm
	add.cc.u32 %r1608, %r1566, %r1610;
	// end inline asm
	// begin inline asm
	addc.u32 %r1611, %r1605, %r1613;
	// end inline asm
	mul.hi.u32 	%r1619, %r18998, %r19002;
	// begin inline asm
	add.cc.u32 %r1614, %r1572, %r1616;
	// end inline asm
	// begin inline asm
	addc.u32 %r1617, %r1611, %r1619;
	// end inline asm
	mul.hi.u32 	%r1625, %r18998, %r19001;
	// begin inline asm
	add.cc.u32 %r1620, %r1578, %r1622;
	// end inline asm
	// begin inline asm
	addc.u32 %r1623, %r1617, %r1625;
	// end inline asm
	mul.hi.u32 	%r1631, %r18998, %r19000;
	// begin inline asm
	add.cc.u32 %r1626, %r1584, %r1628;
	// end inline asm
	// begin inline asm
	addc.u32 %r1629, %r1623, %r1631;
	// end inline asm
	mul.hi.u32 	%r1637, %r18998, %r18999;
	// begin inline asm
	add.cc.u32 %r1632, %r1590, %r1634;
	// end inline asm
	// begin inline asm
	addc.u32 %r1635, %r1629, %r1637;
	// end inline asm
	mul.lo.s32 	%r1640, %r18998, %r18998;
	mul.hi.u32 	%r1643, %r18998, %r18998;
	// begin inline asm
	add.cc.u32 %r1638, %r1596, %r1640;
	// end inline asm
	// begin inline asm
	addc.u32 %r1641, %r1635, %r1643;
	// end inline asm
	mul.lo.s32 	%r1688, %r18997, %r18998;
	mul.hi.u32 	%r1649, %r18998, %r18997;
	// begin inline asm
	add.cc.u32 %r1644, %r1599, %r1688;
	// end inline asm
	// begin inline asm
	addc.u32 %r1647, %r1641, %r1649;
	// end inline asm
	mul.hi.u32 	%r1655, %r18997, %r19004;
	// begin inline asm
	add.cc.u32 %r1650, %r1608, %r1652;
	// end inline asm
	// begin inline asm
	addc.u32 %r1653, %r1699, %r1655;
	// end inline asm
	mul.hi.u32 	%r1661, %r18997, %r19003;
	// begin inline asm
	add.cc.u32 %r1656, %r1614, %r1658;
	// end inline asm
	// begin inline asm
	addc.u32 %r1659, %r1653, %r1661;
	// end inline asm
	mul.hi.u32 	%r1667, %r18997, %r19002;
	// begin inline asm
	add.cc.u32 %r1662, %r1620, %r1664;
	// end inline asm
	// begin inline asm
	addc.u32 %r1665, %r1659, %r1667;
	// end inline asm
	mul.hi.u32 	%r1673, %r18997, %r19001;
	// begin inline asm
	add.cc.u32 %r1668, %r1626, %r1670;
	// end inline asm
	// begin inline asm
	addc.u32 %r1671, %r1665, %r1673;
	// end inline asm
	mul.hi.u32 	%r1679, %r18997, %r19000;
	// begin inline asm
	add.cc.u32 %r1674, %r1632, %r1676;
	// end inline asm
	// begin inline asm
	addc.u32 %r1677, %r1671, %r1679;
	// end inline asm
	mul.hi.u32 	%r1685, %r18997, %r18999;
	// begin inline asm
	add.cc.u32 %r1680, %r1638, %r1682;
	// end inline asm
	// begin inline asm
	addc.u32 %r1683, %r1677, %r1685;
	// end inline asm
	mul.hi.u32 	%r1691, %r18997, %r18998;
	// begin inline asm
	add.cc.u32 %r1686, %r1644, %r1688;
	// end inline asm
	// begin inline asm
	addc.u32 %r1689, %r1683, %r1691;
	// end inline asm
	mul.lo.s32 	%r1694, %r18997, %r18997;
	mul.hi.u32 	%r1697, %r18997, %r18997;
	// begin inline asm
	add.cc.u32 %r1692, %r1647, %r1694;
	// end inline asm
	// begin inline asm
	addc.u32 %r1695, %r1689, %r1697;
	// end inline asm
	mul.wide.u32 	%rd137, %r1656, 977;
	cvt.u32.u64 	%r1700, %rd137;
	shr.u64 	%rd138, %rd137, 32;
	mul.wide.u32 	%rd139, %r1662, 977;
	add.s64 	%rd140, %rd139, %rd138;
	cvt.u32.u64 	%r1703, %rd140;
	shr.u64 	%rd141, %rd140, 32;
	mul.wide.u32 	%rd142, %r1668, 977;
	add.s64 	%rd143, %rd142, %rd141;
	cvt.u32.u64 	%r1706, %rd143;
	shr.u64 	%rd144, %rd143, 32;
	mul.wide.u32 	%rd145, %r1674, 977;
	add.s64 	%rd146, %rd145, %rd144;
	cvt.u32.u64 	%r1709, %rd146;
	shr.u64 	%rd147, %rd146, 32;
	mul.wide.u32 	%rd148, %r1680, 977;
	add.s64 	%rd149, %rd148, %rd147;
	cvt.u32.u64 	%r1712, %rd149;
	shr.u64 	%rd150, %rd149, 32;
	mul.wide.u32 	%rd151, %r1686, 977;
	add.s64 	%rd152, %rd151, %rd150;
	cvt.u32.u64 	%r1715, %rd152;
	shr.u64 	%rd153, %rd152, 32;
	mul.wide.u32 	%rd154, %r1692, 977;
	add.s64 	%rd155, %rd154, %rd153;
	cvt.u32.u64 	%r1718, %rd155;
	shr.u64 	%rd156, %rd155, 32;
	cvt.u64.u32 	%rd157, %r1695;
	cvt.u32.u64 	%r1795, %rd156;
	cvt.u32.u64 	%r1796, %rd157;
	mov.b64 	%rd158, 977;
	cvt.u32.u64 	%r1797, %rd158;
	mad.lo.s32 	%r1721, %r1796, %r1797, %r1795;
	// begin inline asm
	add.cc.u32 %r1698, %r1699, %r1700;
	// end inline asm
	// begin inline asm
	addc.cc.u32 %r1701, %r1656, %r1703;
	// end inline asm
	// begin inline asm
	addc.cc.u32 %r1704, %r1662, %r1706;
	// end inline asm
	// begin inline asm
	addc.cc.u32 %r1707, %r1668, %r1709;
	// end inline asm
	// begin inline asm
	addc.cc.u32 %r1710, %r1674, %r1712;
	// end inline asm
	// begin inline asm
	addc.cc.u32 %r1713, %r1680, %r1715;
	// end inline asm
	// begin inline asm
	addc.cc.u32 %r1716, %r1686, %r1718;
	// end inline asm
	// begin inline asm
	addc.u32 %r1719, %r1692, %r1721;
	// end inline asm
	// begin inline asm
	sub.cc.u32 %r1722, %r1698, %r16;
	// end inline asm
	// begin inline asm
	subc.cc.u32 %r1725, %r1701, %r17;
	// end inline asm
	// begin inline asm
	subc.cc.u32 %r1728, %r1704, %r18;
	// end inline asm
	// begin inline asm
	subc.cc.u32 %r1731, %r1707, %r19;
	// end inline asm
	// begin inline asm
	subc.cc.u32 %r1734, %r1710, %r20;
	// end inline asm
	// begin inline asm
	subc.cc.u32 %r1737, %r1713, %r21;
	// end inline asm
	// begin inline asm
	subc.cc.u32 %r1740, %r1716, %r22;
	// end inline asm
	// begin inline asm
	subc.u32 %r1743, %r1719, %r23;
	// end inline asm
	setp.eq.s32 	%p12, %r1743, 0;
	selp.b32 	%r1765, %r1740, %r1716, %p12;
	selp.b32 	%r1762, %r1737, %r1713, %p12;
	selp.b32 	%r1759, %r1734, %r1710, %p12;
	selp.b32 	%r1756, %r1731, %r1707, %p12;
	selp.b32 	%r1753, %r1728, %r1704, %p12;
	selp.b32 	%r1750, %r1725, %r1701, %p12;
	selp.b32 	%r1747, %r1722, %r1698, %p12;
	// begin inline asm
	add.cc.u32 %r1746, %r1747, %r1314;
	// end inline asm
	// begin inline asm
	addc.cc.u32 %r1749, %r1750, %r1362;
	// end inline asm
	// begin inline asm
	addc.cc.u32 %r1752, %r1753, %r1410;
	// end inline asm
	// begin inline asm
	addc.cc.u32 %r1755, %r1756, %r1458;
	// end inline asm
	// begin inline asm
	addc.cc.u32 %r1758, %r1759, %r1506;
	// end inline asm
	// begin inline asm
	addc.cc.u32 %r1761, %r1762, %r1554;
	// end inline asm
	// begin inline asm
	addc.cc.u32 %r1764, %r1765, %r1602;
	// end inline asm
	// begin inline asm
	addc.u32 %r18664, %r1719, %r1650;
	// end inline asm
	// begin inline asm
	sub.cc.u32 %r18671, %r1746, %r16;
	// end inline asm
	// begin inline asm
	subc.cc.u32 %r18670, %r1749, %r17;
	// end inline asm
	// begin inline asm
	subc.cc.u32 %r18669, %r1752, %r18;
	// end inline asm
	// begin inline asm
	subc.cc.u32 %r18668, %r1755, %r19;
	// end inline asm
	// begin inline asm
	subc.cc.u32 %r18667, %r1758, %r20;
	// end inline asm
	// begin inline asm
	subc.cc.u32 %r18666, %r1761, %r21;
	// end inline asm
	// begin inline asm
	subc.cc.u32 %r18665, %r1764, %r22;
	// end inline asm
	// begin inline asm
	subc.u32 %r1791, %r18664, %r23;
	// end inline asm
	setp.eq.s32 	%p13, %r1791, 0;
	@%p13 bra 	$L__BB0_15;
	mov.u32 	%r18665, %r1764;
	mov.u32 	%r18666, %r1761;
	mov.u32 	%r18667, %r1758;
	mov.u32 	%r18668, %r1755;
	mov.u32 	%r18669, %r1752;
	mov.u32 	%r18670, %r1749;
	mov.u32 	%r18671, %r1746;
$L__BB0_15:
	mul.lo.s32 	%r1800, %r18996, %r18996;
	mul.hi.u32 	%r1803, %r18996, %r18996;
	mov.b32 	%r2183, 0;
	// begin inline asm
	add.cc.u32 %r1798, %r2183, %r1800;
	// end inline asm
	// begin inline asm
	addc.u32 %r1801, %r2183, %r1803;
	// end inline asm
	mul.lo.s32 	%r1848, %r18995, %r18996;
	mul.hi.u32 	%r1809, %r18996, %r18995;
	// begin inline asm
	add.cc.u32 %r1804, %r2183, %r1848;
	// end inline asm
	// begin inline asm
	addc.u32 %r1807, %r1801, %r1809;
	// end inline asm
	mul.lo.s32 	%r1896, %r18994, %r18996;
	mul.hi.u32 	%r1815, %r18996, %r18994;
	// begin inline asm
	add.cc.u32 %r1810, %r2183, %r1896;
	// end inline asm
	// begin inline asm
	addc.u32 %r1813, %r1807, %r1815;
	// end inline asm
	mul.lo.s32 	%r1944, %r18993, %r18996;
	mul.hi.u32 	%r1821, %r18996, %r18993;
	// begin inline asm
	add.cc.u32 %r1816, %r2183, %r1944;
	// end inline asm
	// begin inline asm
	addc.u32 %r1819, %r1813, %r1821;
	// end inline asm
	mul.lo.s32 	%r1992, %r18992, %r18996;
	mul.hi.u32 	%r1827, %r18996, %r18992;
	// begin inline asm
	add.cc.u32 %r1822, %r2183, %r1992;
	// end inline asm
	// begin inline asm
	addc.u32 %r1825, %r1819, %r1827;
	// end inline asm
	mul.lo.s32 	%r2040, %r18991, %r18996;
	mul.hi.u32 	%r1833, %r18996, %r18991;
	// begin inline asm
	add.cc.u32 %r1828, %r2183, %r2040;
	// end inline asm
	// begin inline asm
	addc.u32 %r1831, %r1825, %r1833;
	// end inline asm
	mul.lo.s32 	%r2088, %r18990, %r18996;
	mul.hi.u32 	%r1839, %r18996, %r18990;
	// begin inline asm
	add.cc.u32 %r1834, %r2183, %r2088;
	// end inline asm
	// begin inline asm
	addc.u32 %r1837, %r1831, %r1839;
	// end inline asm
	mul.lo.s32 	%r2136, %r18989, %r18996;
	mul.hi.u32 	%r1845, %r18996, %r18989;
	// begin inline asm
	add.cc.u32 %r1840, %r2183, %r2136;
	// end inline asm
	// begin inline asm
	addc.u32 %r1843, %r1837, %r1845;
	// end inline asm
	mul.hi.u32 	%r1851, %r18995, %r18996;
	// begin inline asm
	add.cc.u32 %r1846, %r1804, %r1848;
	// end inline asm
	// begin inline asm
	addc.u32 %r1849, %r2183, %r1851;
	// end inline asm
	mul.lo.s32 	%r1854, %r18995, %r18995;
	mul.hi.u32 	%r1857, %r18995, %r18995;
	// begin inline asm
	add.cc.u32 %r1852, %r1810, %r1854;
	// end inline asm
	// begin inline asm
	addc.u32 %r1855, %r1849, %r1857;
	// end inline asm
	mul.lo.s32 	%r1902, %r18994, %r18995;
	mul.hi.u32 	%r1863, %r18995, %r18994;
	// begin inline asm
	add.cc.u32 %r1858, %r1816, %r1902;
	// end inline asm
	// begin inline asm
	addc.u32 %r1861, %r1855, %r1863;
	// end inline asm
	mul.lo.s32 	%r1950, %r18993, %r18995;
	mul.hi.u32 	%r1869, %r18995, %r18993;
	// begin inline asm
	add.cc.u32 %r1864, %r1822, %r1950;
	// end inline asm
	// begin inline asm
	addc.u32 %r1867, %r1861, %r1869;
	// end inline asm
	mul.lo.s32 	%r1998, %r18992, %r18995;
	mul.hi.u32 	%r1875, %r18995, %r18992;
	// begin inline asm
	add.cc.u32 %r1870, %r1828, %r1998;
	// end inline asm
	// begin inline asm
	addc.u32 %r1873, %r1867, %r1875;
	// end inline asm
	mul.lo.s32 	%r2046, %r18991, %r18995;
	mul.hi.u32 	%r1881, %r18995, %r18991;
	// begin inline asm
	add.cc.u32 %r1876, %r1834, %r2046;
	// end inline asm
	// begin inline asm
	addc.u32 %r1879, %r1873, %r1881;
	// end inline asm
	mul.lo.s32 	%r2094, %r18990, %r18995;
	mul.hi.u32 	%r1887, %r18995, %r18990;
	// begin inline asm
	add.cc.u32 %r1882, %r1840, %r2094;
	// end inline asm
	// begin inline asm
	addc.u32 %r1885, %r1879, %r1887;
	// end inline asm
	mul.lo.s32 	%r2142, %r18989, %r18995;
	mul.hi.u32 	%r1893, %r18995, %r18989;
	// begin inline asm
	add.cc.u32 %r1888, %r1843, %r2142;
	// end inline asm
	// begin inline asm
	addc.u32 %r1891, %r1885, %r1893;
	// end inline asm
	mul.hi.u32 	%r1899, %r18994, %r18996;
	// begin inline asm
	add.cc.u32 %r1894, %r1852, %r1896;
	// end inline asm
	// begin inline asm
	addc.u32 %r1897, %r2183, %r1899;
	// end inline asm
	mul.hi.u32 	%r1905, %r18994, %r18995;
	// begin inline asm
	add.cc.u32 %r1900, %r1858, %r1902;
	// end inline asm
	// begin inline asm
	addc.u32 %r1903, %r1897, %r1905;
	// end inline asm
	mul.lo.s32 	%r1908, %r18994, %r18994;
	mul.hi.u32 	%r1911, %r18994, %r18994;
	// begin inline asm
	add.cc.u32 %r1906, %r1864, %r1908;
	// end inline asm
	// begin inline asm
	addc.u32 %r1909, %r1903, %r1911;
	// end inline asm
	mul.lo.s32 	%r1956, %r18993, %r18994;
	mul.hi.u32 	%r1917, %r18994, %r18993;
	// begin inline asm
	add.cc.u32 %r1912, %r1870, %r1956;
	// end inline asm
	// begin inline asm
	addc.u32 %r1915, %r1909, %r1917;
	// end inline asm
	mul.lo.s32 	%r2004, %r18992, %r18994;
	mul.hi.u32 	%r1923, %r18994, %r18992;
	// begin inline asm
	add.cc.u32 %r1918, %r1876, %r2004;
	// end inline asm
	// begin inline asm
	addc.u32 %r1921, %r1915, %r1923;
	// end inline asm
	mul.lo.s32 	%r2052, %r18991, %r18994;
	mul.hi.u32 	%r1929, %r18994, %r18991;
	// begin inline asm
	add.cc.u32 %r1924, %r1882, %r2052;
	// end inline asm
	// begin inline asm
	addc.u32 %r1927, %r1921, %r1929;
	// end inline asm
	mul.lo.s32 	%r2100, %r18990, %r18994;
	mul.hi.u32 	%r1935, %r18994, %r18990;
	// begin inline asm
	add.cc.u32 %r1930, %r1888, %r2100;
	// end inline asm
	// begin inline asm
	addc.u32 %r1933, %r1927, %r1935;
	// end inline asm
	mul.lo.s32 	%r2148, %r18989, %r18994;
	mul.hi.u32 	%r1941, %r18994, %r18989;
	// begin inline asm
	add.cc.u32 %r1936, %r1891, %r2148;
	// end inline asm
	// begin inline asm
	addc.u32 %r1939, %r1933, %r1941;
	// end inline asm
	mul.hi.u32 	%r1947, %r18993, %r18996;
	// begin inline asm
	add.cc.u32 %r1942, %r1900, %r1944;
	// end inline asm
	// begin inline asm
	addc.u32 %r1945, %r2183, %r1947;
	// end inline asm
	mul.hi.u32 	%r1953, %r18993, %r18995;
	// begin inline asm
	add.cc.u32 %r1948, %r1906, %r1950;
	// end inline asm
	// begin inline asm
	addc.u32 %r1951, %r1945, %r1953;
	// end inline asm
	mul.hi.u32 	%r1959, %r18993, %r18994;
	// begin inline asm
	add.cc.u32 %r1954, %r1912, %r1956;
	// end inline asm
	// begin inline asm
	addc.u32 %r1957, %r1951, %r1959;
	// end inline asm
	mul.lo.s32 	%r1962, %r18993, %r18993;
	mul.hi.u32 	%r1965, %r18993, %r18993;
	// begin inline asm
	add.cc.u32 %r1960, %r1918, %r1962;
	// end inline asm
	// begin inline asm
	addc.u32 %r1963, %r1957, %r1965;
	// end inline asm
	mul.lo.s32 	%r2010, %r18992, %r18993;
	mul.hi.u32 	%r1971, %r18993, %r18992;
	// begin inline asm
	add.cc.u32 %r1966, %r1924, %r2010;
	// end inline asm
	// begin inline asm
	addc.u32 %r1969, %r1963, %r1971;
	// end inline asm
	mul.lo.s32 	%r2058, %r18991, %r18993;
	mul.hi.u32 	%r1977, %r18993, %r18991;
	// begin inline asm
	add.cc.u32 %r1972, %r1930, %r2058;
	// end inline asm
	// begin inline asm
	addc.u32 %r1975, %r1969, %r1977;
	// end inline asm
	mul.lo.s32 	%r2106, %r18990, %r18993;
	mul.hi.u32 	%r1983, %r18993, %r18990;
	// begin inline asm
	add.cc.u32 %r1978, %r1936, %r2106;
	// end inline asm
	// begin inline asm
	addc.u32 %r1981, %r1975, %r1983;
	// end inline asm
	mul.lo.s32 	%r2154, %r18989, %r18993;
	mul.hi.u32 	%r1989, %r18993, %r18989;
	// begin inline asm
	add.cc.u32 %r1984, %r1939, %r2154;
	// end inline asm
	// begin inline asm
	addc.u32 %r1987, %r1981, %r1989;
	// end inline asm
	mul.hi.u32 	%r1995, %r18992, %r18996;
	// begin inline asm
	add.cc.u32 %r1990, %r1948, %r1992;
	// end inline asm
	// begin inline asm
	addc.u32 %r1993, %r2183, %r1995;
	// end inline asm
	mul.hi.u32 	%r2001, %r18992, %r18995;
	// begin inline asm
	add.cc.u32 %r1996, %r1954, %r1998;
	// end inline asm
	// begin inline asm
	addc.u32 %r1999, %r1993, %r2001;
	// end inline asm
	mul.hi.u32 	%r2007, %r18992, %r18994;
	// begin inline asm
	add.cc.u32 %r2002, %r1960, %r2004;
	// end inline asm
	// begin inline asm
	addc.u32 %r2005, %r1999, %r2007;
	// end inline asm
	mul.hi.u32 	%r2013, %r18992, %r18993;
	// begin inline asm
	add.cc.u32 %r2008, %r1966, %r2010;
	// end inline asm
	// begin inline asm
	addc.u32 %r2011, %r2005, %r2013;
	// end inline asm
	mul.lo.s32 	%r2016, %r18992, %r18992;
	mul.hi.u32 	%r2019, %r18992, %r18992;
	// begin inline asm
	add.cc.u32 %r2014, %r1972, %r2016;
	// end inline asm
	// begin inline asm
	addc.u32 %r2017, %r2011, %r2019;
	// end inline asm
	mul.lo.s32 	%r2064, %r18991, %r18992;
	mul.hi.u32 	%r2025, %r18992, %r18991;
	// begin inline asm
	add.cc.u32 %r2020, %r1978, %r2064;
	// end inline asm
	// begin inline asm
	addc.u32 %r2023, %r2017, %r2025;
	// end inline asm
	mul.lo.s32 	%r2112, %r18990, %r18992;
	mul.hi.u32 	%r2031, %r18992, %r18990;
	// begin inline asm
	add.cc.u32 %r2026, %r1984, %r2112;
	// end inline asm
	// begin inline asm
	addc.u32 %r2029, %r2023, %r2031;
	// end inline asm
	mul.lo.s32 	%r2160, %r18989, %r18992;
	mul.hi.u32 	%r2037, %r18992, %r18989;
	// begin inline asm
	add.cc.u32 %r2032, %r1987, %r2160;
	// end inline asm
	// begin inline asm
	addc.u32 %r2035, %r2029, %r2037;
	// end inline asm
	mul.hi.u32 	%r2043, %r18991, %r18996;
	// begin inline asm
	add.cc.u32 %r2038, %r1996, %r2040;
	// end inline asm
	// begin inline asm
	addc.u32 %r2041, %r2183, %r2043;
	// end inline asm
	mul.hi.u32 	%r2049, %r18991, %r18995;
	// begin inline asm
	add.cc.u32 %r2044, %r2002, %r2046;
	// end inline asm
	// begin inline asm
	addc.u32 %r2047, %r2041, %r2049;
	// end inline asm
	mul.hi.u32 	%r2055, %r18991, %r18994;
	// begin inline asm
	add.cc.u32 %r2050, %r2008, %r2052;
	// end inline asm
	// begin inline asm
	addc.u32 %r2053, %r2047, %r2055;
	// end inline asm
	mul.hi.u32 	%r2061, %r18991, %r18993;
	// begin inline asm
	add.cc.u32 %r2056, %r2014, %r2058;
	// end inline asm
	// begin inline asm
	addc.u32 %r2059, %r2053, %r2061;
	// end inline asm
	mul.hi.u32 	%r2067, %r18991, %r18992;
	// begin inline asm
	add.cc.u32 %r2062, %r2020, %r2064;
	// end inline asm
	// begin inline asm
	addc.u32 %r2065, %r2059, %r2067;
	// end inline asm
	mul.lo.s32 	%r2070, %r18991, %r18991;
	mul.hi.u32 	%r2073, %r18991, %r18991;
	// begin inline asm
	add.cc.u32 %r2068, %r2026, %r2070;
	// end inline asm
	// begin inline asm
	addc.u32 %r2071, %r2065, %r2073;
	// end inline asm
	mul.lo.s32 	%r2118, %r18990, %r18991;
	mul.hi.u32 	%r2079, %r18991, %r18990;
	// begin inline asm
	add.cc.u32 %r2074, %r2032, %r2118;
	// end inline asm
	// begin inline asm
	addc.u32 %r2077, %r2071, %r2079;
	// end inline asm
	mul.lo.s32 	%r2166, %r18989, %r18991;
	mul.hi.u32 	%r2085, %r18991, %r18989;
	// begin inline asm
	add.cc.u32 %r2080, %r2035, %r2166;
	// end inline asm
	// begin inline asm
	addc.u32 %r2083, %r2077, %r2085;
	// end inline asm
	mul.hi.u32 	%r2091, %r18990, %r18996;
	// begin inline asm
	add.cc.u32 %r2086, %r2044, %r2088;
	// end inline asm
	// begin inline asm
	addc.u32 %r2089, %r2183, %r2091;
	// end inline asm
	mul.hi.u32 	%r2097, %r18990, %r18995;
	// begin inline asm
	add.cc.u32 %r2092, %r2050, %r2094;
	// end inline asm
	// begin inline asm
	addc.u32 %r2095, %r2089, %r2097;
	// end inline asm
	mul.hi.u32 	%r2103, %r18990, %r18994;
	// begin inline asm
	add.cc.u32 %r2098, %r2056, %r2100;
	// end inline asm
	// begin inline asm
	addc.u32 %r2101, %r2095, %r2103;
	// end inline asm
	mul.hi.u32 	%r2109, %r18990, %r18993;
	// begin inline asm
	add.cc.u32 %r2104, %r2062, %r2106;
	// end inline asm
	// begin inline asm
	addc.u32 %r2107, %r2101, %r2109;
	// end inline asm
	mul.hi.u32 	%r2115, %r18990, %r18992;
	// begin inline asm
	add.cc.u32 %r2110, %r2068, %r2112;
	// end inline asm
	// begin inline asm
	addc.u32 %r2113, %r2107, %r2115;
	// end inline asm
	mul.hi.u32 	%r2121, %r18990, %r18991;
	// begin inline asm
	add.cc.u32 %r2116, %r2074, %r2118;
	// end inline asm
	// begin inline asm
	addc.u32 %r2119, %r2113, %r2121;
	// end inline asm
	mul.lo.s32 	%r2124, %r18990, %r18990;
	mul.hi.u32 	%r2127, %r18990, %r18990;
	// begin inline asm
	add.cc.u32 %r2122, %r2080, %r2124;
	// end inline asm
	// begin inline asm
	addc.u32 %r2125, %r2119, %r2127;
	// end inline asm
	mul.lo.s32 	%r2172, %r18989, %r18990;
	mul.hi.u32 	%r2133, %r18990, %r18989;
	// begin inline asm
	add.cc.u32 %r2128, %r2083, %r2172;
	// end inline asm
	// begin inline asm
	addc.u32 %r2131, %r2125, %r2133;
	// end inline asm
	mul.hi.u32 	%r2139, %r18989, %r18996;
	// begin inline asm
	add.cc.u32 %r2134, %r2092, %r2136;
	// end inline asm
	// begin inline asm
	addc.u32 %r2137, %r2183, %r2139;
	// end inline asm
	mul.hi.u32 	%r2145, %r18989, %r18995;
	// begin inline asm
	add.cc.u32 %r2140, %r2098, %r2142;
	// end inline asm
	// begin inline asm
	addc.u32 %r2143, %r2137, %r2145;
	// end inline asm
	mul.hi.u32 	%r2151, %r18989, %r18994;
	// begin inline asm
	add.cc.u32 %r2146, %r2104, %r2148;
	// end inline asm
	// begin inline asm
	addc.u32 %r2149, %r2143, %r2151;
	// end inline asm
	mul.hi.u32 	%r2157, %r18989, %r18993;
	// begin inline asm
	add.cc.u32 %r2152, %r2110, %r2154;
	// end inline asm
	// begin inline asm
	addc.u32 %r2155, %r2149, %r2157;
	// end inline asm
	mul.hi.u32 	%r2163, %r18989, %r18992;
	// begin inline asm
	add.cc.u32 %r2158, %r2116, %r2160;
	// end inline asm
	// begin inline asm
	addc.u32 %r2161, %r2155, %r2163;
	// end inline asm
	mul.hi.u32 	%r2169, %r18989, %r18991;
	// begin inline asm
	add.cc.u32 %r2164, %r2122, %r2166;
	// end inline asm
	// begin inline asm
	addc.u32 %r2167, %r2161, %r2169;
	// end inline asm
	mul.hi.u32 	%r2175, %r18989, %r18990;
	// begin inline asm
	add.cc.u32 %r2170, %r2128, %r2172;
	// end inline asm
	// begin inline asm
	addc.u32 %r2173, %r2167, %r2175;
	// end inline asm
	mul.lo.s32 	%r2178, %r18989, %r18989;
	mul.hi.u32 	%r2181, %r18989, %r18989;
	// begin inline asm
	add.cc.u32 %r2176, %r2131, %r2178;
	// end inline asm
	// begin inline asm
	addc.u32 %r2179, %r2173, %r2181;
	// end inline asm
	mul.wide.u32 	%rd159, %r2140, 977;
	cvt.u32.u64 	%r2184, %rd159;
	shr.u64 	%rd160, %rd159, 32;
	mul.wide.u32 	%rd161, %r2146, 977;
	add.s64 	%rd162, %rd161, %rd160;
	cvt.u32.u64 	%r2187, %rd162;
	shr.u64 	%rd163, %rd162, 32;
	mul.wide.u32 	%rd164, %r2152, 977;
	add.s64 	%rd165, %rd164, %rd163;
	cvt.u32.u64 	%r2190, %rd165;
	shr.u64 	%rd166, %rd165, 32;
	mul.wide.u32 	%rd167, %r2158, 977;
	add.s64 	%rd168, %rd167, %rd166;
	cvt.u32.u64 	%r2193, %rd168;
	shr.u64 	%rd169, %rd168, 32;
	mul.wide.u32 	%rd170, %r2164, 977;
	add.s64 	%rd171, %rd170, %rd169;
	cvt.u32.u64 	%r2196, %rd171;
	shr.u64 	%rd172, %rd171, 32;
	mul.wide.u32 	%rd173, %r2170, 977;
	add.s64 	%rd174, %rd173, %rd172;
	cvt.u32.u64 	%r2199, %rd174;
	shr.u64 	%rd175, %rd174, 32;
	mul.wide.u32 	%rd176, %r2176, 977;
	add.s64 	%rd177, %rd176, %rd175;
	cvt.u32.u64 	%r2202, %rd177;
	shr.u64 	%rd178, %rd177, 32;
	cvt.u64.u32 	%rd179, %r2179;
	cvt.u32.u64 	%r2279, %rd178;
	cvt.u32.u64 	%r2280, %rd179;
	mov.b64 	%rd180, 977;
	cvt.u32.u64 	%r2281, %rd180;
	mad.lo.s32 	%r2205, %r2280, %r2281, %r2279;
	// begin inline asm
	add.cc.u32 %r2182, %r2183, %r2184;
	// end inline asm
	// begin inline asm
	addc.cc.u32 %r2185, %r2140, %r2187;
	// end inline asm
	// begin inline asm
	addc.cc.u32 %r2188, %r2146, %r2190;
	// end inline asm
	// begin inline asm
	addc.cc.u32 %r2191, %r2152, %r2193;
	// end inline asm
	// begin inline asm
	addc.cc.u32 %r2194, %r2158, %r2196;
	// end inline asm
	// begin inline asm
	addc.cc.u32 %r2197, %r2164, %r2199;
	// end inline asm
	// begin inline asm
	addc.cc.u32 %r2200, %r2170, %r2202;
	// end inline asm
	// begin inline asm
	addc.u32 %r2203, %r2176, %r2205;
	// end inline asm
	// begin inline asm
	sub.cc.u32 %r2206, %r2182, %r16;
	// end inline asm
	// begin inline asm
	subc.cc.u32 %r2209, %r2185, %r17;
	// end inline asm
	// begin inline asm
	subc.cc.u32 %r2212, %r2188, %r18;
	// end inline asm
	// begin inline asm
	subc.cc.u32 %r2215, %r2191, %r19;
	// end inline asm
	// begin inline asm
	subc.cc.u32 %r2218, %r2194, %r20;
	// end inline asm
	// begin inline asm
	subc.cc.u32 %r2221, %r2197, %r21;
	// end inline asm
	// begin inline asm
	subc.cc.u32 %r2224, %r2200, %r22;
	// end inline asm
	// begin inline asm
	subc.u32 %r2227, %r2203, %r23;
	// end inline asm
	setp.eq.s32 	%p14, %r2227, 0;
	selp.b32 	%r2249, %r2224, %r2200, %p14;
	selp.b32 	%r2246, %r2221, %r2197, %p14;
	selp.b32 	%r2243, %r2218, %r2194, %p14;
	selp.b32 	%r2240, %r2215, %r2191, %p14;
	selp.b32 	%r2237, %r2212, %r2188, %p14;
	selp.b32 	%r2234, %r2209, %r2185, %p14;
	selp.b32 	%r2231, %r2206, %r2182, %p14;
	// begin inline asm
	add.cc.u32 %r2230, %r2231, %r1798;
	// end inline asm
	// begin inline asm
	addc.cc.u32 %r2233, %r2234, %r1846;
	// end inline asm
	// begin inline asm
	addc.cc.u32 %r2236, %r2237, %r1894;
	// end inline asm
	// begin inline asm
	addc.cc.u32 %r2239, %r2240, %r1942;
	// end inline asm
	// begin inline asm
	addc.cc.u32 %r2242, %r2243, %r1990;
	// end inline asm
	// begin inline asm
	addc.cc.u32 %r2245, %r2246, %r2038;
	// end inline asm
	// begin inline asm
	addc.cc.u32 %r2248, %r2249, %r2086;
	// end inline asm
	// begin inline asm
	addc.u32 %r18672, %r2203, %r2134;
	// end inline asm
	// begin inline asm
	sub.cc.u32 %r18679, %r2230, %r16;
	// end inline asm
	// begin inline asm
	subc.cc.u32 %r18678, %r2233, %r17;
	// end inline asm
	// begin inline asm
	subc.cc.u32 %r18677, %r2236, %r18;
	// end inline asm
	// begin inline asm
	subc.cc.u32 %r18676, %r2239, %r19;
	// end inline asm
	// begin inline asm
	subc.cc.u32 %r18675, %r2242, %r20;
	// end inline asm
	// begin inline asm
	subc.cc.u32 %r18674, %r2245, %r21;
	// end inline asm
	// begin inline asm
	subc.cc.u32 %r18673, %r2248, %r22;
	// end inline asm
	// begin inline asm
	subc.u32 %r2275, %r18672, %r23;
	// end inline asm
	setp.eq.s32 	%p15, %r2275, 0;
	@%p15 bra 	$L__BB0_17;
	mov.u32 	%r18673, %r2248;
	mov.u32 	%r18674, %r2245;
	mov.u32 	%r18675, %r2242;
	mov.u32 	%r18676, %r2239;
	mov.u32 	%r18677, %r2236;
	mov.u32 	%r18678, %r2233;
	mov.u32 	%r18679, %r2230;
$L__BB0_17:
	mul.lo.s32 	%r2284, %r18679, %r18679;
	mul.hi.u32 	%r2287, %r18679, %r18679;
	mov.b32 	%r2667, 0;
	// begin inline asm
	add.cc.u32 %r2282, %r2667, %r2284;
	// end inline asm
	// begin inline asm
	addc.u32 %r2285, %r2667, %r2287;
	// end inline asm
	mul.lo.s32 	%r2332, %r18678, %r18679;
	mul.hi.u32 	%r2293, %r18679, %r18678;
	// begin inline asm
	add.cc.u32 %r2288, %r2667, %r2332;
	// end inline asm
	// begin inline asm
	addc.u32 %r2291, %r2285, %r2293;
	// end inline asm
	mul.lo.s32 	%r2380, %r18677, %r18679;
	mul.hi.u32 	%r2299, %r18679, %r18677;
	// begin inline asm
	add.cc.u32 %r2294, %r2667, %r2380;
	// end inline asm
	// begin inline asm
	addc.u32 %r2297, %r2291, %r2299;
	// end inline asm
	mul.lo.s32 	%r2428, %r18676, %r18679;
	mul.hi.u32 	%r2305, %r18679, %r18676;
	// begin inline asm
	add.cc.u32 %r2300, %r2667, %r2428;
	// end inline asm
	// begin inline asm
	addc.u32 %r2303, %r2297, %r2305;
	// end inline asm
	mul.lo.s32 	%r2476, %r18675, %r18679;
	mul.hi.u32 	%r2311, %r18679, %r18675;
	// begin inline asm
	add.cc.u32 %r2306, %r2667, %r2476;
	// end inline asm
	// begin inline asm
	addc.u32 %r2309, %r2303, %r2311;
	// end inline asm
	mul.lo.s32 	%r2524, %r18674, %r18679;
	mul.hi.u32 	%r2317, %r18679, %r18674;
	// begin inline asm
	add.cc.u32 %r2312, %r2667, %r2524;
	// end inline asm
	// begin inline asm
	addc.u32 %r2315, %r2309, %r2317;
	// end inline asm
	mul.lo.s32 	%r2572, %r18673, %r18679;
	mul.hi.u32 	%r2323, %r18679, %r18673;
	// begin inline asm
	add.cc.u32 %r2318, %r2667, %r2572;
	// end inline asm
	// begin inline asm
	addc.u32 %r2321, %r2315, %r2323;
	// end inline asm
	mul.lo.s32 	%r2620, %r18672, %r18679;
	mul.hi.u32 	%r2329, %r18679, %r18672;
	// begin inline asm
	add.cc.u32 %r2324, %r2667, %r2620;
	// end inline asm
	// begin inline asm
	addc.u32 %r2327, %r2321, %r2329;
	// end inline asm
	mul.hi.u32 	%r2335, %r18678, %r18679;
	// begin inline asm
	add.cc.u32 %r2330, %r2288, %r2332;
	// end inline asm
	// begin inline asm
	addc.u32 %r2333, %r2667, %r2335;
	// end inline asm
	mul.lo.s32 	%r2338, %r18678, %r18678;
	mul.hi.u32 	%r2341, %r18678, %r18678;
	// begin inline asm
	add.cc.u32 %r2336, %r2294, %r2338;
	// end inline asm
	// begin inline asm
	addc.u32 %r2339, %r2333, %r2341;
	// end inline asm
	mul.lo.s32 	%r2386, %r18677, %r18678;
	mul.hi.u32 	%r2347, %r18678, %r18677;
	// begin inline asm
	add.cc.u32 %r2342, %r2300, %r2386;
	// end inline asm
	// begin inline asm
	addc.u32 %r2345, %r2339, %r2347;
	// end inline asm
	mul.lo.s32 	%r2434, %r18676, %r18678;
	mul.hi.u32 	%r2353, %r18678, %r18676;
	// begin inline asm
	add.cc.u32 %r2348, %r2306, %r2434;
	// end inline asm
	// begin inline asm
	addc.u32 %r2351, %r2345, %r2353;
	// end inline asm
	mul.lo.s32 	%r2482, %r18675, %r18678;
	mul.hi.u32 	%r2359, %r18678, %r18675;
	// begin inline asm
	add.cc.u32 %r2354, %r2312, %r2482;
	// end inline asm
	// begin inline asm
	addc.u32 %r2357, %r2351, %r2359;
	// end inline asm
	mul.lo.s32 	%r2530, %r18674, %r18678;
	mul.hi.u32 	%r2365, %r18678, %r18674;
	// begin inline asm
	add.cc.u32 %r2360, %r2318, %r2530;
	// end inline asm
	// begin inline asm
	addc.u32 %r2363, %r2357, %r2365;
	// end inline asm
	mul.lo.s32 	%r2578, %r18673, %r18678;
	mul.hi.u32 	%r2371, %r18678, %r18673;
	// begin inline asm
	add.cc.u32 %r2366, %r2324, %r2578;
	// end inline asm
	// begin inline asm
	addc.u32 %r2369, %r2363, %r2371;
	// end inline asm
	mul.lo.s32 	%r2626, %r18672, %r18678;
	mul.hi.u32 	%r2377, %r18678, %r18672;
	// begin inline asm
	add.cc.u32 %r2372, %r2327, %r2626;
	// end inline asm
	// begin inline asm
	addc.u32 %r2375, %r2369, %r2377;
	// end inline asm
	mul.hi.u32 	%r2383, %r18677, %r18679;
	// begin inline asm
	add.cc.u32 %r2378, %r2336, %r2380;
	// end inline asm
	// begin inline asm
	addc.u32 %r2381, %r2667, %r2383;
	// end inline asm
	mul.hi.u32 	%r2389, %r18677, %r18678;
	// begin inline asm
	add.cc.u32 %r2384, %r2342, %r2386;
	// end inline asm
	// begin inline asm
	addc.u32 %r2387, %r2381, %r2389;
	// end inline asm
	mul.lo.s32 	%r2392, %r18677, %r18677;
	mul.hi.u32 	%r2395, %r18677, %r18677;
	// begin inline asm
	add.cc.u32 %r2390, %r2348, %r2392;
	// end inline asm
	// begin inline asm
	addc.u32 %r2393, %r2387, %r2395;
	// end inline asm
	mul.lo.s32 	%r2440, %r18676, %r18677;
	mul.hi.u32 	%r2401, %r18677, %r18676;
	// begin inline asm
	add.cc.u32 %r2396, %r2354, %r2440;
	// end inline asm
	// begin inline asm
	addc.u32 %r2399, %r2393, %r2401;
	// end inline asm
	mul.lo.s32 	%r2488, %r18675, %r18677;
	mul.hi.u32 	%r2407, %r18677, %r18675;
	// begin inline asm
	add.cc.u32 %r2402, %r2360, %r2488;
	// end inline asm
	// begin inline asm
	addc.u32 %r2405, %r2399, %r2407;
	// end inline asm
	mul.lo.s32 	%r2536, %r18674, %r18677;
	mul.hi.u32 	%r2413, %r18677, %r18674;
	// begin inline asm
	add.cc.u32 %r2408, %r2366, %r2536;
	// end inline asm
	// begin inline asm
	addc.u32 %r2411, %r2405, %r2413;
	// end inline asm
	mul.lo.s32 	%r2584, %r18673, %r18677;
	mul.hi.u32 	%r2419, %r18677, %r18673;
	// begin inline asm
	add.cc.u32 %r2414, %r2372, %r2584;
	// end inline asm
	// begin inline asm
	addc.u32 %r2417, %r2411, %r2419;
	// end inline asm
	mul.lo.s32 	%r2632, %r18672, %r18677;
	mul.hi.u32 	%r2425, %r18677, %r18672;
	// begin inline asm
	add.cc.u32 %r2420, %r2375, %r2632;
	// end inline asm
	// begin inline asm
	addc.u32 %r2423, %r2417, %r2425;
	// end inline asm
	mul.hi.u32 	%r2431, %r18676, %r18679;
	// begin inline asm
	add.cc.u32 %r2426, %r2384, %r2428;
	// end inline asm
	// begin inline asm
	addc.u32 %r2429, %r2667, %r2431;
	// end inline asm
	mul.hi.u32 	%r2437, %r18676, %r18678;
	// begin inline asm
	add.cc.u32 %r2432, %r2390, %r2434;
	// end inline asm
	// begin inline asm
	addc.u32 %r2435, %r2429, %r2437;
	// end inline asm
	mul.hi.u32 	%r2443, %r18676, %r18677;
	// begin inline asm
	add.cc.u32 %r2438, %r2396, %r2440;
	// end inline asm
	// begin inline asm
	addc.u32 %r2441, %r2435, %r2443;
	// end inline asm
	mul.lo.s32 	%r2446, %r18676, %r18676;
	mul.hi.u32 	%r2449, %r18676, %r18676;
	// begin inline asm
	add.cc.u32 %r2444, %r2402, %r2446;
	// end inline asm
	// begin inline asm
	addc.u32 %r2447, %r2441, %r2449;
	// end inline asm
	mul.lo.s32 	%r2494, %r18675, %r18676;
	mul.hi.u32 	%r2455, %r18676, %r18675;
	// begin inline asm
	add.cc.u32 %r2450, %r2408, %r2494;
	// end inline asm
	// begin inline asm
	addc.u32 %r2453, %r2447, %r2455;
	// end inline asm
	mul.lo.s32 	%r2542, %r18674, %r18676;
	mul.hi.u32 	%r2461, %r18676, %r18674;
	// begin inline asm
	add.cc.u32 %r2456, %r2414, %r2542;
	// end inline asm
	// begin inline asm
	addc.u32 %r2459, %r2453, %r2461;
	// end inline asm
	mul.lo.s32 	%r2590, %r18673, %r18676;
	mul.hi.u32 	%r2467, %r18676, %r18673;
	// begin inline asm
	add.cc.u32 %r2462, %r2420, %r2590;
	// end inline asm
	// begin inline asm
	addc.u32 %r2465, %r2459, %r2467;
	// end inline asm
	mul.lo.s32 	%r2638, %r18672, %r18676;
	mul.hi.u32 	%r2473, %r18676, %r18672;
	// begin inline asm
	add.cc.u32 %r2468, %r2423, %r2638;
	// end inline asm
	// begin inline asm
	addc.u32 %r2471, %r2465, %r2473;
	// end inline asm
	mul.hi.u32 	%r2479, %r18675, %r18679;
	// begin inline asm
	add.cc.u32 %r2474, %r2432, %r2476;
	// end inline asm
	// begin inline asm
	addc.u32 %r2477, %r2667, %r2479;
	// end inline asm
	mul.hi.u32 	%r2485, %r18675, %r18678;
	// begin inline asm
	add.cc.u32 %r2480, %r2438, %r2482;
	// end inline asm
	// begin inline asm
	addc.u32 %r2483, %r2477, %r2485;
	// end inline asm
	mul.hi.u32 	%r2491, %r18675, %r18677;
	// begin inline asm
	add.cc.u32 %r2486, %r2444, %r2488;
	// end inline asm
	// begin inline asm
	addc.u32 %r2489, %r2483, %r2491;
	// end inline asm
	mul.hi.u32 	%r2497, %r18675, %r18676;
	// begin inline asm
	add.cc.u32 %r2492, %r2450, %r2494;
	// end inline asm
	// begin inline asm
	addc.u32 %r2495, %r2489, %r2497;
	// end inline asm
	mul.lo.s32 	%r2500, %r18675, %r18675;
	mul.hi.u32 	%r2503, %r18675, %r18675;
	// begin inline asm
	add.cc.u32 %r2498, %r2456, %r2500;
	// end inline asm
	// begin inline asm
	addc.u32 %r2501, %r2495, %r2503;
	// end inline asm
	mul.lo.s32 	%r2548, %r18674, %r18675;
	mul.hi.u32 	%r2509, %r18675, %r18674;
	// begin inline asm
	add.cc.u32 %r2504, %r2462, %r2548;
	// end inline asm
	// begin inline asm
	addc.u32 %r2507, %r2501, %r2509;
	// end inline asm
	mul.lo.s32 	%r2596, %r18673, %r18675;
	mul.hi.u32 	%r2515, %r18675, %r18673;
	// begin inline asm
	add.cc.u32 %r2510, %r2468, %r2596;
	// end inline asm
	// begin inline asm
	addc.u32 %r2513, %r2507, %r2515;
	// end inline asm
	mul.lo.s32 	%r2644, %r18672, %r18675;
	mul.hi.u32 	%r2521, %r18675, %r18672;
	// begin inline asm
	add.cc.u32 %r2516, %r2471, %r2644;
	// end inline asm
	// begin inline asm
	addc.u32 %r2519, %r2513, %r2521;
	// end inline asm
	mul.hi.u32 	%r2527, %r18674, %r18679;
	// begin inline asm
	add.cc.u32 %r2522, %r2480, %r2524;
	// end inline asm
	// begin inline asm
	addc.u32 %r2525, %r2667, %r2527;
	// end inline asm
	mul.hi.u32 	%r2533, %r18674, %r18678;
	// begin inline asm
	add.cc.u32 %r2528, %r2486, %r2530;
	// end inline asm
	// begin inline asm
	addc.u32 %r2531, %r2525, %r2533;
	// end inline asm
	mul.hi.u32 	%r2539, %r18674, %r18677;
	// begin inline asm
	add.cc.u32 %r2534, %r2492, %r2536;
	// end inline asm
	// begin inline asm
	addc.u32 %r2537, %r2531, %r2539;
	// end inline asm
	mul.hi.u32 	%r2545, %r18674, %r18676;
	// begin inline asm
	add.cc.u32 %r2540, %r2498, %r2542;
	// end inline asm
	// begin inline asm
	addc.u32 %r2543, %r2537, %r2545;
	// end inline asm
	mul.hi.u32 	%r2551, %r18674, %r18675;
	// begin inline asm
	add.cc.u32 %r2546, %r2504, %r2548;
	// end inline asm
	// begin inline asm
	addc.u32 %r2549, %r2543, %r2551;
	// end inline asm
	mul.lo.s32 	%r2554, %r18674, %r18674;
	mul.hi.u32 	%r2557, %r18674, %r18674;
	// begin inline asm
	add.cc.u32 %r2552, %r2510, %r2554;
	// end inline asm
	// begin inline asm
	addc.u32 %r2555, %r2549, %r2557;
	// end inline asm
	mul.lo.s32 	%r2602, %r18673, %r18674;
	mul.hi.u32 	%r2563, %r18674, %r18673;
	// begin inline asm
	add.cc.u32 %r2558, %r2516, %r2602;
	// end inline asm
	// begin inline asm
	addc.u32 %r2561, %r2555, %r2563;
	// end inline asm
	mul.lo.s32 	%r2650, %r18672, %r18674;
	mul.hi.u32 	%r2569, %r18674, %r18672;
	// begin inline asm
	add.cc.u32 %r2564, %r2519, %r2650;
	// end inline asm
	// begin inline asm
	addc.u32 %r2567, %r2561, %r2569;
	// end inline asm
	mul.hi.u32 	%r2575, %r18673, %r18679;
	// begin inline asm
	add.cc.u32 %r2570, %r2528, %r2572;
	// end inline asm
	// begin inline asm
	addc.u32 %r2573, %r2667, %r2575;
	// end inline asm
	mul.hi.u32 	%r2581, %r18673, %r18678;
	// begin inline asm
	add.cc.u32 %r2576, %r2534, %r2578;
	// end inline asm
	// begin inline asm
	addc.u32 %r2579, %r2573, %r2581;
	// end inline asm
	mul.hi.u32 	%r2587, %r18673, %r18677;
	// begin inline asm
	add.cc.u32 %r2582, %r2540, %r2584;
	// end inline asm
	// begin inline asm
	addc.u32 %r2585, %r2579, %r2587;
	// end inline asm
	mul.hi.u32 	%r2593, %r18673, %r18676;
	// begin inline asm
	add.cc.u32 %r2588, %r2546, %r2590;
	// end inline asm
	// begin inline asm
	addc.u32 %r2591, %r2585, %r2593;
	// end inline asm
	mul.hi.u32 	%r2599, %r18673, %r18675;
	// begin inline asm
	add.cc.u32 %r2594, %r2552, %r2596;
	// end inline asm
	// begin inline asm
	addc.u32 %r2597, %r2591, %r2599;
	// end inline asm
	mul.hi.u32 	%r2605, %r18673, %r18674;
	// begin inline asm
	add.cc.u32 %r2600, %r2558, %r2602;
	// end inline asm
	// begin inline asm
	addc.u32 %r2603, %r2597, %r2605;
	// end inline asm
	mul.lo.s32 	%r2608, %r18673, %r18673;
	mul.hi.u32 	%r2611, %r18673, %r18673;
	// begin inline asm
	add.cc.u32 %r2606, %r2564, %r2608;
	// end inline asm
	// begin inline asm
	addc.u32 %r2609, %r2603, %r2611;
	// end inline asm
	mul.lo.s32 	%r2656, %r18672, %r18673;
	mul.hi.u32 	%r2617, %r18673, %r18672;
	// begin inline asm
	add.cc.u32 %r2612, %r2567, %r2656;
	// end inline asm
	// begin inline asm
	addc.u32 %r2615, %r2609, %r2617;
	// end inline asm
	mul.hi.u32 	%r2623, %r18672, %r18679;
	// begin inline asm
	add.cc.u32 %r2618, %r2576, %r2620;
	// end inline asm
	// begin inline asm
	addc.u32 %r2621, %r2667, %r2623;
	// end inline asm
	mul.hi.u32 	%r2629, %r18672, %r18678;
	// begin inline asm
	add.cc.u32 %r2624, %r2582, %r2626;
	// end inline asm
	// begin inline asm
	addc.u32 %r2627, %r2621, %r2629;
	// end inline asm
	mul.hi.u32 	%r2635, %r18672, %r18677;
	// begin inline asm
	add.cc.u32 %r2630, %r2588, %r2632;
	// end inline asm
	// begin inline asm
	addc.u32 %r2633, %r2627, %r2635;
	// end inline asm
	mul.hi.u32 	%r2641, %r18672, %r18676;
	// begin inline asm
	add.cc.u32 %r2636, %r2594, %r2638;
	// end inline asm
	// begin inline asm
	addc.u32 %r2639, %r2633, %r2641;
	// end inline asm
	mul.hi.u32 	%r2647, %r18672, %r18675;
	// begin inline asm
	add.cc.u32 %r2642, %r2600, %r2644;
	// end inline asm
	// begin inline asm
	addc.u32 %r2645, %r2639, %r2647;
	// end inline asm
	mul.hi.u32 	%r2653, %r18672, %r18674;
	// begin inline asm
	add.cc.u32 %r2648, %r2606, %r2650;
	// end inline asm
	// begin inline asm
	addc.u32 %r2651, %r2645, %r2653;
	// end inline asm
	mul.hi.u32 	%r2659, %r18672, %r18673;
	// begin inline asm
	add.cc.u32 %r2654, %r2612, %r2656;
	// end inline asm
	// begin inline asm
	addc.u32 %r2657, %r2651, %r2659;
	// end inline asm
	mul.lo.s32 	%r2662, %r18672, %r18672;
	mul.hi.u32 	%r2665, %r18672, %r18672;
	// begin inline asm
	add.cc.u32 %r2660, %r2615, %r2662;
	// end inline asm
	// begin inline asm
	addc.u32 %r2663, %r2657, %r2665;
	// end inline asm
	mul.wide.u32 	%rd181, %r2624, 977;
	cvt.u32.u64 	%r2668, %rd181;
	shr.u64 	%rd182, %rd181, 32;
	mul.wide.u32 	%rd183, %r2630, 977;
	add.s64 	%rd184, %rd183, %rd182;
	cvt.u32.u64 	%r2671, %rd184;
	shr.u64 	%rd185, %rd184, 32;
	mul.wide.u32 	%rd186, %r2636, 977;
	add.s64 	%rd187, %rd186, %rd185;
	cvt.u32.u64 	%r2674, %rd187;
	shr.u64 	%rd188, %rd187, 32;
	mul.wide.u32 	%rd189, %r2642, 977;
	add.s64 	%rd190, %rd189, %rd188;
	cvt.u32.u64 	%r2677, %rd190;
	shr.u64 	%rd191, %rd190, 32;
	mul.wide.u32 	%rd192, %r2648, 977;
	add.s64 	%rd193, %rd192, %rd191;
	cvt.u32.u64 	%r2680, %rd193;
	shr.u64 	%rd194, %rd193, 32;
	mul.wide.u32 	%rd195, %r2654, 977;
	add.s64 	%rd196, %rd195, %rd194;
	cvt.u32.u64 	%r2683, %rd196;
	shr.u64 	%rd197, %rd196, 32;
	mul.wide.u32 	%rd198, %r2660, 977;
	add.s64 	%rd199, %rd198, %rd197;
	cvt.u32.u64 	%r2686, %rd199;
	shr.u64 	%rd200, %rd199, 32;
	cvt.u64.u32 	%rd201, %r2663;
	cvt.u32.u64 	%r2763, %rd200;
	cvt.u32.u64 	%r2764, %rd201;
	mov.b64 	%rd202, 977;
	cvt.u32.u64 	%r2765, %rd202;
	mad.lo.s32 	%r2689, %r2764, %r2765, %r2763;
	// begin inline asm
	add.cc.u32 %r2666, %r2667, %r2668;
	// end inline asm
	// begin inline asm
	addc.cc.u32 %r2669, %r2624, %r2671;
	// end inline asm
	// begin inline asm
	addc.cc.u32 %r2672, %r2630, %r2674;
	// end inline asm
	// begin inline asm
	addc.cc.u32 %r2675, %r2636, %r2677;
	// end inline asm
	// begin inline asm
	addc.cc.u32 %r2678, %r2642, %r2680;
	// end inline asm
	// begin inline asm
	addc.cc.u32 %r2681, %r2648, %r2683;
	// end inline asm
	// begin inline asm
	addc.cc.u32 %r2684, %r2654, %r2686;
	// end inline asm
	// begin inline asm
	addc.u32 %r2687, %r2660, %r2689;
	// end inline asm
	// begin inline asm
	sub.cc.u32 %r2690, %r2666, %r16;
	// end inline asm
	// begin inline asm
	subc.cc.u32 %r2693, %r2669, %r17;
	// end inline asm
	// begin inline asm
	subc.cc.u32 %r2696, %r2672, %r18;
	// end inline asm
	// begin inline asm
	subc.cc.u32 %r2699, %r2675, %r19;
	// end inline asm
	// begin inline asm
	subc.cc.u32 %r2702, %r2678, %r20;
	// end inline asm
	// begin inline asm
	subc.cc.u32 %r2705, %r2681, %r21;
	// end inline asm
	// begin inline asm
	subc.cc.u32 %r2708, %r2684, %r22;
	// end inline asm
	// begin inline asm
	subc.u32 %r2711, %r2687, %r23;
	// end inline asm
	setp.eq.s32 	%p16, %r2711, 0;
	selp.b32 	%r2733, %r2708, %r2684, %p16;
	selp.b32 	%r2730, %r2705, %r2681, %p16;
	selp.b32 	%r2727, %r2702, %r2678, %p16;
	selp.b32 	%r2724, %r2699, %r2675, %p16;
	selp.b32 	%r2721, %r2696, %r2672, %p16;
	selp.b32 	%r2718, %r2693, %r2669, %p16;
	selp.b32 	%r2715, %r2690, %r2666, %p16;
	// begin inline asm
	add.cc.u32 %r2714, %r2715, %r2282;
	// end inline asm
	// begin inline asm
	addc.cc.u32 %r2717, %r2718, %r2330;
	// end inline asm
	// begin inline asm
	addc.cc.u32 %r2720, %r2721, %r2378;
	// end inline asm
	// begin inline asm
	addc.cc.u32 %r2723, %r2724, %r2426;
	// end inline asm
	// begin inline asm
	addc.cc.u32 %r2726, %r2727, %r2474;
	// end inline asm
	// begin inline asm
	addc.cc.u32 %r2729, %r2730, %r2522;
	// end inline asm
	// begin inline asm
	addc.cc.u32 %r2732, %r2733, %r2570;
	// end inline asm
	// begin inline asm
	addc.u32 %r18680, %r2687, %r2618;
	// end inline asm
	// begin inline asm
	sub.cc.u32 %r18687, %r2714, %r16;
	// end inline asm
	// begin inline asm
	subc.cc.u32 %r18686, %r2717, %r17;
	// end inline asm
	// begin inline asm
	subc.cc.u32 %r18685, %r2720, %r18;
	// end inline asm
	// begin inline asm
	subc.cc.u32 %r18684, %r2723, %r19;
	// end inline asm
	// begin inline asm
	subc.cc.u32 %r18683, %r2726, %r20;
	// end inline asm
	// begin inline asm
	subc.cc.u32 %r18682, %r2729, %r21;
	// end inline asm
	// begin inline asm
	subc.cc.u32 %r18681, %r2732, %r22;
	// end inline asm
	// begin inline asm
	subc.u32 %r2759, %r18680, %r23;
	// end inline asm
	setp.eq.s32 	%p17, %r2759, 0;
	@%p17 bra 	$L__BB0_19;
	mov.u32 	%r18681, %r2732;
	mov.u32 	%r18682, %r2729;
	mov.u32 	%r18683, %r2726;
	mov.u32 	%r18684, %r2723;
	mov.u32 	%r18685, %r2720;
	mov.u32 	%r18686, %r2717;
	mov.u32 	%r18687, %r2714;
$L__BB0_19:
	// begin inline asm
	add.cc.u32 %r2766, %r19004, %r18679;
	// end inline asm
	// begin inline asm
	addc.cc.u32 %r2769, %r19003, %r18678;
	// end inline asm
	// begin inline asm
	addc.cc.u32 %r2772, %r19002, %r18677;
	// end inline asm
	// begin inline asm
	addc.cc.u32 %r2775, %r19001, %r18676;
	// end inline asm
	// begin inline asm
	addc.cc.u32 %r2778, %r19000, %r18675;
	// end inline asm
	// begin inline asm
	addc.cc.u32 %r2781, %r18999, %r18674;
	// end inline asm
	// begin inline asm
	addc.cc.u32 %r2784, %r18998, %r18673;
	// end inline asm
	// begin inline asm
	addc.u32 %r2787, %r18997, %r18672;
	// end inline asm
	// begin inline asm
	sub.cc.u32 %r2790, %r2766, %r16;
	// end inline asm
	// begin inline asm
	subc.cc.u32 %r2793, %r2769, %r17;
	// end inline asm
	// begin inline asm
	subc.cc.u32 %r2796, %r2772, %r18;
	// end inline asm
	// begin inline asm
	subc.cc.u32 %r2799, %r2775, %r19;
	// end inline asm
	// begin inline asm
	subc.cc.u32 %r2802, %r2778, %r20;
	// end inline asm
	// begin inline asm
	subc.cc.u32 %r2805, %r2781, %r21;
	// end inline asm
	// begin inline asm
	subc.cc.u32 %r2808, %r2784, %r22;
	// end inline asm
	// begin inline asm
	subc.u32 %r2811, %r2787, %r23;
	// end inline asm
	setp.eq.s32 	%p18, %r2811, 0;
	selp.b32 	%r3247, %r2808, %r2784, %p18;
	selp.b32 	%r3248, %r2805, %r2781, %p18;
	selp.b32 	%r3249, %r2802, %r2778, %p18;
	selp.b32 	%r3250, %r2799, %r2775, %p18;
	selp.b32 	%r3251, %r2796, %r2772, %p18;
	selp.b32 	%r3252, %r2793, %r2769, %p18;
	selp.b32 	%r3253, %r2790, %r2766, %p18;
	mul.lo.s32 	%r2816, %r3253, %r3253;
	mul.hi.u32 	%r2819, %r3253, %r3253;
	mov.b32 	%r3199, 0;
	// begin inline asm
	add.cc.u32 %r2814, %r3199, %r2816;
	// end inline asm
	// begin inline asm
	addc.u32 %r2817, %r3199, %r2819;
	// end inline asm
	mul.lo.s32 	%r2864, %r3252, %r3253;
	mul.hi.u32 	%r2825, %r3253, %r3252;
	// begin inline asm
	add.cc.u32 %r2820, %r3199, %r2864;
	// end inline asm
	// begin inline asm
	addc.u32 %r2823, %r2817, %r2825;
	// end inline asm
	mul.lo.s32 	%r2912, %r3251, %r3253;
	mul.hi.u32 	%r2831, %r3253, %r3251;
	// begin inline asm
	add.cc.u32 %r2826, %r3199, %r2912;
	// end inline asm
	// begin inline asm
	addc.u32 %r2829, %r2823, %r2831;
	// end inline asm
	mul.lo.s32 	%r2960, %r3250, %r3253;
	mul.hi.u32 	%r2837, %r3253, %r3250;
	// begin inline asm
	add.cc.u32 %r2832, %r3199, %r2960;
	// end inline asm
	// begin inline asm
	addc.u32 %r2835, %r2829, %r2837;
	// end inline asm
	mul.lo.s32 	%r3008, %r3249, %r3253;
	mul.hi.u32 	%r2843, %r3253, %r3249;
	// begin inline asm
	add.cc.u32 %r2838, %r3199, %r3008;
	// end inline asm
	// begin inline asm
	addc.u32 %r2841, %r2835, %r2843;
	// end inline asm
	mul.lo.s32 	%r3056, %r3248, %r3253;
	mul.hi.u32 	%r2849, %r3253, %r3248;
	// begin inline asm
	add.cc.u32 %r2844, %r3199, %r3056;
	// end inline asm
	// begin inline asm
	addc.u32 %r2847, %r2841, %r2849;
	// end inline asm
	mul.lo.s32 	%r3104, %r3247, %r3253;
	mul.hi.u32 	%r2855, %r3253, %r3247;
	// begin inline asm
	add.cc.u32 %r2850, %r3199, %r3104;
	// end inline asm
	// begin inline asm
	addc.u32 %r2853, %r2847, %r2855;
	// end inline asm
	mul.lo.s32 	%r3152, %r2787, %r3253;
	mul.hi.u32 	%r2861, %r3253, %r2787;
	// begin inline asm
	add.cc.u32 %r2856, %r3199, %r3152;
	// end inline asm
	// begin inline asm
	addc.u32 %r2859, %r2853, %r2861;
	// end inline asm
	mul.hi.u32 	%r2867, %r3252, %r3253;
	// begin inline asm
	add.cc.u32 %r2862, %r2820, %r2864;
	// end inline asm
	// begin inline asm
	addc.u32 %r2865, %r3199, %r2867;
	// end inline asm
	mul.lo.s32 	%r2870, %r3252, %r3252;
	mul.hi.u32 	%r2873, %r3252, %r3252;
	// begin inline asm
	add.cc.u32 %r2868, %r2826, %r2870;
	// end inline asm
	// begin inline asm
	addc.u32 %r2871, %r2865, %r2873;
	// end inline asm
	mul.lo.s32 	%r2918, %r3251, %r3252;
	mul.hi.u32 	%r2879, %r3252, %r3251;
	// begin inline asm
	add.cc.u32 %r2874, %r2832, %r2918;
	// end inline asm
	// begin inline asm
	addc.u32 %r2877, %r2871, %r2879;
	// end inline asm
	mul.lo.s32 	%r2966, %r3250, %r3252;
	mul.hi.u32 	%r2885, %r3252, %r3250;
	// begin inline asm
	add.cc.u32 %r2880, %r2838, %r2966;
	// end inline asm
	// begin inline asm
	addc.u32 %r2883, %r2877, %r2885;
	// end inline asm
	mul.lo.s32 	%r3014, %r3249, %r3252;
	mul.hi.u32 	%r2891, %r3252, %r3249;
	// begin inline asm
	add.cc.u32 %r2886, %r2844, %r3014;
	// end inline asm
	// begin inline asm
	addc.u32 %r2889, %r2883, %r2891;
	// end inline asm
	mul.lo.s32 	%r3062, %r3248, %r3252;
	mul.hi.u32 	%r2897, %r3252, %r3248;
	// begin inline asm
	add.cc.u32 %r2892, %r2850, %r3062;
	// end inline asm
	// begin inline asm
	addc.u32 %r2895, %r2889, %r2897;
	// end inline asm
	mul.lo.s32 	%r3110, %r3247, %r3252;
	mul.hi.u32 	%r2903, %r3252, %r3247;
	// begin inline asm
	add.cc.u32 %r2898, %r2856, %r3110;
	// end inline asm
	// begin inline asm
	addc.u32 %r2901, %r2895, %r2903;
	// end inline asm
	mul.lo.s32 	%r3158, %r2787, %r3252;
	mul.hi.u32 	%r2909, %r3252, %r2787;
	// begin inline asm
	add.cc.u32 %r2904, %r2859, %r3158;
	// end inline asm
	// begin inline asm
	addc.u32 %r2907, %r2901, %r2909;
	// end inline asm
	mul.hi.u32 	%r2915, %r3251, %r3253;
	// begin inline asm
	add.cc.u32 %r2910, %r2868, %r2912;
	// end inline asm
	// begin inline asm
	addc.u32 %r2913, %r3199, %r2915;
	// end inline asm
	mul.hi.u32 	%r2921, %r3251, %r3252;
	// begin inline asm
	add.cc.u32 %r2916, %r2874, %r2918;
	// end inline asm
	// begin inline asm
	addc.u32 %r2919, %r2913, %r2921;
	// end inline asm
	mul.lo.s32 	%r2924, %r3251, %r3251;
	mul.hi.u32 	%r2927, %r3251, %r3251;
	// begin inline asm
	add.cc.u32 %r2922, %r2880, %r2924;
	// end inline asm
	// begin inline asm
	addc.u32 %r2925, %r2919, %r2927;
	// end inline asm
	mul.lo.s32 	%r2972, %r3250, %r3251;
	mul.hi.u32 	%r2933, %r3251, %r3250;
	// begin inline asm
	add.cc.u32 %r2928, %r2886, %r2972;
	// end inline asm
	// begin inline asm
	addc.u32 %r2931, %r2925, %r2933;
	// end inline asm
	mul.lo.s32 	%r3020, %r3249, %r3251;
	mul.hi.u32 	%r2939, %r3251, %r3249;
	// begin inline asm
	add.cc.u32 %r2934, %r2892, %r3020;
	// end inline asm
	// begin inline asm
	addc.u32 %r2937, %r2931, %r2939;
	// end inline asm
	mul.lo.s32 	%r3068, %r3248, %r3251;
	mul.hi.u32 	%r2945, %r3251, %r3248;
	// begin inline asm
	add.cc.u32 %r2940, %r2898, %r3068;
	// end inline asm
	// begin inline asm
	addc.u32 %r2943, %r2937, %r2945;
	// end inline asm
	mul.lo.s32 	%r3116, %r3247, %r3251;
	mul.hi.u32 	%r2951, %r3251, %r3247;
	// begin inline asm
	add.cc.u32 %r2946, %r2904, %r3116;
	// end inline asm
	// begin inline asm
	addc.u32 %r2949, %r2943, %r2951;
	// end inline asm
	mul.lo.s32 	%r3164, %r2787, %r3251;
	mul.hi.u32 	%r2957, %r3251, %r2787;
	// begin inline asm
	add.cc.u32 %r2952, %r2907, %r3164;
	// end inline asm
	// begin inline asm
	addc.u32 %r2955, %r2949, %r2957;
	// end inline asm
	mul.hi.u32 	%r2963, %r3250, %r3253;
	// begin inline asm
	add.cc.u32 %r2958, %r2916, %r2960;
	// end inline asm
	// begin inline asm
	addc.u32 %r2961, %r3199, %r2963;
	// end inline asm
	mul.hi.u32 	%r2969, %r3250, %r3252;
	// begin inline asm
	add.cc.u32 %r2964, %r2922, %r2966;
	// end inline asm
	// begin inline asm
	addc.u32 %r2967, %r2961, %r2969;
	// end inline asm
	mul.hi.u32 	%r2975, %r3250, %r3251;
	// begin inline asm
	add.cc.u32 %r2970, %r2928, %r2972;
	// end inline asm
	// begin inline asm
	addc.u32 %r2973, %r2967, %r2975;
	// end inline asm
	mul.lo.s32 	%r2978, %r3250, %r3250;
	mul.hi.u32 	%r2981, %r3250, %r3250;
	// begin inline asm
	add.cc.u32 %r2976, %r2934, %r2978;
	// end inline asm
	// begin inline asm
	addc.u32 %r2979, %r2973, %r2981;
	// end inline asm
	mul.lo.s32 	%r3026, %r3249, %r3250;
	mul.hi.u32 	%r2987, %r3250, %r3249;
	// begin inline asm
	add.cc.u32 %r2982, %r2940, %r3026;
	// end inline asm
	// begin inline asm
	addc.u32 %r2985, %r2979, %r2987;
	// end inline asm
	mul.lo.s32 	%r3074, %r3248, %r3250;
	mul.hi.u32 	%r2993, %r3250, %r3248;
	// begin inline asm
	add.cc.u32 %r2988, %r2946, %r3074;
	// end inline asm
	// begin inline asm
	addc.u32 %r2991, %r2985, %r2993;
	// end inline asm
	mul.lo.s32 	%r3122, %r3247, %r3250;
	mul.hi.u32 	%r2999, %r3250, %r3247;
	// begin inline asm
	add.cc.u32 %r2994, %r2952, %r3122;
	// end inline asm
	// begin inline asm
	addc.u32 %r2997, %r2991, %r2999;
	// end inline asm
	mul.lo.s32 	%r3170, %r2787, %r3250;
	mul.hi.u32 	%r3005, %r3250, %r2787;
	// begin inline asm
	add.cc.u32 %r3000, %r2955, %r3170;
	// end inline asm
	// begin inline asm
	addc.u32 %r3003, %r2997, %r3005;
	// end inline asm
	mul.hi.u32 	%r3011, %r3249, %r3253;
	// begin inline asm
	add.cc.u32 %r3006, %r2964, %r3008;
	// end inline asm
	// begin inline asm
	addc.u32 %r3009, %r3199, %r3011;
	// end inline asm
	mul.hi.u32 	%r3017, %r3249, %r3252;
	// begin inline asm
	add.cc.u32 %r3012, %r2970, %r3014;
	// end inline asm
	// begin inline asm
	addc.u32 %r3015, %r3009, %r3017;
	// end inline asm
	mul.hi.u32 	%r3023, %r3249, %r3251;
	// begin inline asm
	add.cc.u32 %r3018, %r2976, %r3020;
	// end inline asm
	// begin inline asm
	addc.u32 %r3021, %r3015, %r3023;
	// end inline asm
	mul.hi.u32 	%r3029, %r3249, %r3250;
	// begin inline asm
	add.cc.u32 %r3024, %r2982, %r3026;
	// end inline asm
	// begin inline asm
	addc.u32 %r3027, %r3021, %r3029;
	// end inline asm
	mul.lo.s32 	%r3032, %r3249, %r3249;
	mul.hi.u32 	%r3035, %r3249, %r3249;
	// begin inline asm
	add.cc.u32 %r3030, %r2988, %r3032;
	// end inline asm
	// begin inline asm
	addc.u32 %r3033, %r3027, %r3035;
	// end inline asm
	mul.lo.s32 	%r3080, %r3248, %r3249;
	mul.hi.u32 	%r3041, %r3249, %r3248;
	// begin inline asm
	add.cc.u32 %r3036, %r2994, %r3080;
	// end inline asm
	// begin inline asm
	addc.u32 %r3039, %r3033, %r3041;
	// end inline asm
	mul.lo.s32 	%r3128, %r3247, %r3249;
	mul.hi.u32 	%r3047, %r3249, %r3247;
	// begin inline asm
	add.cc.u32 %r3042, %r3000, %r3128;
	// end inline asm
	// begin inline asm
	addc.u32 %r3045, %r3039, %r3047;
	// end inline asm
	mul.lo.s32 	%r3176, %r2787, %r3249;
	mul.hi.u32 	%r3053, %r3249, %r2787;
	// begin inline asm
	add.cc.u32 %r3048, %r3003, %r3176;
	// end inline asm
	// begin inline asm
	addc.u32 %r3051, %r3045, %r3053;
	// end inline asm
	mul.hi.u32 	%r3059, %r3248, %r3253;
	// begin inline asm
	add.cc.u32 %r3054, %r3012, %r3056;
	// end inline asm
	// begin inline asm
	addc.u32 %r3057, %r3199, %r3059;
	// end inline asm
	mul.hi.u32 	%r3065, %r3248, %r3252;
	// begin inline asm
	add.cc.u32 %r3060, %r3018, %r3062;
	// end inline asm
	// begin inline asm
	addc.u32 %r3063, %r3057, %r3065;
	// end inline asm
	mul.hi.u32 	%r3071, %r3248, %r3251;
	// begin inline asm
	add.cc.u32 %r3066, %r3024, %r3068;
	// end inline asm
	// begin inline asm
	addc.u32 %r3069, %r3063, %r3071;
	// end inline asm
	mul.hi.u32 	%r3077, %r3248, %r3250;
	// begin inline asm
	add.cc.u32 %r3072, %r3030, %r3074;
	// end inline asm
	// begin inline asm
	addc.u32 %r3075, %r3069, %r3077;
	// end inline asm
	mul.hi.u32 	%r3083, %r3248, %r3249;
	// begin inline asm
	add.cc.u32 %r3078, %r3036, %r3080;
	// end inline asm
	// begin inline asm
	addc.u32 %r3081, %r3075, %r3083;
	// end inline asm
	mul.lo.s32 	%r3086, %r3248, %r3248;
	mul.hi.u32 	%r3089, %r3248, %r3248;
	// begin inline asm
	add.cc.u32 %r3084, %r3042, %r3086;
	// end inline asm
	// begin inline asm
	addc.u32 %r3087, %r3081, %r3089;
	// end inline asm
	mul.lo.s32 	%r3134, %r3247, %r3248;
	mul.hi.u32 	%r3095, %r3248, %r3247;
	// begin inline asm
	add.cc.u32 %r3090, %r3048, %r3134;
	// end inline asm
	// begin inline asm
	addc.u32 %r3093, %r3087, %r3095;
	// end inline asm
	mul.lo.s32 	%r3182, %r2787, %r3248;
	mul.hi.u32 	%r3101, %r3248, %r2787;
	// begin inline asm
	add.cc.u32 %r3096, %r3051, %r3182;
	// end inline asm
	// begin inline asm
	addc.u32 %r3099, %r3093, %r3101;
	// end inline asm
	mul.hi.u32 	%r3107, %r3247, %r3253;
	// begin inline asm
	add.cc.u32 %r3102, %r3060, %r3104;
	// end inline asm
	// begin inline asm
	addc.u32 %r3105, %r3199, %r3107;
	// end inline asm
	mul.hi.u32 	%r3113, %r3247, %r3252;
	// begin inline asm
	add.cc.u32 %r3108, %r3066, %r3110;
	// end inline asm
	// begin inline asm
	addc.u32 %r3111, %r3105, %r3113;
	// end inline asm
	mul.hi.u32 	%r3119, %r3247, %r3251;
	// begin inline asm
	add.cc.u32 %r3114, %r3072, %r3116;
	// end inline asm
	// begin inline asm
	addc.u32 %r3117, %r3111, %r3119;
	// end inline asm
	mul.hi.u32 	%r3125, %r3247, %r3250;
	// begin inline asm
	add.cc.u32 %r3120, %r3078, %r3122;
	// end inline asm
	// begin inline asm
	addc.u32 %r3123, %r3117, %r3125;
	// end inline asm
	mul.hi.u32 	%r3131, %r3247, %r3249;
	// begin inline asm
	add.cc.u32 %r3126, %r3084, %r3128;
	// end inline asm
	// begin inline asm
	addc.u32 %r3129, %r3123, %r3131;
	// end inline asm
	mul.hi.u32 	%r3137, %r3247, %r3248;
	// begin inline asm
	add.cc.u32 %r3132, %r3090, %r3134;
	// end inline asm
	// begin inline asm
	addc.u32 %r3135, %r3129, %r3137;
	// end inline asm
	mul.lo.s32 	%r3140, %r3247, %r3247;
	mul.hi.u32 	%r3143, %r3247, %r3247;
	// begin inline asm
	add.cc.u32 %r3138, %r3096, %r3140;
	// end inline asm
	// begin inline asm
	addc.u32 %r3141, %r3135, %r3143;
	// end inline asm
	mul.lo.s32 	%r3188, %r2787, %r3247;
	mul.hi.u32 	%r3149, %r3247, %r2787;
	// begin inline asm
	add.cc.u32 %r3144, %r3099, %r3188;
	// end inline asm
	// begin inline asm
	addc.u32 %r3147, %r3141, %r3149;
	// end inline asm
	mul.hi.u32 	%r3155, %r2787, %r3253;
	// begin inline asm
	add.cc.u32 %r3150, %r3108, %r3152;
	// end inline asm
	// begin inline asm
	addc.u32 %r3153, %r3199, %r3155;
	// end inline asm
	mul.hi.u32 	%r3161, %r2787, %r3252;
	// begin inline asm
	add.cc.u32 %r3156, %r3114, %r3158;
	// end inline asm
	// begin inline asm
	addc.u32 %r3159, %r3153, %r3161;
	// end inline asm
	mul.hi.u32 	%r3167, %r2787, %r3251;
	// begin inline asm
	add.cc.u32 %r3162, %r3120, %r3164;
	// end inline asm
	// begin inline asm
	addc.u32 %r3165, %r3159, %r3167;
	// end inline asm
	mul.hi.u32 	%r3173, %r2787, %r3250;
	// begin inline asm
	add.cc.u32 %r3168, %r3126, %r3170;
	// end inline asm
	// begin inline asm
	addc.u32 %r3171, %r3165, %r3173;
	// end inline asm
	mul.hi.u32 	%r3179, %r2787, %r3249;
	// begin inline asm
	add.cc.u32 %r3174, %r3132, %r3176;
	// end inline asm
	// begin inline asm
	addc.u32 %r3177, %r3171, %r3179;
	// end inline asm
	mul.hi.u32 	%r3185, %r2787, %r3248;
	// begin inline asm
	add.cc.u32 %r3180, %r3138, %r3182;
	// end inline asm
	// begin inline asm
	addc.u32 %r3183, %r3177, %r3185;
	// end inline asm
	mul.hi.u32 	%r3191, %r2787, %r3247;
	// begin inline asm
	add.cc.u32 %r3186, %r3144, %r3188;
	// end inline asm
	// begin inline asm
	addc.u32 %r3189, %r3183, %r3191;
	// end inline asm
	mul.lo.s32 	%r3194, %r2787, %r2787;
	mul.hi.u32 	%r3197, %r2787, %r2787;
	// begin inline asm
	add.cc.u32 %r3192, %r3147, %r3194;
	// end inline asm
	// begin inline asm
	addc.u32 %r3195, %r3189, %r3197;
	// end inline asm
	mul.wide.u32 	%rd203, %r3156, 977;
	cvt.u32.u64 	%r3200, %rd203;
	shr.u64 	%rd204, %rd203, 32;
	mul.wide.u32 	%rd205, %r3162, 977;
	add.s64 	%rd206, %rd205, %rd204;
	cvt.u32.u64 	%r3203, %rd206;
	shr.u64 	%rd207, %rd206, 32;
	mul.wide.u32 	%rd208, %r3168, 977;
	add.s64 	%rd209, %rd208, %rd207;
	cvt.u32.u64 	%r3206, %rd209;
	shr.u64 	%rd210, %rd209, 32;
	mul.wide.u32 	%rd211, %r3174, 977;
	add.s64 	%rd212, %rd211, %rd210;
	cvt.u32.u64 	%r3209, %rd212;
	shr.u64 	%rd213, %rd212, 32;
	mul.wide.u32 	%rd214, %r3180, 977;
	add.s64 	%rd215, %rd214, %rd213;
	cvt.u32.u64 	%r3212, %rd215;
	shr.u64 	%rd216, %rd215, 32;
	mul.wide.u32 	%rd217, %r3186, 977;
	add.s64 	%rd218, %rd217, %rd216;
	cvt.u32.u64 	%r3215, %rd218;
	shr.u64 	%rd219, %rd218, 32;
	mul.wide.u32 	%rd220, %r3192, 977;
	add.s64 	%rd221, %rd220, %rd219;
	cvt.u32.u64 	%r3218, %rd221;
	shr.u64 	%rd222, %rd221, 32;
	cvt.u64.u32 	%rd223, %r3195;
	cvt.u32.u64 	%r3254, %rd222;
	cvt.u32.u64 	%r3255, %rd223;
	mov.b64 	%rd224, 977;
	cvt.u32.u64 	%r3256, %rd224;
	mad.lo.s32 	%r3221, %r3255, %r3256, %r3254;
	// begin inline asm
	add.cc.u32 %r3198, %r3199, %r3200;
	// end inline asm
	// begin inline asm
	addc.cc.u32 %r3201, %r3156, %r3203;
	// end inline asm
	// begin inline asm
	addc.cc.u32 %r3204, %r3162, %r3206;
	// end inline asm
	// begin inline asm
	addc.cc.u32 %r3207, %r3168, %r3209;
	// end inline asm
	// begin inline asm
	addc.cc.u32 %r3210, %r3174, %r3212;
	// end inline asm
	// begin inline asm
	addc.cc.u32 %r3213, %r3180, %r3215;
	// end inline asm
	// begin inline asm
	addc.cc.u32 %r3216, %r3186, %r3218;
	// end inline asm
	// begin inline asm
	addc.u32 %r18688, %r3192, %r3221;
	// end inline asm
	// begin inline asm
	sub.cc.u32 %r18695, %r3198, %r16;
	// end inline asm
	// begin inline asm
	subc.cc.u32 %r18694, %r3201, %r17;
	// end inline asm
	// begin inline asm
	subc.cc.u32 %r18693, %r3204, %r18;
	// end inline asm
	// begin inline asm
	subc.cc.u32 %r18692, %r3207, %r19;
	// end inline asm
	// begin inline asm
	subc.cc.u32 %r18691, %r3210, %r20;
	// end inline asm
	// begin inline asm
	subc.cc.u32 %r18690, %r3213, %r21;
	// end inline asm
	// begin inline asm
	subc.cc.u32 %r18689, %r3216, %r22;
	// end inline asm
	// begin inline asm
	subc.u32 %r3243, %r18688, %r23;
	// end inline asm
	setp.eq.s32 	%p19, %r3243, 0;
	@%p19 bra 	$L__BB0_21;
	mov.u32 	%r18689, %r3216;
	mov.u32 	%r18690, %r3213;
	mov.u32 	%r18691, %r3210;
	mov.u32 	%r18692, %r3207;
	mov.u32 	%r18693, %r3204;
	mov.u32 	%r18694, %r3201;
	mov.u32 	%r18695, %r3198;
$L__BB0_21:
	// begin inline asm
	add.cc.u32 %r3257, %r18695, %r2814;
	// end inline asm
	// begin inline asm
	addc.cc.u32 %r3260, %r18694, %r2862;
	// end inline asm
	// begin inline asm
	addc.cc.u32 %r3263, %r18693, %r2910;
	// end inline asm
	// begin inline asm
	addc.cc.u32 %r3266, %r18692, %r2958;
	// end inline asm
	// begin inline asm
	addc.cc.u32 %r3269, %r18691, %r3006;
	// end inline asm
	// begin inline asm
	addc.cc.u32 %r3272, %r18690, %r3054;
	// end inline asm
	// begin inline asm
	addc.cc.u32 %r3275, %r18689, %r3102;
	// end inline asm
	// begin inline asm
	addc.u32 %r3278, %r18688, %r3150;
	// end inline asm
	// begin inline asm
	sub.cc.u32 %r3281, %r3257, %r16;
	// end inline asm
	// begin inline asm
	subc.cc.u32 %r3284, %r3260, %r17;
	// end inline asm
	// begin inline asm
	subc.cc.u32 %r3287, %r3263, %r18;
	// end inline asm
	// begin inline asm
	subc.cc.u32 %r3290, %r3266, %r19;
	// end inline asm
	// begin inline asm
	subc.cc.u32 %r3293, %r3269, %r20;
	// end inline asm
	// begin inline asm
	subc.cc.u32 %r3296, %r3272, %r21;
	// end inline asm
	// begin inline asm
	subc.cc.u32 %r3299, %r3275, %r22;
	// end inline asm
	// begin inline asm
	subc.u32 %r3302, %r3278, %r23;
	// end inline asm
	setp.eq.s32 	%p20, %r3302, 0;
	selp.b32 	%r3324, %r3299, %r3275, %p20;
	selp.b32 	%r3321, %r3296, %r3272, %p20;
	selp.b32 	%r3318, %r3293, %r3269, %p20;
	selp.b32 	%r3315, %r3290, %r3266, %p20;
	selp.b32 	%r3312, %r3287, %r3263, %p20;
	selp.b32 	%r3309, %r3284, %r3260, %p20;
	selp.b32 	%r3306, %r3281, %r3257, %p20;
	// begin inline asm
	sub.cc.u32 %r18696, %r3306, %r18671;
	// end inline asm
	// begin inline asm
	subc.cc.u32 %r18697, %r3309, %r18670;
	// end inline asm
	// begin inline asm
	subc.cc.u32 %r18698, %r3312, %r18669;
	// end inline asm
	// begin inline asm
	subc.cc.u32 %r18699, %r3315, %r18668;
	// end inline asm
	// begin inline asm
	subc.cc.u32 %r18700, %r3318, %r18667;
	// end inline asm
	// begin inline asm
	subc.cc.u32 %r18701, %r3321, %r18666;
	// end inline asm
	// begin inline asm
	subc.cc.u32 %r18702, %r3324, %r18665;
	// end inline asm
	// begin inline asm
	subc.u32 %r3326, %r3278, %r18664;
	// end inline asm
	setp.eq.s32 	%p21, %r3326, 0;
	@%p21 bra 	$L__BB0_23;
	// begin inline asm
	add.cc.u32 %r18696, %r18696, %r16;
	// end inline asm
	// begin inline asm
	addc.cc.u32 %r18697, %r18697, %r17;
	// end inline asm
	// begin inline asm
	addc.cc.u32 %r18698, %r18698, %r18;
	// end inline asm
	// begin inline asm
	addc.cc.u32 %r18699, %r18699, %r19;
	// end inline asm
	// begin inline asm
	addc.cc.u32 %r18700, %r18700, %r20;
	// end inline asm
	// begin inline asm
	addc.cc.u32 %r18701, %r18701, %r21;
	// end inline asm
	// begin inline asm
	addc.cc.u32 %r18702, %r18702, %r22;
	// end inline asm
	// begin inline asm
	addc.u32 %r18624, %r18624, %r23;
	// end inline asm
$L__BB0_23:
	// begin inline asm
	sub.cc.u32 %r18704, %r18696, %r18687;
	// end inline asm
	// begin inline asm
	subc.cc.u32 %r18705, %r18697, %r18686;
	// end inline asm
	// begin inline asm
	subc.cc.u32 %r18706, %r18698, %r18685;
	// end inline asm
	// begin inline asm
	subc.cc.u32 %r18707, %r18699, %r18684;
	// end inline asm
	// begin inline asm
	subc.cc.u32 %r18708, %r18700, %r18683;
	// end inline asm
	// begin inline asm
	subc.cc.u32 %r18709, %r18701, %r18682;
	// end inline asm
	// begin inline asm
	subc.cc.u32 %r18710, %r18702, %r18681;
	// end inline asm
	// begin inline asm
	subc.u32 %r3374, %r18624, %r18680;
	// end inline asm
	setp.eq.s32 	%p22, %r3374, 0;
	@%p22 bra 	$L__BB0_25;
	// begin inline asm
	add.cc.u32 %r18704, %r18704, %r16;
	// end inline asm
	// begin inline asm
	addc.cc.u32 %r18705, %r18705, %r17;
	// end inline asm
	// begin inline asm
	addc.cc.u32 %r18706, %r18706, %r18;
	// end inline asm
	// begin inline asm
	addc.cc.u32 %r18707, %r18707, %r19;
	// end inline asm
	// begin inline asm
	addc.cc.u32 %r18708, %r18708, %r20;
	// end inline asm
	// begin inline asm
	addc.cc.u32 %r18709, %r18709, %r21;
	// end inline asm
	// begin inline asm
	addc.cc.u32 %r18710, %r18710, %r22;
	// end inline asm
	// begin inline asm
	addc.u32 %r18625, %r18625, %r23;
	// end inline asm
$L__BB0_25:
	// begin inline asm
	add.cc.u32 %r3401, %r18704, %r18704;
	// end inline asm
	// begin inline asm
	addc.cc.u32 %r3404, %r18705, %r18705;
	// end inline asm
	// begin inline asm
	addc.cc.u32 %r3407, %r18706, %r18706;
	// end inline asm
	// begin inline asm
	addc.cc.u32 %r3410, %r18707, %r18707;
	// end inline asm
	// begin inline asm
	addc.cc.u32 %r3413, %r18708, %r18708;
	// end inline asm
	// begin inline asm
	addc.cc.u32 %r3416, %r18709, %r18709;
	// end inline asm
	// begin inline asm
	addc.cc.u32 %r3419, %r18710, %r18710;
	// end inline asm
	// begin inline asm
	addc.u32 %r3422, %r18625, %r18625;
	// end inline asm
	// begin inline asm
	sub.cc.u32 %r3425, %r3401, %r16;
	// end inline asm
	// begin inline asm
	subc.cc.u32 %r3428, %r3404, %r17;
	// end inline asm
	// begin inline asm
	subc.cc.u32 %r3431, %r3407, %r18;
	// end inline asm
	// begin inline asm
	subc.cc.u32 %r3434, %r3410, %r19;
	// end inline asm
	// begin inline asm
	subc.cc.u32 %r3437, %r3413, %r20;
	// end inline asm
	// begin inline asm
	subc.cc.u32 %r3440, %r3416, %r21;
	// end inline asm
	// begin inline asm
	subc.cc.u32 %r3443, %r3419, %r22;
	// end inline asm
	// begin inline asm
	subc.u32 %r3446, %r3422, %r23;
	// end inline asm
	setp.eq.s32 	%p23, %r3446, 0;
	selp.b32 	%r211, %r3443, %r3419, %p23;
	selp.b32 	%r212, %r3440, %r3416, %p23;
	selp.b32 	%r213, %r3437, %r3413, %p23;
	selp.b32 	%r214, %r3434, %r3410, %p23;
	selp.b32 	%r215, %r3431, %r3407, %p23;
	selp.b32 	%r216, %r3428, %r3404, %p23;
	selp.b32 	%r217, %r3425, %r3401, %p23;
	// begin inline asm
	add.cc.u32 %r3449, %r18671, %r18671;
	// end inline asm
	// begin inline asm
	addc.cc.u32 %r3452, %r18670, %r18670;
	// end inline asm
	// begin inline asm
	addc.cc.u32 %r3455, %r18669, %r18669;
	// end inline asm
	// begin inline asm
	addc.cc.u32 %r3458, %r18668, %r18668;
	// end inline asm
	// begin inline asm
	addc.cc.u32 %r3461, %r18667, %r18667;
	// end inline asm
	// begin inline asm
	addc.cc.u32 %r3464, %r18666, %r18666;
	// end inline asm
	// begin inline asm
	addc.cc.u32 %r3467, %r18665, %r18665;
	// end inline asm
	// begin inline asm
	addc.u32 %r18712, %r18664, %r18664;
	// end inline asm
	// begin inline asm
	sub.cc.u32 %r18719, %r3449, %r16;
	// end inline asm
	// begin inline asm
	subc.cc.u32 %r18718, %r3452, %r17;
	// end inline asm
	// begin inline asm
	subc.cc.u32 %r18717, %r3455, %r18;
	// end inline asm
	// begin inline asm
	subc.cc.u32 %r18716, %r3458, %r19;
	// end inline asm
	// begin inline asm
	subc.cc.u32 %r18715, %r3461, %r20;
	// end inline asm
	// begin inline asm
	subc.cc.u32 %r18714, %r3464, %r21;
	// end inline asm
	// begin inline asm
	subc.cc.u32 %r18713, %r3467, %r22;
	// end inline asm
	// begin inline asm
	subc.u32 %r3494, %r18712, %r23;
	// end inline asm
	setp.eq.s32 	%p24, %r3494, 0;
	@%p24 bra 	$L__BB0_27;
	mov.u32 	%r18713, %r3467;
	mov.u32 	%r18714, %r3464;
	mov.u32 	%r18715, %r3461;
	mov.u32 	%r18716, %r3458;
	mov.u32 	%r18717, %r3455;
	mov.u32 	%r18718, %r3452;
	mov.u32 	%r18719, %r3449;
$L__BB0_27:
	// begin inline asm
	add.cc.u32 %r3498, %r18719, %r18671;
	// end inline asm
	// begin inline asm
	addc.cc.u32 %r3501, %r18718, %r18670;
	// end inline asm
	// begin inline asm
	addc.cc.u32 %r3504, %r18717, %r18669;
	// end inline asm
	// begin inline asm
	addc.cc.u32 %r3507, %r18716, %r18668;
	// end inline asm
	// begin inline asm
	addc.cc.u32 %r3510, %r18715, %r18667;
	// end inline asm
	// begin inline asm
	addc.cc.u32 %r3513, %r18714, %r18666;
	// end inline asm
	// begin inline asm
	addc.cc.u32 %r3516, %r18713, %r18665;
	// end inline asm
	// begin inline asm
	addc.u32 %r3519, %r18712, %r18664;
	// end inline asm
	// begin inline asm
	sub.cc.u32 %r3522, %r3498, %r16;
	// end inline asm
	// begin inline asm
	subc.cc.u32 %r3525, %r3501, %r17;
	// end inline asm
	// begin inline asm
	subc.cc.u32 %r3528, %r3504, %r18;
	// end inline asm
	// begin inline asm
	subc.cc.u32 %r3531, %r3507, %r19;
	// end inline asm
	// begin inline asm
	subc.cc.u32 %r3534, %r3510, %r20;
	// end inline asm
	// begin inline asm
	subc.cc.u32 %r3537, %r3513, %r21;
	// end inline asm
	// begin inline asm
	subc.cc.u32 %r3540, %r3516, %r22;
	// end inline asm
	// begin inline asm
	subc.u32 %r3543, %r3519, %r23;
	// end inline asm
	setp.eq.s32 	%p25, %r3543, 0;
	selp.b32 	%r242, %r3540, %r3516, %p25;
	selp.b32 	%r243, %r3537, %r3513, %p25;
	selp.b32 	%r244, %r3534, %r3510, %p25;
	selp.b32 	%r245, %r3531, %r3507, %p25;
	selp.b32 	%r246, %r3528, %r3504, %p25;
	selp.b32 	%r247, %r3525, %r3501, %p25;
	selp.b32 	%r248, %r3522, %r3498, %p25;
	mul.lo.s32 	%r3548, %r248, %r248;
	mul.hi.u32 	%r3551, %r248, %r248;
	mov.b32 	%r3931, 0;
	// begin inline asm
	add.cc.u32 %r3546, %r3931, %r3548;
	// end inline asm
	// begin inline asm
	addc.u32 %r3549, %r3931, %r3551;
	// end inline asm
	mul.lo.s32 	%r3596, %r247, %r248;
	mul.hi.u32 	%r3557, %r248, %r247;
	// begin inline asm
	add.cc.u32 %r3552, %r3931, %r3596;
	// end inline asm
	// begin inline asm
	addc.u32 %r3555, %r3549, %r3557;
	// end inline asm
	mul.lo.s32 	%r3644, %r246, %r248;
	mul.hi.u32 	%r3563, %r248, %r246;
	// begin inline asm
	add.cc.u32 %r3558, %r3931, %r3644;
	// end inline asm
	// begin inline asm
	addc.u32 %r3561, %r3555, %r3563;
	// end inline asm
	mul.lo.s32 	%r3692, %r245, %r248;
	mul.hi.u32 	%r3569, %r248, %r245;
	// begin inline asm
	add.cc.u32 %r3564, %r3931, %r3692;
	// end inline asm
	// begin inline asm
	addc.u32 %r3567, %r3561, %r3569;
	// end inline asm
	mul.lo.s32 	%r3740, %r244, %r248;
	mul.hi.u32 	%r3575, %r248, %r244;
	// begin inline asm
	add.cc.u32 %r3570, %r3931, %r3740;
	// end inline asm
	// begin inline asm
	addc.u32 %r3573, %r3567, %r3575;
	// end inline asm
	mul.lo.s32 	%r3788, %r243, %r248;
	mul.hi.u32 	%r3581, %r248, %r243;
	// begin inline asm
	add.cc.u32 %r3576, %r3931, %r3788;
	// end inline asm
	// begin inline asm
	addc.u32 %r3579, %r3573, %r3581;
	// end inline asm
	mul.lo.s32 	%r3836, %r242, %r248;
	mul.hi.u32 	%r3587, %r248, %r242;
	// begin inline asm
	add.cc.u32 %r3582, %r3931, %r3836;
	// end inline asm
	// begin inline asm
	addc.u32 %r3585, %r3579, %r3587;
	// end inline asm
	mul.lo.s32 	%r3884, %r3519, %r248;
	mul.hi.u32 	%r3593, %r248, %r3519;
	// begin inline asm
	add.cc.u32 %r3588, %r3931, %r3884;
	// end inline asm
	// begin inline asm
	addc.u32 %r3591, %r3585, %r3593;
	// end inline asm
	mul.hi.u32 	%r3599, %r247, %r248;
	// begin inline asm
	add.cc.u32 %r3594, %r3552, %r3596;
	// end inline asm
	// begin inline asm
	addc.u32 %r3597, %r3931, %r3599;
	// end inline asm
	mul.lo.s32 	%r3602, %r247, %r247;
	mul.hi.u32 	%r3605, %r247, %r247;
	// begin inline asm
	add.cc.u32 %r3600, %r3558, %r3602;
	// end inline asm
	// begin inline asm
	addc.u32 %r3603, %r3597, %r3605;
	// end inline asm
	mul.lo.s32 	%r3650, %r246, %r247;
	mul.hi.u32 	%r3611, %r247, %r246;
	// begin inline asm
	add.cc.u32 %r3606, %r3564, %r3650;
	// end inline asm
	// begin inline asm
	addc.u32 %r3609, %r3603, %r3611;
	// end inline asm
	mul.lo.s32 	%r3698, %r245, %r247;
	mul.hi.u32 	%r3617, %r247, %r245;
	// begin inline asm
	add.cc.u32 %r3612, %r3570, %r3698;
	// end inline asm
	// begin inline asm
	addc.u32 %r3615, %r3609, %r3617;
	// end inline asm
	mul.lo.s32 	%r3746, %r244, %r247;
	mul.hi.u32 	%r3623, %r247, %r244;
	// begin inline asm
	add.cc.u32 %r3618, %r3576, %r3746;
	// end inline asm
	// begin inline asm
	addc.u32 %r3621, %r3615, %r3623;
	// end inline asm
	mul.lo.s32 	%r3794, %r243, %r247;
	mul.hi.u32 	%r3629, %r247, %r243;
	// begin inline asm
	add.cc.u32 %r3624, %r3582, %r3794;
	// end inline asm
	// begin inline asm
	addc.u32 %r3627, %r3621, %r3629;
	// end inline asm
	mul.lo.s32 	%r3842, %r242, %r247;
	mul.hi.u32 	%r3635, %r247, %r242;
	// begin inline asm
	add.cc.u32 %r3630, %r3588, %r3842;
	// end inline asm
	// begin inline asm
	addc.u32 %r3633, %r3627, %r3635;
	// end inline asm
	mul.lo.s32 	%r3890, %r3519, %r247;
	mul.hi.u32 	%r3641, %r247, %r3519;
	// begin inline asm
	add.cc.u32 %r3636, %r3591, %r3890;
	// end inline asm
	// begin inline asm
	addc.u32 %r3639, %r3633, %r3641;
	// end inline asm
	mul.hi.u32 	%r3647, %r246, %r248;
	// begin inline asm
	add.cc.u32 %r3642, %r3600, %r3644;
	// end inline asm
	// begin inline asm
	addc.u32 %r3645, %r3931, %r3647;
	// end inline asm
	mul.hi.u32 	%r3653, %r246, %r247;
	// begin inline asm
	add.cc.u32 %r3648, %r3606, %r3650;
	// end inline asm
	// begin inline asm
	addc.u32 %r3651, %r3645, %r3653;
	// end inline asm
	mul.lo.s32 	%r3656, %r246, %r246;
	mul.hi.u32 	%r3659, %r246, %r246;
	// begin inline asm
	add.cc.u32 %r3654, %r3612, %r3656;
	// end inline asm
	// begin inline asm
	addc.u32 %r3657, %r3651, %r3659;
	// end inline asm
	mul.lo.s32 	%r3704, %r245, %r246;
	mul.hi.u32 	%r3665, %r246, %r245;
	// begin inline asm
	add.cc.u32 %r3660, %r3618, %r3704;
	// end inline asm
	// begin inline asm
	addc.u32 %r3663, %r3657, %r3665;
	// end inline asm
	mul.lo.s32 	%r3752, %r244, %r246;
	mul.hi.u32 	%r3671, %r246, %r244;
	// begin inline asm
	add.cc.u32 %r3666, %r3624, %r3752;
	// end inline asm
	// begin inline asm
	addc.u32 %r3669, %r3663, %r3671;
	// end inline asm
	mul.lo.s32 	%r3800, %r243, %r246;
	mul.hi.u32 	%r3677, %r246, %r243;
	// begin inline asm
	add.cc.u32 %r3672, %r3630, %r3800;
	// end inline asm
	// begin inline asm
	addc.u32 %r3675, %r3669, %r3677;
	// end inline asm
	mul.lo.s32 	%r3848, %r242, %r246;
	mul.hi.u32 	%r3683, %r246, %r242;
	// begin inline asm
	add.cc.u32 %r3678, %r3636, %r3848;
	// end inline asm
	// begin inline asm
	addc.u32 %r3681, %r3675, %r3683;
	// end inline asm
	mul.lo.s32 	%r3896, %r3519, %r246;
	mul.hi.u32 	%r3689, %r246, %r3519;
	// begin inline asm
	add.cc.u32 %r3684, %r3639, %r3896;
	// end inline asm
	// begin inline asm
	addc.u32 %r3687, %r3681, %r3689;
	// end inline asm
	mul.hi.u32 	%r3695, %r245, %r248;
	// begin inline asm
	add.cc.u32 %r3690, %r3648, %r3692;
	// end inline asm
	// begin inline asm
	addc.u32 %r3693, %r3931, %r3695;
	// end inline asm
	mul.hi.u32 	%r3701, %r245, %r247;
	// begin inline asm
	add.cc.u32 %r3696, %r3654, %r3698;
	// end inline asm
	// begin inline asm
	addc.u32 %r3699, %r3693, %r3701;
	// end inline asm
	mul.hi.u32 	%r3707, %r245, %r246;
	// begin inline asm
	add.cc.u32 %r3702, %r3660, %r3704;
	// end inline asm
	// begin inline asm
	addc.u32 %r3705, %r3699, %r3707;
	// end inline asm
	mul.lo.s32 	%r3710, %r245, %r245;
	mul.hi.u32 	%r3713, %r245, %r245;
	// begin inline asm
	add.cc.u32 %r3708, %r3666, %r3710;
	// end inline asm
	// begin inline asm
	addc.u32 %r3711, %r3705, %r3713;
	// end inline asm
	mul.lo.s32 	%r3758, %r244, %r245;
	mul.hi.u32 	%r3719, %r245, %r244;
	// begin inline asm
	add.cc.u32 %r3714, %r3672, %r3758;
	// end inline asm
	// begin inline asm
	addc.u32 %r3717, %r3711, %r3719;
	// end inline asm
	mul.lo.s32 	%r3806, %r243, %r245;
	mul.hi.u32 	%r3725, %r245, %r243;
	// begin inline asm
	add.cc.u32 %r3720, %r3678, %r3806;
	// end inline asm
	// begin inline asm
	addc.u32 %r3723, %r3717, %r3725;
	// end inline asm
	mul.lo.s32 	%r3854, %r242, %r245;
	mul.hi.u32 	%r3731, %r245, %r242;
	// begin inline asm
	add.cc.u32 %r3726, %r3684, %r3854;
	// end inline asm
	// begin inline asm
	addc.u32 %r3729, %r3723, %r3731;
	// end inline asm
	mul.lo.s32 	%r3902, %r3519, %r245;
	mul.hi.u32 	%r3737, %r245, %r3519;
	// begin inline asm
	add.cc.u32 %r3732, %r3687, %r3902;
	// end inline asm
	// begin inline asm
	addc.u32 %r3735, %r3729, %r3737;
	// end inline asm
	mul.hi.u32 	%r3743, %r244, %r248;
	// begin inline asm
	add.cc.u32 %r3738, %r3696, %r3740;
	// end inline asm
	// begin inline asm
	addc.u32 %r3741, %r3931, %r3743;
	// end inline asm
	mul.hi.u32 	%r3749, %r244, %r247;
	// begin inline asm
	add.cc.u32 %r3744, %r3702, %r3746;
	// end inline asm
	// begin inline asm
	addc.u32 %r3747, %r3741, %r3749;
	// end inline asm
	mul.hi.u32 	%r3755, %r244, %r246;
	// begin inline asm
	add.cc.u32 %r3750, %r3708, %r3752;
	// end inline asm
	// begin inline asm
	addc.u32 %r3753, %r3747, %r3755;
	// end inline asm
	mul.hi.u32 	%r3761, %r244, %r245;
	// begin inline asm
	add.cc.u32 %r3756, %r3714, %r3758;
	// end inline asm
	// begin inline asm
	addc.u32 %r3759, %r3753, %r3761;
	// end inline asm
	mul.lo.s32 	%r3764, %r244, %r244;
	mul.hi.u32 	%r3767, %r244, %r244;
	// begin inline asm
	add.cc.u32 %r3762, %r3720, %r3764;
	// end inline asm
	// begin inline asm
	addc.u32 %r3765, %r3759, %r3767;
	// end inline asm
	mul.lo.s32 	%r3812, %r243, %r244;
	mul.hi.u32 	%r3773, %r244, %r243;
	// begin inline asm
	add.cc.u32 %r3768, %r3726, %r3812;
	// end inline asm
	// begin inline asm
	addc.u32 %r3771, %r3765, %r3773;
	// end inline asm
	mul.lo.s32 	%r3860, %r242, %r244;
	mul.hi.u32 	%r3779, %r244, %r242;
	// begin inline asm
	add.cc.u32 %r3774, %r3732, %r3860;
	// end inline asm
	// begin inline asm
	addc.u32 %r3777, %r3771, %r3779;
	// end inline asm
	mul.lo.s32 	%r3908, %r3519, %r244;
	mul.hi.u32 	%r3785, %r244, %r3519;
	// begin inline asm
	add.cc.u32 %r3780, %r3735, %r3908;
	// end inline asm
	// begin inline asm
	addc.u32 %r3783, %r3777, %r3785;
	// end inline asm
	mul.hi.u32 	%r3791, %r243, %r248;
	// begin inline asm
	add.cc.u32 %r3786, %r3744, %r3788;
	// end inline asm
	// begin inline asm
	addc.u32 %r3789, %r3931, %r3791;
	// end inline asm
	mul.hi.u32 	%r3797, %r243, %r247;
	// begin inline asm
	add.cc.u32 %r3792, %r3750, %r3794;
	// end inline asm
	// begin inline asm
	addc.u32 %r3795, %r3789, %r3797;
	// end inline asm
	mul.hi.u32 	%r3803, %r243, %r246;
	// begin inline asm
	add.cc.u32 %r3798, %r3756, %r3800;
	// end inline asm
	// begin inline asm
	addc.u32 %r3801, %r3795, %r3803;
	// end inline asm
	mul.hi.u32 	%r3809, %r243, %r245;
	// begin inline asm
	add.cc.u32 %r3804, %r3762, %r3806;
	// end inline asm
	// begin inline asm
	addc.u32 %r3807, %r3801, %r3809;
	// end inline asm
	mul.hi.u32 	%r3815, %r243, %r244;
	// begin inline asm
	add.cc.u32 %r3810, %r3768, %r3812;
	// end inline asm
	// begin inline asm
	addc.u32 %r3813, %r3807, %r3815;
	// end inline asm
	mul.lo.s32 	%r3818, %r243, %r243;
	mul.hi.u32 	%r3821, %r243, %r243;
	// begin inline asm
	add.cc.u32 %r3816, %r3774, %r3818;
	// end inline asm
	// begin inline asm
	addc.u32 %r3819, %r3813, %r3821;
	// end inline asm
	mul.lo.s32 	%r3866, %r242, %r243;
	mul.hi.u32 	%r3827, %r243, %r242;
	// begin inline asm
	add.cc.u32 %r3822, %r3780, %r3866;
	// end inline asm
	// begin inline asm
	addc.u32 %r3825, %r3819, %r3827;
	// end inline asm
	mul.lo.s32 	%r3914, %r3519, %r243;
	mul.hi.u32 	%r3833, %r243, %r3519;
	// begin inline asm
	add.cc.u32 %r3828, %r3783, %r3914;
	// end inline asm
	// begin inline asm
	addc.u32 %r3831, %r3825, %r3833;
	// end inline asm
	mul.hi.u32 	%r3839, %r242, %r248;
	// begin inline asm
	add.cc.u32 %r3834, %r3792, %r3836;
	// end inline asm
	// begin inline asm
	addc.u32 %r3837, %r3931, %r3839;
	// end inline asm
	mul.hi.u32 	%r3845, %r242, %r247;
	// begin inline asm
	add.cc.u32 %r3840, %r3798, %r3842;
	// end inline asm
	// begin inline asm
	addc.u32 %r3843, %r3837, %r3845;
	// end inline asm
	mul.hi.u32 	%r3851, %r242, %r246;
	// begin inline asm
	add.cc.u32 %r3846, %r3804, %r3848;
	// end inline asm
	// begin inline asm
	addc.u32 %r3849, %r3843, %r3851;
	// end inline asm
	mul.hi.u32 	%r3857, %r242, %r245;
	// begin inline asm
	add.cc.u32 %r3852, %r3810, %r3854;
	// end inline asm
	// begin inline asm
	addc.u32 %r3855, %r3849, %r3857;
	// end inline asm
	mul.hi.u32 	%r3863, %r242, %r244;
	// begin inline asm
	add.cc.u32 %r3858, %r3816, %r3860;
	// end inline asm
	// begin inline asm
	addc.u32 %r3861, %r3855, %r3863;
	// end inline asm
	mul.hi.u32 	%r3869, %r242, %r243;
	// begin inline asm
	add.cc.u32 %r3864, %r3822, %r3866;
	// end inline asm
	// begin inline asm
	addc.u32 %r3867, %r3861, %r3869;
	// end inline asm
	mul.lo.s32 	%r3872, %r242, %r242;
	mul.hi.u32 	%r3875, %r242, %r242;
	// begin inline asm
	add.cc.u32 %r3870, %r3828, %r3872;
	// end inline asm
	// begin inline asm
	addc.u32 %r3873, %r3867, %r3875;
	// end inline asm
	mul.lo.s32 	%r3920, %r3519, %r242;
	mul.hi.u32 	%r3881, %r242, %r3519;
	// begin inline asm
	add.cc.u32 %r3876, %r3831, %r3920;
	// end inline asm
	// begin inline asm
	addc.u32 %r3879, %r3873, %r3881;
	// end inline asm
	mul.hi.u32 	%r3887, %r3519, %r248;
	// begin inline asm
	add.cc.u32 %r3882, %r3840, %r3884;
	// end inline asm
	// begin inline asm
	addc.u32 %r3885, %r3931, %r3887;
	// end inline asm
	mul.hi.u32 	%r3893, %r3519, %r247;
	// begin inline asm
	add.cc.u32 %r3888, %r3846, %r3890;
	// end inline asm
	// begin inline asm
	addc.u32 %r3891, %r3885, %r3893;
	// end inline asm
	mul.hi.u32 	%r3899, %r3519, %r246;
	// begin inline asm
	add.cc.u32 %r3894, %r3852, %r3896;
	// end inline asm
	// begin inline asm
	addc.u32 %r3897, %r3891, %r3899;
	// end inline asm
	mul.hi.u32 	%r3905, %r3519, %r245;
	// begin inline asm
	add.cc.u32 %r3900, %r3858, %r3902;
	// end inline asm
	// begin inline asm
	addc.u32 %r3903, %r3897, %r3905;
	// end inline asm
	mul.hi.u32 	%r3911, %r3519, %r244;
	// begin inline asm
	add.cc.u32 %r3906, %r3864, %r3908;
	// end inline asm
	// begin inline asm
	addc.u32 %r3909, %r3903, %r3911;
	// end inline asm
	mul.hi.u32 	%r3917, %r3519, %r243;
	// begin inline asm
	add.cc.u32 %r3912, %r3870, %r3914;
	// end inline asm
	// begin inline asm
	addc.u32 %r3915, %r3909, %r3917;
	// end inline asm
	mul.hi.u32 	%r3923, %r3519, %r242;
	// begin inline asm
	add.cc.u32 %r3918, %r3876, %r3920;
	// end inline asm
	// begin inline asm
	addc.u32 %r3921, %r3915, %r3923;
	// end inline asm
	mul.lo.s32 	%r3926, %r3519, %r3519;
	mul.hi.u32 	%r3929, %r3519, %r3519;
	// begin inline asm
	add.cc.u32 %r3924, %r3879, %r3926;
	// end inline asm
	// begin inline asm
	addc.u32 %r3927, %r3921, %r3929;
	// end inline asm
	mul.wide.u32 	%rd225, %r3888, 977;
	cvt.u32.u64 	%r3932, %rd225;
	shr.u64 	%rd226, %rd225, 32;
	mul.wide.u32 	%rd227, %r3894, 977;
	add.s64 	%rd228, %rd227, %rd226;
	cvt.u32.u64 	%r3935, %rd228;
	shr.u64 	%rd229, %rd228, 32;
	mul.wide.u32 	%rd230, %r3900, 977;
	add.s64 	%rd231, %rd230, %rd229;
	cvt.u32.u64 	%r3938, %rd231;
	shr.u64 	%rd232, %rd231, 32;
	mul.wide.u32 	%rd233, %r3906, 977;
	add.s64 	%rd234, %rd233, %rd232;
	cvt.u32.u64 	%r3941, %rd234;
	shr.u64 	%rd235, %rd234, 32;
	mul.wide.u32 	%rd236, %r3912, 977;
	add.s64 	%rd237, %rd236, %rd235;
	cvt.u32.u64 	%r3944, %rd237;
	shr.u64 	%rd238, %rd237, 32;
	mul.wide.u32 	%rd239, %r3918, 977;
	add.s64 	%rd240, %rd239, %rd238;
	cvt.u32.u64 	%r3947, %rd240;
	shr.u64 	%rd241, %rd240, 32;
	mul.wide.u32 	%rd242, %r3924, 977;
	add.s64 	%rd243, %rd242, %rd241;
	cvt.u32.u64 	%r3950, %rd243;
	shr.u64 	%rd244, %rd243, 32;
	cvt.u64.u32 	%rd245, %r3927;
	cvt.u32.u64 	%r3979, %rd244;
	cvt.u32.u64 	%r3980, %rd245;
	mov.b64 	%rd246, 977;
	cvt.u32.u64 	%r3981, %rd246;
	mad.lo.s32 	%r3953, %r3980, %r3981, %r3979;
	// begin inline asm
	add.cc.u32 %r3930, %r3931, %r3932;
	// end inline asm
	// begin inline asm
	addc.cc.u32 %r3933, %r3888, %r3935;
	// end inline asm
	// begin inline asm
	addc.cc.u32 %r3936, %r3894, %r3938;
	// end inline asm
	// begin inline asm
	addc.cc.u32 %r3939, %r3900, %r3941;
	// end inline asm
	// begin inline asm
	addc.cc.u32 %r3942, %r3906, %r3944;
	// end inline asm
	// begin inline asm
	addc.cc.u32 %r3945, %r3912, %r3947;
	// end inline asm
	// begin inline asm
	addc.cc.u32 %r3948, %r3918, %r3950;
	// end inline asm
	// begin inline asm
	addc.u32 %r18727, %r3924, %r3953;
	// end inline asm
	// begin inline asm
	sub.cc.u32 %r18720, %r3930, %r16;
	// end inline asm
	// begin inline asm
	subc.cc.u32 %r18721, %r3933, %r17;
	// end inline asm
	// begin inline asm
	subc.cc.u32 %r18722, %r3936, %r18;
	// end inline asm
	// begin inline asm
	subc.cc.u32 %r18723, %r3939, %r19;
	// end inline asm
	// begin inline asm
	subc.cc.u32 %r18724, %r3942, %r20;
	// end inline asm
	// begin inline asm
	subc.cc.u32 %r18725, %r3945, %r21;
	// end inline asm
	// begin inline asm
	subc.cc.u32 %r18726, %r3948, %r22;
	// end inline asm
	// begin inline asm
	subc.u32 %r3975, %r18727, %r23;
	// end inline asm
	setp.eq.s32 	%p26, %r3975, 0;
	@%p26 bra 	$L__BB0_29;
	mov.u32 	%r18720, %r3930;
	mov.u32 	%r18721, %r3933;
	mov.u32 	%r18722, %r3936;
	mov.u32 	%r18723, %r3939;
	mov.u32 	%r18724, %r3942;
	mov.u32 	%r18725, %r3945;
	mov.u32 	%r18726, %r3948;
$L__BB0_29:
	// begin inline asm
	add.cc.u32 %r3982, %r18720, %r3546;
	// end inline asm
	// begin inline asm
	addc.cc.u32 %r3985, %r18721, %r3594;
	// end inline asm
	// begin inline asm
	addc.cc.u32 %r3988, %r18722, %r3642;
	// end inline asm
	// begin inline asm
	addc.cc.u32 %r3991, %r18723, %r3690;
	// end inline asm
	// begin inline asm
	addc.cc.u32 %r3994, %r18724, %r3738;
	// end inline asm
	// begin inline asm
	addc.cc.u32 %r3997, %r18725, %r3786;
	// end inline asm
	// begin inline asm
	addc.cc.u32 %r4000, %r18726, %r3834;
	// end inline asm
	// begin inline asm
	addc.u32 %r4003, %r18727, %r3882;
	// end inline asm
	// begin inline asm
	sub.cc.u32 %r4006, %r3982, %r16;
	// end inline asm
	// begin inline asm
	subc.cc.u32 %r4009, %r3985, %r17;
	// end inline asm
	// begin inline asm
	subc.cc.u32 %r4012, %r3988, %r18;
	// end inline asm
	// begin inline asm
	subc.cc.u32 %r4015, %r3991, %r19;
	// end inline asm
	// begin inline asm
	subc.cc.u32 %r4018, %r3994, %r20;
	// end inline asm
	// begin inline asm
	subc.cc.u32 %r4021, %r3997, %r21;
	// end inline asm
	// begin inline asm
	subc.cc.u32 %r4024, %r4000, %r22;
	// end inline asm
	// begin inline asm
	subc.u32 %r4027, %r4003, %r23;
	// end inline asm
	setp.eq.s32 	%p27, %r4027, 0;
	selp.b32 	%r4049, %r4024, %r4000, %p27;
	selp.b32 	%r4046, %r4021, %r3997, %p27;
	selp.b32 	%r4043, %r4018, %r3994, %p27;
	selp.b32 	%r4040, %r4015, %r3991, %p27;
	selp.b32 	%r4037, %r4012, %r3988, %p27;
	selp.b32 	%r4034, %r4009, %r3985, %p27;
	selp.b32 	%r4031, %r4006, %r3982, %p27;
	// begin inline asm
	sub.cc.u32 %r18728, %r4031, %r217;
	// end inline asm
	// begin inline asm
	subc.cc.u32 %r18729, %r4034, %r216;
	// end inline asm
	// begin inline asm
	subc.cc.u32 %r18730, %r4037, %r215;
	// end inline asm
	// begin inline asm
	subc.cc.u32 %r18731, %r4040, %r214;
	// end inline asm
	// begin inline asm
	subc.cc.u32 %r18732, %r4043, %r213;
	// end inline asm
	// begin inline asm
	subc.cc.u32 %r18733, %r4046, %r212;
	// end inline asm
	// begin inline asm
	subc.cc.u32 %r18734, %r4049, %r211;
	// end inline asm
	// begin inline asm
	subc.u32 %r4051, %r4003, %r3422;
	// end inline asm
	setp.eq.s32 	%p28, %r4051, 0;
	@%p28 bra 	$L__BB0_31;
	// begin inline asm
	add.cc.u32 %r18728, %r18728, %r16;
	// end inline asm
	// begin inline asm
	addc.cc.u32 %r18729, %r18729, %r17;
	// end inline asm
	// begin inline asm
	addc.cc.u32 %r18730, %r18730, %r18;
	// end inline asm
	// begin inline asm
	addc.cc.u32 %r18731, %r18731, %r19;
	// end inline asm
	// begin inline asm
	addc.cc.u32 %r18732, %r18732, %r20;
	// end inline asm
	// begin inline asm
	addc.cc.u32 %r18733, %r18733, %r21;
	// end inline asm
	// begin inline asm
	addc.cc.u32 %r18734, %r18734, %r22;
	// end inline asm
	// begin inline asm
	addc.u32 %r18626, %r18626, %r23;
	// end inline asm
$L__BB0_31:
	// begin inline asm
	sub.cc.u32 %r18813, %r18728, %r217;
	// end inline asm
	// begin inline asm
	subc.cc.u32 %r18812, %r18729, %r216;
	// end inline asm
	// begin inline asm
	subc.cc.u32 %r18811, %r18730, %r215;
	// end inline asm
	// begin inline asm
	subc.cc.u32 %r18810, %r18731, %r214;
	// end inline asm
	// begin inline asm
	subc.cc.u32 %r18809, %r18732, %r213;
	// end inline asm
	// begin inline asm
	subc.cc.u32 %r18808, %r18733, %r212;
	// end inline asm
	// begin inline asm
	subc.cc.u32 %r18807, %r18734, %r211;
	// end inline asm
	// begin inline asm
	subc.u32 %r4099, %r18626, %r3422;
	// end inline asm
	setp.eq.s32 	%p29, %r4099, 0;
	@%p29 bra 	$L__BB0_33;
	// begin inline asm
	add.cc.u32 %r18813, %r18813, %r16;
	// end inline asm
	// begin inline asm
	addc.cc.u32 %r18812, %r18812, %r17;
	// end inline asm
	// begin inline asm
	addc.cc.u32 %r18811, %r18811, %r18;
	// end inline asm
	// begin inline asm
	addc.cc.u32 %r18810, %r18810, %r19;
	// end inline asm
	// begin inline asm
	addc.cc.u32 %r18809, %r18809, %r20;
	// end inline asm
	// begin inline asm
	addc.cc.u32 %r18808, %r18808, %r21;
	// end inline asm
	// begin inline asm
	addc.cc.u32 %r18807, %r18807, %r22;
	// end inline asm
	// begin inline asm
	addc.u32 %r18627, %r18627, %r23;
	// end inline asm
$L__BB0_33:
	// begin inline asm
	sub.cc.u32 %r18744, %r217, %r18813;
	// end inline asm
	// begin inline asm
	subc.cc.u32 %r18745, %r216, %r18812;
	// end inline asm
	// begin inline asm
	subc.cc.u32 %r18746, %r215, %r18811;
	// end inline asm
	// begin inline asm
	subc.cc.u32 %r18747, %r214, %r18810;
	// end inline asm
	// begin inline asm
	subc.cc.u32 %r18748, %r213, %r18809;
	// end inline asm
	// begin inline asm
	subc.cc.u32 %r18749, %r212, %r18808;
	// end inline asm
	// begin inline asm
	subc.cc.u32 %r18750, %r211, %r18807;
	// end inline asm
	// begin inline asm
	subc.u32 %r4147, %r3422, %r18627;
	// end inline asm
	setp.eq.s32 	%p30, %r4147, 0;
	@%p30 bra 	$L__BB0_35;
	// begin inline asm
	add.cc.u32 %r18744, %r18744, %r16;
	// end inline asm
	// begin inline asm
	addc.cc.u32 %r18745, %r18745, %r17;
	// end inline asm
	// begin inline asm
	addc.cc.u32 %r18746, %r18746, %r18;
	// end inline asm
	// begin inline asm
	addc.cc.u32 %r18747, %r18747, %r19;
	// end inline asm
	// begin inline asm
	addc.cc.u32 %r18748, %r18748, %r20;
	// end inline asm
	// begin inline asm
	addc.cc.u32 %r18749, %r18749, %r21;
	// end inline asm
	// begin inline asm
	addc.cc.u32 %r18750, %r18750, %r22;
	// end inline asm
	// begin inline asm
	addc.u32 %r18628, %r18628, %r23;
	// end inline asm
$L__BB0_35:
	mul.lo.s32 	%r4176, %r18744, %r248;
	mul.hi.u32 	%r4179, %r248, %r18744;
	mov.b32 	%r4559, 0;
	// begin inline asm
	add.cc.u32 %r4174, %r4559, %r4176;
	// end inline asm
	// begin inline asm
	addc.u32 %r4177, %r4559, %r4179;
	// end inline asm
	mul.lo.s32 	%r4182, %r18745, %r248;
	mul.hi.u32 	%r4185, %r248, %r18745;
	// begin inline asm
	add.cc.u32 %r4180, %r4559, %r4182;
	// end inline asm
	// begin inline asm
	addc.u32 %r4183, %r4177, %r4185;
	// end inline asm
	mul.lo.s32 	%r4188, %r18746, %r248;
	mul.hi.u32 	%r4191, %r248, %r18746;
	// begin inline asm
	add.cc.u32 %r4186, %r4559, %r4188;
	// end inline asm
	// begin inline asm
	addc.u32 %r4189, %r4183, %r4191;
	// end inline asm
	mul.lo.s32 	%r4194, %r18747, %r248;
	mul.hi.u32 	%r4197, %r248, %r18747;
	// begin inline asm
	add.cc.u32 %r4192, %r4559, %r4194;
	// end inline asm
	// begin inline asm
	addc.u32 %r4195, %r4189, %r4197;
	// end inline asm
	mul.lo.s32 	%r4200, %r18748, %r248;
	mul.hi.u32 	%r4203, %r248, %r18748;
	// begin inline asm
	add.cc.u32 %r4198, %r4559, %r4200;
	// end inline asm
	// begin inline asm
	addc.u32 %r4201, %r4195, %r4203;
	// end inline asm
	mul.lo.s32 	%r4206, %r18749, %r248;
	mul.hi.u32 	%r4209, %r248, %r18749;
	// begin inline asm
	add.cc.u32 %r4204, %r4559, %r4206;
	// end inline asm
	// begin inline asm
	addc.u32 %r4207, %r4201, %r4209;
	// end inline asm
	mul.lo.s32 	%r4212, %r18750, %r248;
	mul.hi.u32 	%r4215, %r248, %r18750;
	// begin inline asm
	add.cc.u32 %r4210, %r4559, %r4212;
	// end inline asm
	// begin inline asm
	addc.u32 %r4213, %r4207, %r4215;
	// end inline asm
	mul.lo.s32 	%r4218, %r18628, %r248;
	mul.hi.u32 	%r4221, %r248, %r18628;
	// begin inline asm
	add.cc.u32 %r4216, %r4559, %r4218;
	// end inline asm
	// begin inline asm
	addc.u32 %r4219, %r4213, %r4221;
	// end inline asm
	mul.lo.s32 	%r4224, %r18744, %r247;
	mul.hi.u32 	%r4227, %r247, %r18744;
	// begin inline asm
	add.cc.u32 %r4222, %r4180, %r4224;
	// end inline asm
	// begin inline asm
	addc.u32 %r4225, %r4559, %r4227;
	// end inline asm
	mul.lo.s32 	%r4230, %r18745, %r247;
	mul.hi.u32 	%r4233, %r247, %r18745;
	// begin inline asm
	add.cc.u32 %r4228, %r4186, %r4230;
	// end inline asm
	// begin inline asm
	addc.u32 %r4231, %r4225, %r4233;
	// end inline asm
	mul.lo.s32 	%r4236, %r18746, %r247;
	mul.hi.u32 	%r4239, %r247, %r18746;
	// begin inline asm
	add.cc.u32 %r4234, %r4192, %r4236;
	// end inline asm
	// begin inline asm
	addc.u32 %r4237, %r4231, %r4239;
	// end inline asm
	mul.lo.s32 	%r4242, %r18747, %r247;
	mul.hi.u32 	%r4245, %r247, %r18747;
	// begin inline asm
	add.cc.u32 %r4240, %r4198, %r4242;
	// end inline asm
	// begin inline asm
	addc.u32 %r4243, %r4237, %r4245;
	// end inline asm
	mul.lo.s32 	%r4248, %r18748, %r247;
	mul.hi.u32 	%r4251, %r247, %r18748;
	// begin inline asm
	add.cc.u32 %r4246, %r4204, %r4248;
	// end inline asm
	// begin inline asm
	addc.u32 %r4249, %r4243, %r4251;
	// end inline asm
	mul.lo.s32 	%r4254, %r18749, %r247;
	mul.hi.u32 	%r4257, %r247, %r18749;
	// begin inline asm
	add.cc.u32 %r4252, %r4210, %r4254;
	// end inline asm
	// begin inline asm
	addc.u32 %r4255, %r4249, %r4257;
	// end inline asm
	mul.lo.s32 	%r4260, %r18750, %r247;
	mul.hi.u32 	%r4263, %r247, %r18750;
	// begin inline asm
	add.cc.u32 %r4258, %r4216, %r4260;
	// end inline asm
	// begin inline asm
	addc.u32 %r4261, %r4255, %r4263;
	// end inline asm
	mul.lo.s32 	%r4266, %r18628, %r247;
	mul.hi.u32 	%r4269, %r247, %r18628;
	// begin inline asm
	add.cc.u32 %r4264, %r4219, %r4266;
	// end inline asm
	// begin inline asm
	addc.u32 %r4267, %r4261, %r4269;
	// end inline asm
	mul.lo.s32 	%r4272, %r18744, %r246;
	mul.hi.u32 	%r4275, %r246, %r18744;
	// begin inline asm
	add.cc.u32 %r4270, %r4228, %r4272;
	// end inline asm
	// begin inline asm
	addc.u32 %r4273, %r4559, %r4275;
	// end inline asm
	mul.lo.s32 	%r4278, %r18745, %r246;
	mul.hi.u32 	%r4281, %r246, %r18745;
	// begin inline asm
	add.cc.u32 %r4276, %r4234, %r4278;
	// end inline asm
	// begin inline asm
	addc.u32 %r4279, %r4273, %r4281;
	// end inline asm
	mul.lo.s32 	%r4284, %r18746, %r246;
	mul.hi.u32 	%r4287, %r246, %r18746;
	// begin inline asm
	add.cc.u32 %r4282, %r4240, %r4284;
	// end inline asm
	// begin inline asm
	addc.u32 %r4285, %r4279, %r4287;
	// end inline asm
	mul.lo.s32 	%r4290, %r18747, %r246;
	mul.hi.u32 	%r4293, %r246, %r18747;
	// begin inline asm
	add.cc.u32 %r4288, %r4246, %r4290;
	// end inline asm
	// begin inline asm
	addc.u32 %r4291, %r4285, %r4293;
	// end inline asm
	mul.lo.s32 	%r4296, %r18748, %r246;
	mul.hi.u32 	%r4299, %r246, %r18748;
	// begin inline asm
	add.cc.u32 %r4294, %r4252, %r4296;
	// end inline asm
	// begin inline asm
	addc.u32 %r4297, %r4291, %r4299;
	// end inline asm
	mul.lo.s32 	%r4302, %r18749, %r246;
	mul.hi.u32 	%r4305, %r246, %r18749;
	// begin inline asm
	add.cc.u32 %r4300, %r4258, %r4302;
	// end inline asm
	// begin inline asm
	addc.u32 %r4303, %r4297, %r4305;
	// end inline asm
	mul.lo.s32 	%r4308, %r18750, %r246;
	mul.hi.u32 	%r4311, %r246, %r18750;
	// begin inline asm
	add.cc.u32 %r4306, %r4264, %r4308;
	// end inline asm
	// begin inline asm
	addc.u32 %r4309, %r4303, %r4311;
	// end inline asm
	mul.lo.s32 	%r4314, %r18628, %r246;
	mul.hi.u32 	%r4317, %r246, %r18628;
	// begin inline asm
	add.cc.u32 %r4312, %r4267, %r4314;
	// end inline asm
	// begin inline asm
	addc.u32 %r4315, %r4309, %r4317;
	// end inline asm
	mul.lo.s32 	%r4320, %r18744, %r245;
	mul.hi.u32 	%r4323, %r245, %r18744;
	// begin inline asm
	add.cc.u32 %r4318, %r4276, %r4320;
	// end inline asm
	// begin inline asm
	addc.u32 %r4321, %r4559, %r4323;
	// end inline asm
	mul.lo.s32 	%r4326, %r18745, %r245;
	mul.hi.u32 	%r4329, %r245, %r18745;
	// begin inline asm
	add.cc.u32 %r4324, %r4282, %r4326;
	// end inline asm
	// begin inline asm
	addc.u32 %r4327, %r4321, %r4329;
	// end inline asm
	mul.lo.s32 	%r4332, %r18746, %r245;
	mul.hi.u32 	%r4335, %r245, %r18746;
	// begin inline asm
	add.cc.u32 %r4330, %r4288, %r4332;
	// end inline asm
	// begin inline asm
	addc.u32 %r4333, %r4327, %r4335;
	// end inline asm
	mul.lo.s32 	%r4338, %r18747, %r245;
	mul.hi.u32 	%r4341, %r245, %r18747;
	// begin inline asm
	add.cc.u32 %r4336, %r4294, %r4338;
	// end inline asm
	// begin inline asm
	addc.u32 %r4339, %r4333, %r4341;
	// end inline asm
	mul.lo.s32 	%r4344, %r18748, %r245;
	mul.hi.u32 	%r4347, %r245, %r18748;
	// begin inline asm
	add.cc.u32 %r4342, %r4300, %r4344;
	// end inline asm
	// begin inline asm
	addc.u32 %r4345, %r4339, %r4347;
	// end inline asm
	mul.lo.s32 	%r4350, %r18749, %r245;
	mul.hi.u32 	%r4353, %r245, %r18749;
	// begin inline asm
	add.cc.u32 %r4348, %r4306, %r4350;
	// end inline asm
	// begin inline asm
	addc.u32 %r4351, %r4345, %r4353;
	// end inline asm
	mul.lo.s32 	%r4356, %r18750, %r245;
	mul.hi.u32 	%r4359, %r245, %r18750;
	// begin inline asm
	add.cc.u32 %r4354, %r4312, %r4356;
	// end inline asm
	// begin inline asm
	addc.u32 %r4357, %r4351, %r4359;
	// end inline asm
	mul.lo.s32 	%r4362, %r18628, %r245;
	mul.hi.u32 	%r4365, %r245, %r18628;
	// begin inline asm
	add.cc.u32 %r4360, %r4315, %r4362;
	// end inline asm
	// begin inline asm
	addc.u32 %r4363, %r4357, %r4365;
	// end inline asm
	mul.lo.s32 	%r4368, %r18744, %r244;
	mul.hi.u32 	%r4371, %r244, %r18744;
	// begin inline asm
	add.cc.u32 %r4366, %r4324, %r4368;
	// end inline asm
	// begin inline asm
	addc.u32 %r4369, %r4559, %r4371;
	// end inline asm
	mul.lo.s32 	%r4374, %r18745, %r244;
	mul.hi.u32 	%r4377, %r244, %r18745;
	// begin inline asm
	add.cc.u32 %r4372, %r4330, %r4374;
	// end inline asm
	// begin inline asm
	addc.u32 %r4375, %r4369, %r4377;
	// end inline asm
	mul.lo.s32 	%r4380, %r18746, %r244;
	mul.hi.u32 	%r4383, %r244, %r18746;
	// begin inline asm
	add.cc.u32 %r4378, %r4336, %r4380;
	// end inline asm
	// begin inline asm
	addc.u32 %r4381, %r4375, %r4383;
	// end inline asm
	mul.lo.s32 	%r4386, %r18747, %r244;
	mul.hi.u32 	%r4389, %r244, %r18747;
	// begin inline asm
	add.cc.u32 %r4384, %r4342, %r4386;
	// end inline asm
	// begin inline asm
	addc.u32 %r4387, %r4381, %r4389;
	// end inline asm
	mul.lo.s32 	%r4392, %r18748, %r244;
	mul.hi.u32 	%r4395, %r244, %r18748;
	// begin inline asm
	add.cc.u32 %r4390, %r4348, %r4392;
	// end inline asm
	// begin inline asm
	addc.u32 %r4393, %r4387, %r4395;
	// end inline asm
	mul.lo.s32 	%r4398, %r18749, %r244;
	mul.hi.u32 	%r4401, %r244, %r18749;
	// begin inline asm
	add.cc.u32 %r4396, %r4354, %r4398;
	// end inline asm
	// begin inline asm
	addc.u32 %r4399, %r4393, %r4401;
	// end inline asm
	mul.lo.s32 	%r4404, %r18750, %r244;
	mul.hi.u32 	%r4407, %r244, %r18750;
	// begin inline asm
	add.cc.u32 %r4402, %r4360, %r4404;
	// end inline asm
	// begin inline asm
	addc.u32 %r4405, %r4399, %r4407;
	// end inline asm
	mul.lo.s32 	%r4410, %r18628, %r244;
	mul.hi.u32 	%r4413, %r244, %r18628;
	// begin inline asm
	add.cc.u32 %r4408, %r4363, %r4410;
	// end inline asm
	// begin inline asm
	addc.u32 %r4411, %r4405, %r4413;
	// end inline asm
	mul.lo.s32 	%r4416, %r18744, %r243;
	mul.hi.u32 	%r4419, %r243, %r18744;
	// begin inline asm
	add.cc.u32 %r4414, %r4372, %r4416;
	// end inline asm
	// begin inline asm
	addc.u32 %r4417, %r4559, %r4419;
	// end inline asm
	mul.lo.s32 	%r4422, %r18745, %r243;
	mul.hi.u32 	%r4425, %r243, %r18745;
	// begin inline asm
	add.cc.u32 %r4420, %r4378, %r4422;
	// end inline asm
	// begin inline asm
	addc.u32 %r4423, %r4417, %r4425;
	// end inline asm
	mul.lo.s32 	%r4428, %r18746, %r243;
	mul.hi.u32 	%r4431, %r243, %r18746;
	// begin inline asm
	add.cc.u32 %r4426, %r4384, %r4428;
	// end inline asm
	// begin inline asm
	addc.u32 %r4429, %r4423, %r4431;
	// end inline asm
	mul.lo.s32 	%r4434, %r18747, %r243;
	mul.hi.u32 	%r4437, %r243, %r18747;
	// begin inline asm
	add.cc.u32 %r4432, %r4390, %r4434;
	// end inline asm
	// begin inline asm
	addc.u32 %r4435, %r4429, %r4437;
	// end inline asm
	mul.lo.s32 	%r4440, %r18748, %r243;
	mul.hi.u32 	%r4443, %r243, %r18748;
	// begin inline asm
	add.cc.u32 %r4438, %r4396, %r4440;
	// end inline asm
	// begin inline asm
	addc.u32 %r4441, %r4435, %r4443;
	// end inline asm
	mul.lo.s32 	%r4446, %r18749, %r243;
	mul.hi.u32 	%r4449, %r243, %r18749;
	// begin inline asm
	add.cc.u32 %r4444, %r4402, %r4446;
	// end inline asm
	// begin inline asm
	addc.u32 %r4447, %r4441, %r4449;
	// end inline asm
	mul.lo.s32 	%r4452, %r18750, %r243;
	mul.hi.u32 	%r4455, %r243, %r18750;
	// begin inline asm
	add.cc.u32 %r4450, %r4408, %r4452;
	// end inline asm
	// begin inline asm
	addc.u32 %r4453, %r4447, %r4455;
	// end inline asm
	mul.lo.s32 	%r4458, %r18628, %r243;
	mul.hi.u32 	%r4461, %r243, %r18628;
	// begin inline asm
	add.cc.u32 %r4456, %r4411, %r4458;
	// end inline asm
	// begin inline asm
	addc.u32 %r4459, %r4453, %r4461;
	// end inline asm
	mul.lo.s32 	%r4464, %r18744, %r242;
	mul.hi.u32 	%r4467, %r242, %r18744;
	// begin inline asm
	add.cc.u32 %r4462, %r4420, %r4464;
	// end inline asm
	// begin inline asm
	addc.u32 %r4465, %r4559, %r4467;
	// end inline asm
	mul.lo.s32 	%r4470, %r18745, %r242;
	mul.hi.u32 	%r4473, %r242, %r18745;
	// begin inline asm
	add.cc.u32 %r4468, %r4426, %r4470;
	// end inline asm
	// begin inline asm
	addc.u32 %r4471, %r4465, %r4473;
	// end inline asm
	mul.lo.s32 	%r4476, %r18746, %r242;
	mul.hi.u32 	%r4479, %r242, %r18746;
	// begin inline asm
	add.cc.u32 %r4474, %r4432, %r4476;
	// end inline asm
	// begin inline asm
	addc.u32 %r4477, %r4471, %r4479;
	// end inline asm
	mul.lo.s32 	%r4482, %r18747, %r242;
	mul.hi.u32 	%r4485, %r242, %r18747;
	// begin inline asm
	add.cc.u32 %r4480, %r4438, %r4482;
	// end inline asm
	// begin inline asm
	addc.u32 %r4483, %r4477, %r4485;
	// end inline asm
	mul.lo.s32 	%r4488, %r18748, %r242;
	mul.hi.u32 	%r4491, %r242, %r18748;
	// begin inline asm
	add.cc.u32 %r4486, %r4444, %r4488;
	// end inline asm
	// begin inline asm
	addc.u32 %r4489, %r4483, %r4491;
	// end inline asm
	mul.lo.s32 	%r4494, %r18749, %r242;
	mul.hi.u32 	%r4497, %r242, %r18749;
	// begin inline asm
	add.cc.u32 %r4492, %r4450, %r4494;
	// end inline asm
	// begin inline asm
	addc.u32 %r4495, %r4489, %r4497;
	// end inline asm
	mul.lo.s32 	%r4500, %r18750, %r242;
	mul.hi.u32 	%r4503, %r242, %r18750;
	// begin inline asm
	add.cc.u32 %r4498, %r4456, %r4500;
	// end inline asm
	// begin inline asm
	addc.u32 %r4501, %r4495, %r4503;
	// end inline asm
	mul.lo.s32 	%r4506, %r18628, %r242;
	mul.hi.u32 	%r4509, %r242, %r18628;
	// begin inline asm
	add.cc.u32 %r4504, %r4459, %r4506;
	// end inline asm
	// begin inline asm
	addc.u32 %r4507, %r4501, %r4509;
	// end inline asm
	mul.lo.s32 	%r4512, %r18744, %r3519;
	mul.hi.u32 	%r4515, %r3519, %r18744;
	// begin inline asm
	add.cc.u32 %r4510, %r4468, %r4512;
	// end inline asm
	// begin inline asm
	addc.u32 %r4513, %r4559, %r4515;
	// end inline asm
	mul.lo.s32 	%r4518, %r18745, %r3519;
	mul.hi.u32 	%r4521, %r3519, %r18745;
	// begin inline asm
	add.cc.u32 %r4516, %r4474, %r4518;
	// end inline asm
	// begin inline asm
	addc.u32 %r4519, %r4513, %r4521;
	// end inline asm
	mul.lo.s32 	%r4524, %r18746, %r3519;
	mul.hi.u32 	%r4527, %r3519, %r18746;
	// begin inline asm
	add.cc.u32 %r4522, %r4480, %r4524;
	// end inline asm
	// begin inline asm
	addc.u32 %r4525, %r4519, %r4527;
	// end inline asm
	mul.lo.s32 	%r4530, %r18747, %r3519;
	mul.hi.u32 	%r4533, %r3519, %r18747;
	// begin inline asm
	add.cc.u32 %r4528, %r4486, %r4530;
	// end inline asm
	// begin inline asm
	addc.u32 %r4531, %r4525, %r4533;
	// end inline asm
	mul.lo.s32 	%r4536, %r18748, %r3519;
	mul.hi.u32 	%r4539, %r3519, %r18748;
	// begin inline asm
	add.cc.u32 %r4534, %r4492, %r4536;
	// end inline asm
	// begin inline asm
	addc.u32 %r4537, %r4531, %r4539;
	// end inline asm
	mul.lo.s32 	%r4542, %r18749, %r3519;
	mul.hi.u32 	%r4545, %r3519, %r18749;
	// begin inline asm
	add.cc.u32 %r4540, %r4498, %r4542;
	// end inline asm
	// begin inline asm
	addc.u32 %r4543, %r4537, %r4545;
	// end inline asm
	mul.lo.s32 	%r4548, %r18750, %r3519;
	mul.hi.u32 	%r4551, %r3519, %r18750;
	// begin inline asm
	add.cc.u32 %r4546, %r4504, %r4548;
	// end inline asm
	// begin inline asm
	addc.u32 %r4549, %r4543, %r4551;
	// end inline asm
	mul.lo.s32 	%r4554, %r18628, %r3519;
	mul.hi.u32 	%r4557, %r3519, %r18628;
	// begin inline asm
	add.cc.u32 %r4552, %r4507, %r4554;
	// end inline asm
	// begin inline asm
	addc.u32 %r4555, %r4549, %r4557;
	// end inline asm
	mul.wide.u32 	%rd247, %r4516, 977;
	cvt.u32.u64 	%r4560, %rd247;
	shr.u64 	%rd248, %rd247, 32;
	mul.wide.u32 	%rd249, %r4522, 977;
	add.s64 	%rd250, %rd249, %rd248;
	cvt.u32.u64 	%r4563, %rd250;
	shr.u64 	%rd251, %rd250, 32;
	mul.wide.u32 	%rd252, %r4528, 977;
	add.s64 	%rd253, %rd252, %rd251;
	cvt.u32.u64 	%r4566, %rd253;
	shr.u64 	%rd254, %rd253, 32;
	mul.wide.u32 	%rd255, %r4534, 977;
	add.s64 	%rd256, %rd255, %rd254;
	cvt.u32.u64 	%r4569, %rd256;
	shr.u64 	%rd257, %rd256, 32;
	mul.wide.u32 	%rd258, %r4540, 977;
	add.s64 	%rd259, %rd258, %rd257;
	cvt.u32.u64 	%r4572, %rd259;
	shr.u64 	%rd260, %rd259, 32;
	mul.wide.u32 	%rd261, %r4546, 977;
	add.s64 	%rd262, %rd261, %rd260;
	cvt.u32.u64 	%r4575, %rd262;
	shr.u64 	%rd263, %rd262, 32;
	mul.wide.u32 	%rd264, %r4552, 977;
	add.s64 	%rd265, %rd264, %rd263;
	cvt.u32.u64 	%r4578, %rd265;
	shr.u64 	%rd266, %rd265, 32;
	cvt.u64.u32 	%rd267, %r4555;
	cvt.u32.u64 	%r4655, %rd266;
	cvt.u32.u64 	%r4656, %rd267;
	mov.b64 	%rd268, 977;
	cvt.u32.u64 	%r4657, %rd268;
	mad.lo.s32 	%r4581, %r4656, %r4657, %r4655;
	// begin inline asm
	add.cc.u32 %r4558, %r4559, %r4560;
	// end inline asm
	// begin inline asm
	addc.cc.u32 %r4561, %r4516, %r4563;
	// end inline asm
	// begin inline asm
	addc.cc.u32 %r4564, %r4522, %r4566;
	// end inline asm
	// begin inline asm
	addc.cc.u32 %r4567, %r4528, %r4569;
	// end inline asm
	// begin inline asm
	addc.cc.u32 %r4570, %r4534, %r4572;
	// end inline asm
	// begin inline asm
	addc.cc.u32 %r4573, %r4540, %r4575;
	// end inline asm
	// begin inline asm
	addc.cc.u32 %r4576, %r4546, %r4578;
	// end inline asm
	// begin inline asm
	addc.u32 %r4579, %r4552, %r4581;
	// end inline asm
	// begin inline asm
	sub.cc.u32 %r4582, %r4558, %r16;
	// end inline asm
	// begin inline asm
	subc.cc.u32 %r4585, %r4561, %r17;
	// end inline asm
	// begin inline asm
	subc.cc.u32 %r4588, %r4564, %r18;
	// end inline asm
	// begin inline asm
	subc.cc.u32 %r4591, %r4567, %r19;
	// end inline asm
	// begin inline asm
	subc.cc.u32 %r4594, %r4570, %r20;
	// end inline asm
	// begin inline asm
	subc.cc.u32 %r4597, %r4573, %r21;
	// end inline asm
	// begin inline asm
	subc.cc.u32 %r4600, %r4576, %r22;
	// end inline asm
	// begin inline asm
	subc.u32 %r4603, %r4579, %r23;
	// end inline asm
	setp.eq.s32 	%p31, %r4603, 0;
	selp.b32 	%r4607, %r4582, %r4558, %p31;
	selp.b32 	%r4610, %r4585, %r4561, %p31;
	selp.b32 	%r4613, %r4588, %r4564, %p31;
	selp.b32 	%r4616, %r4591, %r4567, %p31;
	selp.b32 	%r4619, %r4594, %r4570, %p31;
	selp.b32 	%r4622, %r4597, %r4573, %p31;
	selp.b32 	%r4625, %r4600, %r4576, %p31;
	// begin inline asm
	add.cc.u32 %r4606, %r4607, %r4174;
	// end inline asm
	// begin inline asm
	addc.cc.u32 %r4609, %r4610, %r4222;
	// end inline asm
	// begin inline asm
	addc.cc.u32 %r4612, %r4613, %r4270;
	// end inline asm
	// begin inline asm
	addc.cc.u32 %r4615, %r4616, %r4318;
	// end inline asm
	// begin inline asm
	addc.cc.u32 %r4618, %r4619, %r4366;
	// end inline asm
	// begin inline asm
	addc.cc.u32 %r4621, %r4622, %r4414;
	// end inline asm
	// begin inline asm
	addc.cc.u32 %r4624, %r4625, %r4462;
	// end inline asm
	// begin inline asm
	addc.u32 %r18752, %r4579, %r4510;
	// end inline asm
	// begin inline asm
	sub.cc.u32 %r18759, %r4606, %r16;
	// end inline asm
	// begin inline asm
	subc.cc.u32 %r18758, %r4609, %r17;
	// end inline asm
	// begin inline asm
	subc.cc.u32 %r18757, %r4612, %r18;
	// end inline asm
	// begin inline asm
	subc.cc.u32 %r18756, %r4615, %r19;
	// end inline asm
	// begin inline asm
	subc.cc.u32 %r18755, %r4618, %r20;
	// end inline asm
	// begin inline asm
	subc.cc.u32 %r18754, %r4621, %r21;
	// end inline asm
	// begin inline asm
	subc.cc.u32 %r18753, %r4624, %r22;
	// end inline asm
	// begin inline asm
	subc.u32 %r4651, %r18752, %r23;
	// end inline asm
	setp.eq.s32 	%p32, %r4651, 0;
	@%p32 bra 	$L__BB0_37;
	mov.u32 	%r18753, %r4624;
	mov.u32 	%r18754, %r4621;
	mov.u32 	%r18755, %r4618;
	mov.u32 	%r18756, %r4615;
	mov.u32 	%r18757, %r4612;
	mov.u32 	%r18758, %r4609;
	mov.u32 	%r18759, %r4606;
$L__BB0_37:
	// begin inline asm
	add.cc.u32 %r4658, %r18687, %r18687;
	// end inline asm
	// begin inline asm
	addc.cc.u32 %r4661, %r18686, %r18686;
	// end inline asm
	// begin inline asm
	addc.cc.u32 %r4664, %r18685, %r18685;
	// end inline asm
	// begin inline asm
	addc.cc.u32 %r4667, %r18684, %r18684;
	// end inline asm
	// begin inline asm
	addc.cc.u32 %r4670, %r18683, %r18683;
	// end inline asm
	// begin inline asm
	addc.cc.u32 %r4673, %r18682, %r18682;
	// end inline asm
	// begin inline asm
	addc.cc.u32 %r4676, %r18681, %r18681;
	// end inline asm
	// begin inline asm
	addc.u32 %r4679, %r18680, %r18680;
	// end inline asm
	// begin inline asm
	sub.cc.u32 %r4682, %r4658, %r16;
	// end inline asm
	// begin inline asm
	subc.cc.u32 %r4685, %r4661, %r17;
	// end inline asm
	// begin inline asm
	subc.cc.u32 %r4688, %r4664, %r18;
	// end inline asm
	// begin inline asm
	subc.cc.u32 %r4691, %r4667, %r19;
	// end inline asm
	// begin inline asm
	subc.cc.u32 %r4694, %r4670, %r20;
	// end inline asm
	// begin inline asm
	subc.cc.u32 %r4697, %r4673, %r21;
	// end inline asm
	// begin inline asm
	subc.cc.u32 %r4700, %r4676, %r22;
	// end inline asm
	// begin inline asm
	subc.u32 %r4703, %r4679, %r23;
	// end inline asm
	setp.eq.s32 	%p33, %r4703, 0;
	selp.b32 	%r4726, %r4700, %r4676, %p33;
	selp.b32 	%r4723, %r4697, %r4673, %p33;
	selp.b32 	%r4720, %r4694, %r4670, %p33;
	selp.b32 	%r4717, %r4691, %r4667, %p33;
	selp.b32 	%r4714, %r4688, %r4664, %p33;
	selp.b32 	%r4711, %r4685, %r4661, %p33;
	selp.b32 	%r4708, %r4682, %r4658, %p33;
	// begin inline asm
	add.cc.u32 %r4706, %r4708, %r4708;
	// end inline asm
	// begin inline asm
	addc.cc.u32 %r4709, %r4711, %r4711;
	// end inline asm
	// begin inline asm
	addc.cc.u32 %r4712, %r4714, %r4714;
	// end inline asm
	// begin inline asm
	addc.cc.u32 %r4715, %r4717, %r4717;
	// end inline asm
	// begin inline asm
	addc.cc.u32 %r4718, %r4720, %r4720;
	// end inline asm
	// begin inline asm
	addc.cc.u32 %r4721, %r4723, %r4723;
	// end inline asm
	// begin inline asm
	addc.cc.u32 %r4724, %r4726, %r4726;
	// end inline asm
	// begin inline asm
	addc.u32 %r18760, %r4679, %r4679;
	// end inline asm
	// begin inline asm
	sub.cc.u32 %r18767, %r4706, %r16;
	// end inline asm
	// begin inline asm
	subc.cc.u32 %r18766, %r4709, %r17;
	// end inline asm
	// begin inline asm
	subc.cc.u32 %r18765, %r4712, %r18;
	// end inline asm
	// begin inline asm
	subc.cc.u32 %r18764, %r4715, %r19;
	// end inline asm
	// begin inline asm
	subc.cc.u32 %r18763, %r4718, %r20;
	// end inline asm
	// begin inline asm
	subc.cc.u32 %r18762, %r4721, %r21;
	// end inline asm
	// begin inline asm
	subc.cc.u32 %r18761, %r4724, %r22;
	// end inline asm
	// begin inline asm
	subc.u32 %r4751, %r18760, %r23;
	// end inline asm
	setp.eq.s32 	%p34, %r4751, 0;
	@%p34 bra 	$L__BB0_39;
	mov.u32 	%r18761, %r4724;
	mov.u32 	%r18762, %r4721;
	mov.u32 	%r18763, %r4718;
	mov.u32 	%r18764, %r4715;
	mov.u32 	%r18765, %r4712;
	mov.u32 	%r18766, %r4709;
	mov.u32 	%r18767, %r4706;
$L__BB0_39:
	// begin inline asm
	add.cc.u32 %r4755, %r18767, %r18767;
	// end inline asm
	// begin inline asm
	addc.cc.u32 %r4758, %r18766, %r18766;
	// end inline asm
	// begin inline asm
	addc.cc.u32 %r4761, %r18765, %r18765;
	// end inline asm
	// begin inline asm
	addc.cc.u32 %r4764, %r18764, %r18764;
	// end inline asm
	// begin inline asm
	addc.cc.u32 %r4767, %r18763, %r18763;
	// end inline asm
	// begin inline asm
	addc.cc.u32 %r4770, %r18762, %r18762;
	// end inline asm
	// begin inline asm
	addc.cc.u32 %r4773, %r18761, %r18761;
	// end inline asm
	// begin inline asm
	addc.u32 %r4776, %r18760, %r18760;
	// end inline asm
	// begin inline asm
	sub.cc.u32 %r4779, %r4755, %r16;
	// end inline asm
	// begin inline asm
	subc.cc.u32 %r4782, %r4758, %r17;
	// end inline asm
	// begin inline asm
	subc.cc.u32 %r4785, %r4761, %r18;
	// end inline asm
	// begin inline asm
	subc.cc.u32 %r4788, %r4764, %r19;
	// end inline asm
	// begin inline asm
	subc.cc.u32 %r4791, %r4767, %r20;
	// end inline asm
	// begin inline asm
	subc.cc.u32 %r4794, %r4770, %r21;
	// end inline asm
	// begin inline asm
	subc.cc.u32 %r4797, %r4773, %r22;
	// end inline asm
	// begin inline asm
	subc.u32 %r4800, %r4776, %r23;
	// end inline asm
	setp.eq.s32 	%p35, %r4800, 0;
	selp.b32 	%r4823, %r4797, %r4773, %p35;
	selp.b32 	%r4820, %r4794, %r4770, %p35;
	selp.b32 	%r4817, %r4791, %r4767, %p35;
	selp.b32 	%r4814, %r4788, %r4764, %p35;
	selp.b32 	%r4811, %r4785, %r4761, %p35;
	selp.b32 	%r4808, %r4782, %r4758, %p35;
	selp.b32 	%r4805, %r4779, %r4755, %p35;
	// begin inline asm
	sub.cc.u32 %r18805, %r18759, %r4805;
	// end inline asm
	// begin inline asm
	subc.cc.u32 %r18804, %r18758, %r4808;
	// end inline asm
	// begin inline asm
	subc.cc.u32 %r18803, %r18757, %r4811;
	// end inline asm
	// begin inline asm
	subc.cc.u32 %r18802, %r18756, %r4814;
	// end inline asm
	// begin inline asm
	subc.cc.u32 %r18801, %r18755, %r4817;
	// end inline asm
	// begin inline asm
	subc.cc.u32 %r18800, %r18754, %r4820;
	// end inline asm
	// begin inline asm
	subc.cc.u32 %r18799, %r18753, %r4823;
	// end inline asm
	// begin inline asm
	subc.u32 %r4824, %r18752, %r4776;
	// end inline asm
	setp.eq.s32 	%p36, %r4824, 0;
	@%p36 bra 	$L__BB0_41;
	// begin inline asm
	add.cc.u32 %r18805, %r18805, %r16;
	// end inline asm
	// begin inline asm
	addc.cc.u32 %r18804, %r18804, %r17;
	// end inline asm
	// begin inline asm
	addc.cc.u32 %r18803, %r18803, %r18;
	// end inline asm
	// begin inline asm
	addc.cc.u32 %r18802, %r18802, %r19;
	// end inline asm
	// begin inline asm
	addc.cc.u32 %r18801, %r18801, %r20;
	// end inline asm
	// begin inline asm
	addc.cc.u32 %r18800, %r18800, %r21;
	// end inline asm
	// begin inline asm
	addc.cc.u32 %r18799, %r18799, %r22;
	// end inline asm
	// begin inline asm
	addc.u32 %r18629, %r18629, %r23;
	// end inline asm
$L__BB0_41:
	mul.lo.s32 	%r4853, %r18988, %r18805;
	mul.hi.u32 	%r4856, %r18805, %r18988;
	mov.b32 	%r5236, 0;
	// begin inline asm
	add.cc.u32 %r4851, %r5236, %r4853;
	// end inline asm
	// begin inline asm
	addc.u32 %r4854, %r5236, %r4856;
	// end inline asm
	mul.lo.s32 	%r4859, %r18987, %r18805;
	mul.hi.u32 	%r4862, %r18805, %r18987;
	// begin inline asm
	add.cc.u32 %r4857, %r5236, %r4859;
	// end inline asm
	// begin inline asm
	addc.u32 %r4860, %r4854, %r4862;
	// end inline asm
	mul.lo.s32 	%r4865, %r18986, %r18805;
	mul.hi.u32 	%r4868, %r18805, %r18986;
	// begin inline asm
	add.cc.u32 %r4863, %r5236, %r4865;
	// end inline asm
	// begin inline asm
	addc.u32 %r4866, %r4860, %r4868;
	// end inline asm
	mul.lo.s32 	%r4871, %r18985, %r18805;
	mul.hi.u32 	%r4874, %r18805, %r18985;
	// begin inline asm
	add.cc.u32 %r4869, %r5236, %r4871;
	// end inline asm
	// begin inline asm
	addc.u32 %r4872, %r4866, %r4874;
	// end inline asm
	mul.lo.s32 	%r4877, %r18984, %r18805;
	mul.hi.u32 	%r4880, %r18805, %r18984;
	// begin inline asm
	add.cc.u32 %r4875, %r5236, %r4877;
	// end inline asm
	// begin inline asm
	addc.u32 %r4878, %r4872, %r4880;
	// end inline asm
	mul.lo.s32 	%r4883, %r18983, %r18805;
	mul.hi.u32 	%r4886, %r18805, %r18983;
	// begin inline asm
	add.cc.u32 %r4881, %r5236, %r4883;
	// end inline asm
	// begin inline asm
	addc.u32 %r4884, %r4878, %r4886;
	// end inline asm
	mul.lo.s32 	%r4889, %r18982, %r18805;
	mul.hi.u32 	%r4892, %r18805, %r18982;
	// begin inline asm
	add.cc.u32 %r4887, %r5236, %r4889;
	// end inline asm
	// begin inline asm
	addc.u32 %r4890, %r4884, %r4892;
	// end inline asm
	mul.lo.s32 	%r4895, %r18981, %r18805;
	mul.hi.u32 	%r4898, %r18805, %r18981;
	// begin inline asm
	add.cc.u32 %r4893, %r5236, %r4895;
	// end inline asm
	// begin inline asm
	addc.u32 %r4896, %r4890, %r4898;
	// end inline asm
	mul.lo.s32 	%r4901, %r18988, %r18804;
	mul.hi.u32 	%r4904, %r18804, %r18988;
	// begin inline asm
	add.cc.u32 %r4899, %r4857, %r4901;
	// end inline asm
	// begin inline asm
	addc.u32 %r4902, %r5236, %r4904;
	// end inline asm
	mul.lo.s32 	%r4907, %r18987, %r18804;
	mul.hi.u32 	%r4910, %r18804, %r18987;
	// begin inline asm
	add.cc.u32 %r4905, %r4863, %r4907;
	// end inline asm
	// begin inline asm
	addc.u32 %r4908, %r4902, %r4910;
	// end inline asm
	mul.lo.s32 	%r4913, %r18986, %r18804;
	mul.hi.u32 	%r4916, %r18804, %r18986;
	// begin inline asm
	add.cc.u32 %r4911, %r4869, %r4913;
	// end inline asm
	// begin inline asm
	addc.u32 %r4914, %r4908, %r4916;
	// end inline asm
	mul.lo.s32 	%r4919, %r18985, %r18804;
	mul.hi.u32 	%r4922, %r18804, %r18985;
	// begin inline asm
	add.cc.u32 %r4917, %r4875, %r4919;
	// end inline asm
	// begin inline asm
	addc.u32 %r4920, %r4914, %r4922;
	// end inline asm
	mul.lo.s32 	%r4925, %r18984, %r18804;
	mul.hi.u32 	%r4928, %r18804, %r18984;
	// begin inline asm
	add.cc.u32 %r4923, %r4881, %r4925;
	// end inline asm
	// begin inline asm
	addc.u32 %r4926, %r4920, %r4928;
	// end inline asm
	mul.lo.s32 	%r4931, %r18983, %r18804;
	mul.hi.u32 	%r4934, %r18804, %r18983;
	// begin inline asm
	add.cc.u32 %r4929, %r4887, %r4931;
	// end inline asm
	// begin inline asm
	addc.u32 %r4932, %r4926, %r4934;
	// end inline asm
	mul.lo.s32 	%r4937, %r18982, %r18804;
	mul.hi.u32 	%r4940, %r18804, %r18982;
	// begin inline asm
	add.cc.u32 %r4935, %r4893, %r4937;
	// end inline asm
	// begin inline asm
	addc.u32 %r4938, %r4932, %r4940;
	// end inline asm
	mul.lo.s32 	%r4943, %r18981, %r18804;
	mul.hi.u32 	%r4946, %r18804, %r18981;
	// begin inline asm
	add.cc.u32 %r4941, %r4896, %r4943;
	// end inline asm
	// begin inline asm
	addc.u32 %r4944, %r4938, %r4946;
	// end inline asm
	mul.lo.s32 	%r4949, %r18988, %r18803;
	mul.hi.u32 	%r4952, %r18803, %r18988;
	// begin inline asm
	add.cc.u32 %r4947, %r4905, %r4949;
	// end inline asm
	// begin inline asm
	addc.u32 %r4950, %r5236, %r4952;
	// end inline asm
	mul.lo.s32 	%r4955, %r18987, %r18803;
	mul.hi.u32 	%r4958, %r18803, %r18987;
	// begin inline asm
	add.cc.u32 %r4953, %r4911, %r4955;
	// end inline asm
	// begin inline asm
	addc.u32 %r4956, %r4950, %r4958;
	// end inline asm
	mul.lo.s32 	%r4961, %r18986, %r18803;
	mul.hi.u32 	%r4964, %r18803, %r18986;
	// begin inline asm
	add.cc.u32 %r4959, %r4917, %r4961;
	// end inline asm
	// begin inline asm
	addc.u32 %r4962, %r4956, %r4964;
	// end inline asm
	mul.lo.s32 	%r4967, %r18985, %r18803;
	mul.hi.u32 	%r4970, %r18803, %r18985;
	// begin inline asm
	add.cc.u32 %r4965, %r4923, %r4967;
	// end inline asm
	// begin inline asm
	addc.u32 %r4968, %r4962, %r4970;
	// end inline asm
	mul.lo.s32 	%r4973, %r18984, %r18803;
	mul.hi.u32 	%r4976, %r18803, %r18984;
	// begin inline asm
	add.cc.u32 %r4971, %r4929, %r4973;
	// end inline asm
	// begin inline asm
	addc.u32 %r4974, %r4968, %r4976;
	// end inline asm
	mul.lo.s32 	%r4979, %r18983, %r18803;
	mul.hi.u32 	%r4982, %r18803, %r18983;
	// begin inline asm
	add.cc.u32 %r4977, %r4935, %r4979;
	// end inline asm
	// begin inline asm
	addc.u32 %r4980, %r4974, %r4982;
	// end inline asm
	mul.lo.s32 	%r4985, %r18982, %r18803;
	mul.hi.u32 	%r4988, %r18803, %r18982;
	// begin inline asm
	add.cc.u32 %r4983, %r4941, %r4985;
	// end inline asm
	// begin inline asm
	addc.u32 %r4986, %r4980, %r4988;
	// end inline asm
	mul.lo.s32 	%r4991, %r18981, %r18803;
	mul.hi.u32 	%r4994, %r18803, %r18981;
	// begin inline asm
	add.cc.u32 %r4989, %r4944, %r4991;
	// end inline asm
	// begin inline asm
	addc.u32 %r4992, %r4986, %r4994;
	// end inline asm
	mul.lo.s32 	%r4997, %r18988, %r18802;
	mul.hi.u32 	%r5000, %r18802, %r18988;
	// begin inline asm
	add.cc.u32 %r4995, %r4953, %r4997;
	// end inline asm
	// begin inline asm
	addc.u32 %r4998, %r5236, %r5000;
	// end inline asm
	mul.lo.s32 	%r5003, %r18987, %r18802;
	mul.hi.u32 	%r5006, %r18802, %r18987;
	// begin inline asm
	add.cc.u32 %r5001, %r4959, %r5003;
	// end inline asm
	// begin inline asm
	addc.u32 %r5004, %r4998, %r5006;
	// end inline asm
	mul.lo.s32 	%r5009, %r18986, %r18802;
	mul.hi.u32 	%r5012, %r18802, %r18986;
	// begin inline asm
	add.cc.u32 %r5007, %r4965, %r5009;
	// end inline asm
	// begin inline asm
	addc.u32 %r5010, %r5004, %r5012;
	// end inline asm
	mul.lo.s32 	%r5015, %r18985, %r18802;
	mul.hi.u32 	%r5018, %r18802, %r18985;
	// begin inline asm
	add.cc.u32 %r5013, %r4971, %r5015;
	// end inline asm
	// begin inline asm
	addc.u32 %r5016, %r5010, %r5018;
	// end inline asm
	mul.lo.s32 	%r5021, %r18984, %r18802;
	mul.hi.u32 	%r5024, %r18802, %r18984;
	// begin inline asm
	add.cc.u32 %r5019, %r4977, %r5021;
	// end inline asm
	// begin inline asm
	addc.u32 %r5022, %r5016, %r5024;
	// end inline asm
	mul.lo.s32 	%r5027, %r18983, %r18802;
	mul.hi.u32 	%r5030, %r18802, %r18983;
	// begin inline asm
	add.cc.u32 %r5025, %r4983, %r5027;
	// end inline asm
	// begin inline asm
	addc.u32 %r5028, %r5022, %r5030;
	// end inline asm
	mul.lo.s32 	%r5033, %r18982, %r18802;
	mul.hi.u32 	%r5036, %r18802, %r18982;
	// begin inline asm
	add.cc.u32 %r5031, %r4989, %r5033;
	// end inline asm
	// begin inline asm
	addc.u32 %r5034, %r5028, %r5036;
	// end inline asm
	mul.lo.s32 	%r5039, %r18981, %r18802;
	mul.hi.u32 	%r5042, %r18802, %r18981;
	// begin inline asm
	add.cc.u32 %r5037, %r4992, %r5039;
	// end inline asm
	// begin inline asm
	addc.u32 %r5040, %r5034, %r5042;
	// end inline asm
	mul.lo.s32 	%r5045, %r18988, %r18801;
	mul.hi.u32 	%r5048, %r18801, %r18988;
	// begin inline asm
	add.cc.u32 %r5043, %r5001, %r5045;
	// end inline asm
	// begin inline asm
	addc.u32 %r5046, %r5236, %r5048;
	// end inline asm
	mul.lo.s32 	%r5051, %r18987, %r18801;
	mul.hi.u32 	%r5054, %r18801, %r18987;
	// begin inline asm
	add.cc.u32 %r5049, %r5007, %r5051;
	// end inline asm
	// begin inline asm
	addc.u32 %r5052, %r5046, %r5054;
	// end inline asm
	mul.lo.s32 	%r5057, %r18986, %r18801;
	mul.hi.u32 	%r5060, %r18801, %r18986;
	// begin inline asm
	add.cc.u32 %r5055, %r5013, %r5057;
	// end inline asm
	// begin inline asm
	addc.u32 %r5058, %r5052, %r5060;
	// end inline asm
	mul.lo.s32 	%r5063, %r18985, %r18801;
	mul.hi.u32 	%r5066, %r18801, %r18985;
	// begin inline asm
	add.cc.u32 %r5061, %r5019, %r5063;
	// end inline asm
	// begin inline asm
	addc.u32 %r5064, %r5058, %r5066;
	// end inline asm
	mul.lo.s32 	%r5069, %r18984, %r18801;
	mul.hi.u32 	%r5072, %r18801, %r18984;
	// begin inline asm
	add.cc.u32 %r5067, %r5025, %r5069;
	// end inline asm
	// begin inline asm
	addc.u32 %r5070, %r5064, %r5072;
	// end inline asm
	mul.lo.s32 	%r5075, %r18983, %r18801;
	mul.hi.u32 	%r5078, %r18801, %r18983;
	// begin inline asm
	add.cc.u32 %r5073, %r5031, %r5075;
	// end inline asm
	// begin inline asm
	addc.u32 %r5076, %r5070, %r5078;
	// end inline asm
	mul.lo.s32 	%r5081, %r18982, %r18801;
	mul.hi.u32 	%r5084, %r18801, %r18982;
	// begin inline asm
	add.cc.u32 %r5079, %r5037, %r5081;
	// end inline asm
	// begin inline asm
	addc.u32 %r5082, %r5076, %r5084;
	// end inline asm
	mul.lo.s32 	%r5087, %r18981, %r18801;
	mul.hi.u32 	%r5090, %r18801, %r18981;
	// begin inline asm
	add.cc.u32 %r5085, %r5040, %r5087;
	// end inline asm
	// begin inline asm
	addc.u32 %r5088, %r5082, %r5090;
	// end inline asm
	mul.lo.s32 	%r5093, %r18988, %r18800;
	mul.hi.u32 	%r5096, %r18800, %r18988;
	// begin inline asm
	add.cc.u32 %r5091, %r5049, %r5093;
	// end inline asm
	// begin inline asm
	addc.u32 %r5094, %r5236, %r5096;
	// end inline asm
	mul.lo.s32 	%r5099, %r18987, %r18800;
	mul.hi.u32 	%r5102, %r18800, %r18987;
	// begin inline asm
	add.cc.u32 %r5097, %r5055, %r5099;
	// end inline asm
	// begin inline asm
	addc.u32 %r5100, %r5094, %r5102;
	// end inline asm
	mul.lo.s32 	%r5105, %r18986, %r18800;
	mul.hi.u32 	%r5108, %r18800, %r18986;
	// begin inline asm
	add.cc.u32 %r5103, %r5061, %r5105;
	// end inline asm
	// begin inline asm
	addc.u32 %r5106, %r5100, %r5108;
	// end inline asm
	mul.lo.s32 	%r5111, %r18985, %r18800;
	mul.hi.u32 	%r5114, %r18800, %r18985;
	// begin inline asm
	add.cc.u32 %r5109, %r5067, %r5111;
	// end inline asm
	// begin inline asm
	addc.u32 %r5112, %r5106, %r5114;
	// end inline asm
	mul.lo.s32 	%r5117, %r18984, %r18800;
	mul.hi.u32 	%r5120, %r18800, %r18984;
	// begin inline asm
	add.cc.u32 %r5115, %r5073, %r5117;
	// end inline asm
	// begin inline asm
	addc.u32 %r5118, %r5112, %r5120;
	// end inline asm
	mul.lo.s32 	%r5123, %r18983, %r18800;
	mul.hi.u32 	%r5126, %r18800, %r18983;
	// begin inline asm
	add.cc.u32 %r5121, %r5079, %r5123;
	// end inline asm
	// begin inline asm
	addc.u32 %r5124, %r5118, %r5126;
	// end inline asm
	mul.lo.s32 	%r5129, %r18982, %r18800;
	mul.hi.u32 	%r5132, %r18800, %r18982;
	// begin inline asm
	add.cc.u32 %r5127, %r5085, %r5129;
	// end inline asm
	// begin inline asm
	addc.u32 %r5130, %r5124, %r5132;
	// end inline asm
	mul.lo.s32 	%r5135, %r18981, %r18800;
	mul.hi.u32 	%r5138, %r18800, %r18981;
	// begin inline asm
	add.cc.u32 %r5133, %r5088, %r5135;
	// end inline asm
	// begin inline asm
	addc.u32 %r5136, %r5130, %r5138;
	// end inline asm
	mul.lo.s32 	%r5141, %r18988, %r18799;
	mul.hi.u32 	%r5144, %r18799, %r18988;
	// begin inline asm
	add.cc.u32 %r5139, %r5097, %r5141;
	// end inline asm
	// begin inline asm
	addc.u32 %r5142, %r5236, %r5144;
	// end inline asm
	mul.lo.s32 	%r5147, %r18987, %r18799;
	mul.hi.u32 	%r5150, %r18799, %r18987;
	// begin inline asm
	add.cc.u32 %r5145, %r5103, %r5147;
	// end inline asm
	// begin inline asm
	addc.u32 %r5148, %r5142, %r5150;
	// end inline asm
	mul.lo.s32 	%r5153, %r18986, %r18799;
	mul.hi.u32 	%r5156, %r18799, %r18986;
	// begin inline asm
	add.cc.u32 %r5151, %r5109, %r5153;
	// end inline asm
	// begin inline asm
	addc.u32 %r5154, %r5148, %r5156;
	// end inline asm
	mul.lo.s32 	%r5159, %r18985, %r18799;
	mul.hi.u32 	%r5162, %r18799, %r18985;
	// begin inline asm
	add.cc.u32 %r5157, %r5115, %r5159;
	// end inline asm
	// begin inline asm
	addc.u32 %r5160, %r5154, %r5162;
	// end inline asm
	mul.lo.s32 	%r5165, %r18984, %r18799;
	mul.hi.u32 	%r5168, %r18799, %r18984;
	// begin inline asm
	add.cc.u32 %r5163, %r5121, %r5165;
	// end inline asm
	// begin inline asm
	addc.u32 %r5166, %r5160, %r5168;
	// end inline asm
	mul.lo.s32 	%r5171, %r18983, %r18799;
	mul.hi.u32 	%r5174, %r18799, %r18983;
	// begin inline asm
	add.cc.u32 %r5169, %r5127, %r5171;
	// end inline asm
	// begin inline asm
	addc.u32 %r5172, %r5166, %r5174;
	// end inline asm
	mul.lo.s32 	%r5177, %r18982, %r18799;
	mul.hi.u32 	%r5180, %r18799, %r18982;
	// begin inline asm
	add.cc.u32 %r5175, %r5133, %r5177;
	// end inline asm
	// begin inline asm
	addc.u32 %r5178, %r5172, %r5180;
	// end inline asm
	mul.lo.s32 	%r5183, %r18981, %r18799;
	mul.hi.u32 	%r5186, %r18799, %r18981;
	// begin inline asm
	add.cc.u32 %r5181, %r5136, %r5183;
	// end inline asm
	// begin inline asm
	addc.u32 %r5184, %r5178, %r5186;
	// end inline asm
	mul.lo.s32 	%r5189, %r18988, %r18629;
	mul.hi.u32 	%r5192, %r18629, %r18988;
	// begin inline asm
	add.cc.u32 %r5187, %r5145, %r5189;
	// end inline asm
	// begin inline asm
	addc.u32 %r5190, %r5236, %r5192;
	// end inline asm
	mul.lo.s32 	%r5195, %r18987, %r18629;
	mul.hi.u32 	%r5198, %r18629, %r18987;
	// begin inline asm
	add.cc.u32 %r5193, %r5151, %r5195;
	// end inline asm
	// begin inline asm
	addc.u32 %r5196, %r5190, %r5198;
	// end inline asm
	mul.lo.s32 	%r5201, %r18986, %r18629;
	mul.hi.u32 	%r5204, %r18629, %r18986;
	// begin inline asm
	add.cc.u32 %r5199, %r5157, %r5201;
	// end inline asm
	// begin inline asm
	addc.u32 %r5202, %r5196, %r5204;
	// end inline asm
	mul.lo.s32 	%r5207, %r18985, %r18629;
	mul.hi.u32 	%r5210, %r18629, %r18985;
	// begin inline asm
	add.cc.u32 %r5205, %r5163, %r5207;
	// end inline asm
	// begin inline asm
	addc.u32 %r5208, %r5202, %r5210;
	// end inline asm
	mul.lo.s32 	%r5213, %r18984, %r18629;
	mul.hi.u32 	%r5216, %r18629, %r18984;
	// begin inline asm
	add.cc.u32 %r5211, %r5169, %r5213;
	// end inline asm
	// begin inline asm
	addc.u32 %r5214, %r5208, %r5216;
	// end inline asm
	mul.lo.s32 	%r5219, %r18983, %r18629;
	mul.hi.u32 	%r5222, %r18629, %r18983;
	// begin inline asm
	add.cc.u32 %r5217, %r5175, %r5219;
	// end inline asm
	// begin inline asm
	addc.u32 %r5220, %r5214, %r5222;
	// end inline asm
	mul.lo.s32 	%r5225, %r18982, %r18629;
	mul.hi.u32 	%r5228, %r18629, %r18982;
	// begin inline asm
	add.cc.u32 %r5223, %r5181, %r5225;
	// end inline asm
	// begin inline asm
	addc.u32 %r5226, %r5220, %r5228;
	// end inline asm
	mul.lo.s32 	%r5231, %r18981, %r18629;
	mul.hi.u32 	%r5234, %r18629, %r18981;
	// begin inline asm
	add.cc.u32 %r5229, %r5184, %r5231;
	// end inline asm
	// begin inline asm
	addc.u32 %r5232, %r5226, %r5234;
	// end inline asm
	mul.wide.u32 	%rd269, %r5193, 977;
	cvt.u32.u64 	%r5237, %rd269;
	shr.u64 	%rd270, %rd269, 32;
	mul.wide.u32 	%rd271, %r5199, 977;
	add.s64 	%rd272, %rd271, %rd270;
	cvt.u32.u64 	%r5240, %rd272;
	shr.u64 	%rd273, %rd272, 32;
	mul.wide.u32 	%rd274, %r5205, 977;
	add.s64 	%rd275, %rd274, %rd273;
	cvt.u32.u64 	%r5243, %rd275;
	shr.u64 	%rd276, %rd275, 32;
	mul.wide.u32 	%rd277, %r5211, 977;
	add.s64 	%rd278, %rd277, %rd276;
	cvt.u32.u64 	%r5246, %rd278;
	shr.u64 	%rd279, %rd278, 32;
	mul.wide.u32 	%rd280, %r5217, 977;
	add.s64 	%rd281, %rd280, %rd279;
	cvt.u32.u64 	%r5249, %rd281;
	shr.u64 	%rd282, %rd281, 32;
	mul.wide.u32 	%rd283, %r5223, 977;
	add.s64 	%rd284, %rd283, %rd282;
	cvt.u32.u64 	%r5252, %rd284;
	shr.u64 	%rd285, %rd284, 32;
	mul.wide.u32 	%rd286, %r5229, 977;
	add.s64 	%rd287, %rd286, %rd285;
	cvt.u32.u64 	%r5255, %rd287;
	shr.u64 	%rd288, %rd287, 32;
	cvt.u64.u32 	%rd289, %r5232;
	cvt.u32.u64 	%r5332, %rd288;
	cvt.u32.u64 	%r5333, %rd289;
	mov.b64 	%rd290, 977;
	cvt.u32.u64 	%r5334, %rd290;
	mad.lo.s32 	%r5258, %r5333, %r5334, %r5332;
	// begin inline asm
	add.cc.u32 %r5235, %r5236, %r5237;
	// end inline asm
	// begin inline asm
	addc.cc.u32 %r5238, %r5193, %r5240;
	// end inline asm
	// begin inline asm
	addc.cc.u32 %r5241, %r5199, %r5243;
	// end inline asm
	// begin inline asm
	addc.cc.u32 %r5244, %r5205, %r5246;
	// end inline asm
	// begin inline asm
	addc.cc.u32 %r5247, %r5211, %r5249;
	// end inline asm
	// begin inline asm
	addc.cc.u32 %r5250, %r5217, %r5252;
	// end inline asm
	// begin inline asm
	addc.cc.u32 %r5253, %r5223, %r5255;
	// end inline asm
	// begin inline asm
	addc.u32 %r5256, %r5229, %r5258;
	// end inline asm
	// begin inline asm
	sub.cc.u32 %r5259, %r5235, %r16;
	// end inline asm
	// begin inline asm
	subc.cc.u32 %r5262, %r5238, %r17;
	// end inline asm
	// begin inline asm
	subc.cc.u32 %r5265, %r5241, %r18;
	// end inline asm
	// begin inline asm
	subc.cc.u32 %r5268, %r5244, %r19;
	// end inline asm
	// begin inline asm
	subc.cc.u32 %r5271, %r5247, %r20;
	// end inline asm
	// begin inline asm
	subc.cc.u32 %r5274, %r5250, %r21;
	// end inline asm
	// begin inline asm
	subc.cc.u32 %r5277, %r5253, %r22;
	// end inline asm
	// begin inline asm
	subc.u32 %r5280, %r5256, %r23;
	// end inline asm
	setp.eq.s32 	%p37, %r5280, 0;
	selp.b32 	%r5284, %r5259, %r5235, %p37;
	selp.b32 	%r5287, %r5262, %r5238, %p37;
	selp.b32 	%r5290, %r5265, %r5241, %p37;
	selp.b32 	%r5293, %r5268, %r5244, %p37;
	selp.b32 	%r5296, %r5271, %r5247, %p37;
	selp.b32 	%r5299, %r5274, %r5250, %p37;
	selp.b32 	%r5302, %r5277, %r5253, %p37;
	// begin inline asm
	add.cc.u32 %r5283, %r5284, %r4851;
	// end inline asm
	// begin inline asm
	addc.cc.u32 %r5286, %r5287, %r4899;
	// end inline asm
	// begin inline asm
	addc.cc.u32 %r5289, %r5290, %r4947;
	// end inline asm
	// begin inline asm
	addc.cc.u32 %r5292, %r5293, %r4995;
	// end inline asm
	// begin inline asm
	addc.cc.u32 %r5295, %r5296, %r5043;
	// end inline asm
	// begin inline asm
	addc.cc.u32 %r5298, %r5299, %r5091;
	// end inline asm
	// begin inline asm
	addc.cc.u32 %r5301, %r5302, %r5139;
	// end inline asm
	// begin inline asm
	addc.u32 %r18776, %r5256, %r5187;
	// end inline asm
	// begin inline asm
	sub.cc.u32 %r18783, %r5283, %r16;
	// end inline asm
	// begin inline asm
	subc.cc.u32 %r18782, %r5286, %r17;
	// end inline asm
	// begin inline asm
	subc.cc.u32 %r18781, %r5289, %r18;
	// end inline asm
	// begin inline asm
	subc.cc.u32 %r18780, %r5292, %r19;
	// end inline asm
	// begin inline asm
	subc.cc.u32 %r18779, %r5295, %r20;
	// end inline asm
	// begin inline asm
	subc.cc.u32 %r18778, %r5298, %r21;
	// end inline asm
	// begin inline asm
	subc.cc.u32 %r18777, %r5301, %r22;
	// end inline asm
	// begin inline asm
	subc.u32 %r5328, %r18776, %r23;
	// end inline asm
	setp.eq.s32 	%p38, %r5328, 0;
	@%p38 bra 	$L__BB0_43;
	mov.u32 	%r18777, %r5301;
	mov.u32 	%r18778, %r5298;
	mov.u32 	%r18779, %r5295;
	mov.u32 	%r18780, %r5292;
	mov.u32 	%r18781, %r5289;
	mov.u32 	%r18782, %r5286;
	mov.u32 	%r18783, %r5283;
$L__BB0_43:
	// begin inline asm
	add.cc.u32 %r5335, %r18783, %r18783;
	// end inline asm
	// begin inline asm
	addc.cc.u32 %r5338, %r18782, %r18782;
	// end inline asm
	// begin inline asm
	addc.cc.u32 %r5341, %r18781, %r18781;
	// end inline asm
	// begin inline asm
	addc.cc.u32 %r5344, %r18780, %r18780;
	// end inline asm
	// begin inline asm
	addc.cc.u32 %r5347, %r18779, %r18779;
	// end inline asm
	// begin inline asm
	addc.cc.u32 %r5350, %r18778, %r18778;
	// end inline asm
	// begin inline asm
	addc.cc.u32 %r5353, %r18777, %r18777;
	// end inline asm
	// begin inline asm
	addc.u32 %r18790, %r18776, %r18776;
	// end inline asm
	// begin inline asm
	sub.cc.u32 %r5359, %r5335, %r16;
	// end inline asm
	// begin inline asm
	subc.cc.u32 %r5362, %r5338, %r17;
	// end inline asm
	// begin inline asm
	subc.cc.u32 %r5365, %r5341, %r18;
	// end inline asm
	// begin inline asm
	subc.cc.u32 %r5368, %r5344, %r19;
	// end inline asm
	// begin inline asm
	subc.cc.u32 %r5371, %r5347, %r20;
	// end inline asm
	// begin inline asm
	subc.cc.u32 %r5374, %r5350, %r21;
	// end inline asm
	// begin inline asm
	subc.cc.u32 %r5377, %r5353, %r22;
	// end inline asm
	// begin inline asm
	subc.u32 %r5380, %r18790, %r23;
	// end inline asm
	setp.eq.s32 	%p39, %r5380, 0;
	selp.b32 	%r18791, %r5377, %r5353, %p39;
	selp.b32 	%r18792, %r5374, %r5350, %p39;
	selp.b32 	%r18793, %r5371, %r5347, %p39;
	selp.b32 	%r18794, %r5368, %r5344, %p39;
	selp.b32 	%r18795, %r5365, %r5341, %p39;
	selp.b32 	%r18796, %r5362, %r5338, %p39;
	selp.b32 	%r18797, %r5359, %r5335, %p39;
	mov.u32 	%r18798, %r18629;
	mov.u32 	%r18806, %r18627;
$L__BB0_44:
	shr.u32 	%r5383, %r18663, 5;
	and.b32  	%r5384, %r18663, 31;
	mul.wide.u32 	%rd291, %r5383, 4;
	add.s64 	%rd292, %rd3, %rd291;
	ld.local.u32 	%r5385, [%rd292];
	shr.u32 	%r5386, %r5385, %r5384;
	and.b32  	%r5387, %r5386, 1;
	setp.eq.b32 	%p40, %r5387, 1;
	not.pred 	%p41, %p40;
	mov.u32 	%r18981, %r18790;
	mov.u32 	%r18982, %r18791;
	mov.u32 	%r18983, %r18792;
	mov.u32 	%r18984, %r18793;
	mov.u32 	%r18985, %r18794;
	mov.u32 	%r18986, %r18795;
	mov.u32 	%r18987, %r18796;
	mov.u32 	%r18988, %r18797;
	mov.u32 	%r18989, %r18798;
	mov.u32 	%r18990, %r18799;
	mov.u32 	%r18991, %r18800;
	mov.u32 	%r18992, %r18801;
	mov.u32 	%r18993, %r18802;
	mov.u32 	%r18994, %r18803;
	mov.u32 	%r18995, %r18804;
	mov.u32 	%r18996, %r18805;
	mov.u32 	%r18997, %r18806;
	mov.u32 	%r18998, %r18807;
	mov.u32 	%r18999, %r18808;
	mov.u32 	%r19000, %r18809;
	mov.u32 	%r19001, %r18810;
	mov.u32 	%r19002, %r18811;
	mov.u32 	%r19003, %r18812;
	mov.u32 	%r19004, %r18813;
	@%p41 bra 	$L__BB0_88;
	ld.const.u32 	%r19002, [_GX+8];
	ld.const.u32 	%r18996, [_GY];
	ld.const.u32 	%r19004, [_GX];
	and.b16  	%rs6, %rs10, 255;
	setp.ne.s16 	%p42, %rs6, 0;
	mov.b16 	%rs10, 0;
	mov.b32 	%r18988, 1;
	mov.b32 	%r18981, 0;
	mov.u32 	%r18982, %r18981;
	mov.u32 	%r18983, %r18981;
	mov.u32 	%r18984, %r18981;
	mov.u32 	%r18985, %r18981;
	mov.u32 	%r18986, %r18981;
	mov.u32 	%r18987, %r18981;
	mov.u32 	%r18989, %r15;
	mov.u32 	%r18990, %r13;
	mov.u32 	%r18991, %r11;
	mov.u32 	%r18992, %r9;
	mov.u32 	%r18993, %r7;
	mov.u32 	%r18994, %r5;
	mov.u32 	%r18995, %r4;
	mov.u32 	%r18997, %r14;
	mov.u32 	%r18998, %r12;
	mov.u32 	%r18999, %r10;
	mov.u32 	%r19000, %r8;
	mov.u32 	%r19001, %r6;
	mov.u32 	%r19003, %r3;
	@%p42 bra 	$L__BB0_88;
	mul.lo.s32 	%r5392, %r18797, %r18797;
	mul.hi.u32 	%r5395, %r18797, %r18797;
	mov.b32 	%r5775, 0;
	// begin inline asm
	add.cc.u32 %r5390, %r5775, %r5392;
	// end inline asm
	// begin inline asm
	addc.u32 %r5393, %r5775, %r5395;
	// end inline asm
	mul.lo.s32 	%r5440, %r18796, %r18797;
	mul.hi.u32 	%r5401, %r18797, %r18796;
	// begin inline asm
	add.cc.u32 %r5396, %r5775, %r5440;
	// end inline asm
	// begin inline asm
	addc.u32 %r5399, %r5393, %r5401;
	// end inline asm
	mul.lo.s32 	%r5488, %r18795, %r18797;
	mul.hi.u32 	%r5407, %r18797, %r18795;
	// begin inline asm
	add.cc.u32 %r5402, %r5775, %r5488;
	// end inline asm
	// begin inline asm
	addc.u32 %r5405, %r5399, %r5407;
	// end inline asm
	mul.lo.s32 	%r5536, %r18794, %r18797;
	mul.hi.u32 	%r5413, %r18797, %r18794;
	// begin inline asm
	add.cc.u32 %r5408, %r5775, %r5536;
	// end inline asm
	// begin inline asm
	addc.u32 %r5411, %r5405, %r5413;
	// end inline asm
	mul.lo.s32 	%r5584, %r18793, %r18797;
	mul.hi.u32 	%r5419, %r18797, %r18793;
	// begin inline asm
	add.cc.u32 %r5414, %r5775, %r5584;
	// end inline asm
	// begin inline asm
	addc.u32 %r5417, %r5411, %r5419;
	// end inline asm
	mul.lo.s32 	%r5632, %r18792, %r18797;
	mul.hi.u32 	%r5425, %r18797, %r18792;
	// begin inline asm
	add.cc.u32 %r5420, %r5775, %r5632;
	// end inline asm
	// begin inline asm
	addc.u32 %r5423, %r5417, %r5425;
	// end inline asm
	mul.lo.s32 	%r5680, %r18791, %r18797;
	mul.hi.u32 	%r5431, %r18797, %r18791;
	// begin inline asm
	add.cc.u32 %r5426, %r5775, %r5680;
	// end inline asm
	// begin inline asm
	addc.u32 %r5429, %r5423, %r5431;
	// end inline asm
	mul.lo.s32 	%r5728, %r18790, %r18797;
	mul.hi.u32 	%r5437, %r18797, %r18790;
	// begin inline asm
	add.cc.u32 %r5432, %r5775, %r5728;
	// end inline asm
	// begin inline asm
	addc.u32 %r5435, %r5429, %r5437;
	// end inline asm
	mul.hi.u32 	%r5443, %r18796, %r18797;
	// begin inline asm
	add.cc.u32 %r5438, %r5396, %r5440;
	// end inline asm
	// begin inline asm
	addc.u32 %r5441, %r5775, %r5443;
	// end inline asm
	mul.lo.s32 	%r5446, %r18796, %r18796;
	mul.hi.u32 	%r5449, %r18796, %r18796;
	// begin inline asm
	add.cc.u32 %r5444, %r5402, %r5446;
	// end inline asm
	// begin inline asm
	addc.u32 %r5447, %r5441, %r5449;
	// end inline asm
	mul.lo.s32 	%r5494, %r18795, %r18796;
	mul.hi.u32 	%r5455, %r18796, %r18795;
	// begin inline asm
	add.cc.u32 %r5450, %r5408, %r5494;
	// end inline asm
	// begin inline asm
	addc.u32 %r5453, %r5447, %r5455;
	// end inline asm
	mul.lo.s32 	%r5542, %r18794, %r18796;
	mul.hi.u32 	%r5461, %r18796, %r18794;
	// begin inline asm
	add.cc.u32 %r5456, %r5414, %r5542;
	// end inline asm
	// begin inline asm
	addc.u32 %r5459, %r5453, %r5461;
	// end inline asm
	mul.lo.s32 	%r5590, %r18793, %r18796;
	mul.hi.u32 	%r5467, %r18796, %r18793;
	// begin inline asm
	add.cc.u32 %r5462, %r5420, %r5590;
	// end inline asm
	// begin inline asm
	addc.u32 %r5465, %r5459, %r5467;
	// end inline asm
	mul.lo.s32 	%r5638, %r18792, %r18796;
	mul.hi.u32 	%r5473, %r18796, %r18792;
	// begin inline asm
	add.cc.u32 %r5468, %r5426, %r5638;
	// end inline asm
	// begin inline asm
	addc.u32 %r5471, %r5465, %r5473;
	// end inline asm
	mul.lo.s32 	%r5686, %r18791, %r18796;
	mul.hi.u32 	%r5479, %r18796, %r18791;
	// begin inline asm
	add.cc.u32 %r5474, %r5432, %r5686;
	// end inline asm
	// begin inline asm
	addc.u32 %r5477, %r5471, %r5479;
	// end inline asm
	mul.lo.s32 	%r5734, %r18790, %r18796;
	mul.hi.u32 	%r5485, %r18796, %r18790;
	// begin inline asm
	add.cc.u32 %r5480, %r5435, %r5734;
	// end inline asm
	// begin inline asm
	addc.u32 %r5483, %r5477, %r5485;
	// end inline asm
	mul.hi.u32 	%r5491, %r18795, %r18797;
	// begin inline asm
	add.cc.u32 %r5486, %r5444, %r5488;
	// end inline asm
	// begin inline asm
	addc.u32 %r5489, %r5775, %r5491;
	// end inline asm
	mul.hi.u32 	%r5497, %r18795, %r18796;
	// begin inline asm
	add.cc.u32 %r5492, %r5450, %r5494;
	// end inline asm
	// begin inline asm
	addc.u32 %r5495, %r5489, %r5497;
	// end inline asm
	mul.lo.s32 	%r5500, %r18795, %r18795;
	mul.hi.u32 	%r5503, %r18795, %r18795;
	// begin inline asm
	add.cc.u32 %r5498, %r5456, %r5500;
	// end inline asm
	// begin inline asm
	addc.u32 %r5501, %r5495, %r5503;
	// end inline asm
	mul.lo.s32 	%r5548, %r18794, %r18795;
	mul.hi.u32 	%r5509, %r18795, %r18794;
	// begin inline asm
	add.cc.u32 %r5504, %r5462, %r5548;
	// end inline asm
	// begin inline asm
	addc.u32 %r5507, %r5501, %r5509;
	// end inline asm
	mul.lo.s32 	%r5596, %r18793, %r18795;
	mul.hi.u32 	%r5515, %r18795, %r18793;
	// begin inline asm
	add.cc.u32 %r5510, %r5468, %r5596;
	// end inline asm
	// begin inline asm
	addc.u32 %r5513, %r5507, %r5515;
	// end inline asm
	mul.lo.s32 	%r5644, %r18792, %r18795;
	mul.hi.u32 	%r5521, %r18795, %r18792;
	// begin inline asm
	add.cc.u32 %r5516, %r5474, %r5644;
	// end inline asm
	// begin inline asm
	addc.u32 %r5519, %r5513, %r5521;
	// end inline asm
	mul.lo.s32 	%r5692, %r18791, %r18795;
	mul.hi.u32 	%r5527, %r18795, %r18791;
	// begin inline asm
	add.cc.u32 %r5522, %r5480, %r5692;
	// end inline asm
	// begin inline asm
	addc.u32 %r5525, %r5519, %r5527;
	// end inline asm
	mul.lo.s32 	%r5740, %r18790, %r18795;
	mul.hi.u32 	%r5533, %r18795, %r18790;
	// begin inline asm
	add.cc.u32 %r5528, %r5483, %r5740;
	// end inline asm
	// begin inline asm
	addc.u32 %r5531, %r5525, %r5533;
	// end inline asm
	mul.hi.u32 	%r5539, %r18794, %r18797;
	// begin inline asm
	add.cc.u32 %r5534, %r5492, %r5536;
	// end inline asm
	// begin inline asm
	addc.u32 %r5537, %r5775, %r5539;
	// end inline asm
	mul.hi.u32 	%r5545, %r18794, %r18796;
	// begin inline asm
	add.cc.u32 %r5540, %r5498, %r5542;
	// end inline asm
	// begin inline asm
	addc.u32 %r5543, %r5537, %r5545;
	// end inline asm
	mul.hi.u32 	%r5551, %r18794, %r18795;
	// begin inline asm
	add.cc.u32 %r5546, %r5504, %r5548;
	// end inline asm
	// begin inline asm
	addc.u32 %r5549, %r5543, %r5551;
	// end inline asm
	mul.lo.s32 	%r5554, %r18794, %r18794;
	mul.hi.u32 	%r5557, %r18794, %r18794;
	// begin inline asm
	add.cc.u32 %r5552, %r5510, %r5554;
	// end inline asm
	// begin inline asm
	addc.u32 %r5555, %r5549, %r5557;
	// end inline asm
	mul.lo.s32 	%r5602, %r18793, %r18794;
	mul.hi.u32 	%r5563, %r18794, %r18793;
	// begin inline asm
	add.cc.u32 %r5558, %r5516, %r5602;
	// end inline asm
	// begin inline asm
	addc.u32 %r5561, %r5555, %r5563;
	// end inline asm
	mul.lo.s32 	%r5650, %r18792, %r18794;
	mul.hi.u32 	%r5569, %r18794, %r18792;
	// begin inline asm
	add.cc.u32 %r5564, %r5522, %r5650;
	// end inline asm
	// begin inline asm
	addc.u32 %r5567, %r5561, %r5569;
	// end inline asm
	mul.lo.s32 	%r5698, %r18791, %r18794;
	mul.hi.u32 	%r5575, %r18794, %r18791;
	// begin inline asm
	add.cc.u32 %r5570, %r5528, %r5698;
	// end inline asm
	// begin inline asm
	addc.u32 %r5573, %r5567, %r5575;
	// end inline asm
	mul.lo.s32 	%r5746, %r18790, %r18794;
	mul.hi.u32 	%r5581, %r18794, %r18790;
	// begin inline asm
	add.cc.u32 %r5576, %r5531, %r5746;
	// end inline asm
	// begin inline asm
	addc.u32 %r5579, %r5573, %r5581;
	// end inline asm
	mul.hi.u32 	%r5587, %r18793, %r18797;
	// begin inline asm
	add.cc.u32 %r5582, %r5540, %r5584;
	// end inline asm
	// begin inline asm
	addc.u32 %r5585, %r5775, %r5587;
	// end inline asm
	mul.hi.u32 	%r5593, %r18793, %r18796;
	// begin inline asm
	add.cc.u32 %r5588, %r5546, %r5590;
	// end inline asm
	// begin inline asm
	addc.u32 %r5591, %r5585, %r5593;
	// end inline asm
	mul.hi.u32 	%r5599, %r18793, %r18795;
	// begin inline asm
	add.cc.u32 %r5594, %r5552, %r5596;
	// end inline asm
	// begin inline asm
	addc.u32 %r5597, %r5591, %r5599;
	// end inline asm
	mul.hi.u32 	%r5605, %r18793, %r18794;
	// begin inline asm
	add.cc.u32 %r5600, %r5558, %r5602;
	// end inline asm
	// begin inline asm
	addc.u32 %r5603, %r5597, %r5605;
	// end inline asm
	mul.lo.s32 	%r5608, %r18793, %r18793;
	mul.hi.u32 	%r5611, %r18793, %r18793;
	// begin inline asm
	add.cc.u32 %r5606, %r5564, %r5608;
	// end inline asm
	// begin inline asm
	addc.u32 %r5609, %r5603, %r5611;
	// end inline asm
	mul.lo.s32 	%r5656, %r18792, %r18793;
	mul.hi.u32 	%r5617, %r18793, %r18792;
	// begin inline asm
	add.cc.u32 %r5612, %r5570, %r5656;
	// end inline asm
	// begin inline asm
	addc.u32 %r5615, %r5609, %r5617;
	// end inline asm
	mul.lo.s32 	%r5704, %r18791, %r18793;
	mul.hi.u32 	%r5623, %r18793, %r18791;
	// begin inline asm
	add.cc.u32 %r5618, %r5576, %r5704;
	// end inline asm
	// begin inline asm
	addc.u32 %r5621, %r5615, %r5623;
	// end inline asm
	mul.lo.s32 	%r5752, %r18790, %r18793;
	mul.hi.u32 	%r5629, %r18793, %r18790;
	// begin inline asm
	add.cc.u32 %r5624, %r5579, %r5752;
	// end inline asm
	// begin inline asm
	addc.u32 %r5627, %r5621, %r5629;
	// end inline asm
	mul.hi.u32 	%r5635, %r18792, %r18797;
	// begin inline asm
	add.cc.u32 %r5630, %r5588, %r5632;
	// end inline asm
	// begin inline asm
	addc.u32 %r5633, %r5775, %r5635;
	// end inline asm
	mul.hi.u32 	%r5641, %r18792, %r18796;
	// begin inline asm
	add.cc.u32 %r5636, %r5594, %r5638;
	// end inline asm
	// begin inline asm
	addc.u32 %r5639, %r5633, %r5641;
	// end inline asm
	mul.hi.u32 	%r5647, %r18792, %r18795;
	// begin inline asm
	add.cc.u32 %r5642, %r5600, %r5644;
	// end inline asm
	// begin inline asm
	addc.u32 %r5645, %r5639, %r5647;
	// end inline asm
	mul.hi.u32 	%r5653, %r18792, %r18794;
	// begin inline asm
	add.cc.u32 %r5648, %r5606, %r5650;
	// end inline asm
	// begin inline asm
	addc.u32 %r5651, %r5645, %r5653;
	// end inline asm
	mul.hi.u32 	%r5659, %r18792, %r18793;
	// begin inline asm
	add.cc.u32 %r5654, %r5612, %r5656;
	// end inline asm
	// begin inline asm
	addc.u32 %r5657, %r5651, %r5659;
	// end inline asm
	mul.lo.s32 	%r5662, %r18792, %r18792;
	mul.hi.u32 	%r5665, %r18792, %r18792;
	// begin inline asm
	add.cc.u32 %r5660, %r5618, %r5662;
	// end inline asm
	// begin inline asm
	addc.u32 %r5663, %r5657, %r5665;
	// end inline asm
	mul.lo.s32 	%r5710, %r18791, %r18792;
	mul.hi.u32 	%r5671, %r18792, %r18791;
	// begin inline asm
	add.cc.u32 %r5666, %r5624, %r5710;
	// end inline asm
	// begin inline asm
	addc.u32 %r5669, %r5663, %r5671;
	// end inline asm
	mul.lo.s32 	%r5758, %r18790, %r18792;
	mul.hi.u32 	%r5677, %r18792, %r18790;
	// begin inline asm
	add.cc.u32 %r5672, %r5627, %r5758;
	// end inline asm
	// begin inline asm
	addc.u32 %r5675, %r5669, %r5677;
	// end inline asm
	mul.hi.u32 	%r5683, %r18791, %r18797;
	// begin inline asm
	add.cc.u32 %r5678, %r5636, %r5680;
	// end inline asm
	// begin inline asm
	addc.u32 %r5681, %r5775, %r5683;
	// end inline asm
	mul.hi.u32 	%r5689, %r18791, %r18796;
	// begin inline asm
	add.cc.u32 %r5684, %r5642, %r5686;
	// end inline asm
	// begin inline asm
	addc.u32 %r5687, %r5681, %r5689;
	// end inline asm
	mul.hi.u32 	%r5695, %r18791, %r18795;
	// begin inline asm
	add.cc.u32 %r5690, %r5648, %r5692;
	// end inline asm
	// begin inline asm
	addc.u32 %r5693, %r5687, %r5695;
	// end inline asm
	mul.hi.u32 	%r5701, %r18791, %r18794;
	// begin inline asm
	add.cc.u32 %r5696, %r5654, %r5698;
	// end inline asm
	// begin inline asm
	addc.u32 %r5699, %r5693, %r5701;
	// end inline asm
	mul.hi.u32 	%r5707, %r18791, %r18793;
	// begin inline asm
	add.cc.u32 %r5702, %r5660, %r5704;
	// end inline asm
	// begin inline asm
	addc.u32 %r5705, %r5699, %r5707;
	// end inline asm
	mul.hi.u32 	%r5713, %r18791, %r18792;
	// begin inline asm
	add.cc.u32 %r5708, %r5666, %r5710;
	// end inline asm
	// begin inline asm
	addc.u32 %r5711, %r5705, %r5713;
	// end inline asm
	mul.lo.s32 	%r5716, %r18791, %r18791;
	mul.hi.u32 	%r5719, %r18791, %r18791;
	// begin inline asm
	add.cc.u32 %r5714, %r5672, %r5716;
	// end inline asm
	// begin inline asm
	addc.u32 %r5717, %r5711, %r5719;
	// end inline asm
	mul.lo.s32 	%r5764, %r18790, %r18791;
	mul.hi.u32 	%r5725, %r18791, %r18790;
	// begin inline asm
	add.cc.u32 %r5720, %r5675, %r5764;
	// end inline asm
	// begin inline asm
	addc.u32 %r5723, %r5717, %r5725;
	// end inline asm
	mul.hi.u32 	%r5731, %r18790, %r18797;
	// begin inline asm
	add.cc.u32 %r5726, %r5684, %r5728;
	// end inline asm
	// begin inline asm
	addc.u32 %r5729, %r5775, %r5731;
	// end inline asm
	mul.hi.u32 	%r5737, %r18790, %r18796;
	// begin inline asm
	add.cc.u32 %r5732, %r5690, %r5734;
	// end inline asm
	// begin inline asm
	addc.u32 %r5735, %r5729, %r5737;
	// end inline asm
	mul.hi.u32 	%r5743, %r18790, %r18795;
	// begin inline asm
	add.cc.u32 %r5738, %r5696, %r5740;
	// end inline asm
	// begin inline asm
	addc.u32 %r5741, %r5735, %r5743;
	// end inline asm
	mul.hi.u32 	%r5749, %r18790, %r18794;
	// begin inline asm
	add.cc.u32 %r5744, %r5702, %r5746;
	// end inline asm
	// begin inline asm
	addc.u32 %r5747, %r5741, %r5749;
	// end inline asm
	mul.hi.u32 	%r5755, %r18790, %r18793;
	// begin inline asm
	add.cc.u32 %r5750, %r5708, %r5752;
	// end inline asm
	// begin inline asm
	addc.u32 %r5753, %r5747, %r5755;
	// end inline asm
	mul.hi.u32 	%r5761, %r18790, %r18792;
	// begin inline asm
	add.cc.u32 %r5756, %r5714, %r5758;
	// end inline asm
	// begin inline asm
	addc.u32 %r5759, %r5753, %r5761;
	// end inline asm
	mul.hi.u32 	%r5767, %r18790, %r18791;
	// begin inline asm
	add.cc.u32 %r5762, %r5720, %r5764;
	// end inline asm
	// begin inline asm
	addc.u32 %r5765, %r5759, %r5767;
	// end inline asm
	mul.lo.s32 	%r5770, %r18790, %r18790;
	mul.hi.u32 	%r5773, %r18790, %r18790;
	// begin inline asm
	add.cc.u32 %r5768, %r5723, %r5770;
	// end inline asm
	// begin inline asm
	addc.u32 %r5771, %r5765, %r5773;
	// end inline asm
	mul.wide.u32 	%rd293, %r5732, 977;
	cvt.u32.u64 	%r5776, %rd293;
	shr.u64 	%rd294, %rd293, 32;
	mul.wide.u32 	%rd295, %r5738, 977;
	add.s64 	%rd296, %rd295, %rd294;
	cvt.u32.u64 	%r5779, %rd296;
	shr.u64 	%rd297, %rd296, 32;
	mul.wide.u32 	%rd298, %r5744, 977;
	add.s64 	%rd299, %rd298, %rd297;
	cvt.u32.u64 	%r5782, %rd299;
	shr.u64 	%rd300, %rd299, 32;
	mul.wide.u32 	%rd301, %r5750, 977;
	add.s64 	%rd302, %rd301, %rd300;
	cvt.u32.u64 	%r5785, %rd302;
	shr.u64 	%rd303, %rd302, 32;
	mul.wide.u32 	%rd304, %r5756, 977;
	add.s64 	%rd305, %rd304, %rd303;
	cvt.u32.u64 	%r5788, %rd305;
	shr.u64 	%rd306, %rd305, 32;
	mul.wide.u32 	%rd307, %r5762, 977;
	add.s64 	%rd308, %rd307, %rd306;
	cvt.u32.u64 	%r5791, %rd308;
	shr.u64 	%rd309, %rd308, 32;
	mul.wide.u32 	%rd310, %r5768, 977;
	add.s64 	%rd311, %rd310, %rd309;
	cvt.u32.u64 	%r5794, %rd311;
	shr.u64 	%rd312, %rd311, 32;
	cvt.u64.u32 	%rd313, %r5771;
	cvt.u32.u64 	%r5871, %rd312;
	cvt.u32.u64 	%r5872, %rd313;
	mov.b64 	%rd314, 977;
	cvt.u32.u64 	%r5873, %rd314;
	mad.lo.s32 	%r5797, %r5872, %r5873, %r5871;
	// begin inline asm
	add.cc.u32 %r5774, %r5775, %r5776;
	// end inline asm
	// begin inline asm
	addc.cc.u32 %r5777, %r5732, %r5779;
	// end inline asm
	// begin inline asm
	addc.cc.u32 %r5780, %r5738, %r5782;
	// end inline asm
	// begin inline asm
	addc.cc.u32 %r5783, %r5744, %r5785;
	// end inline asm
	// begin inline asm
	addc.cc.u32 %r5786, %r5750, %r5788;
	// end inline asm
	// begin inline asm
	addc.cc.u32 %r5789, %r5756, %r5791;
	// end inline asm
	// begin inline asm
	addc.cc.u32 %r5792, %r5762, %r5794;
	// end inline asm
	// begin inline asm
	addc.u32 %r5795, %r5768, %r5797;
	// end inline asm
	// begin inline asm
	sub.cc.u32 %r5798, %r5774, %r16;
	// end inline asm
	// begin inline asm
	subc.cc.u32 %r5801, %r5777, %r17;
	// end inline asm
	// begin inline asm
	subc.cc.u32 %r5804, %r5780, %r18;
	// end inline asm
	// begin inline asm
	subc.cc.u32 %r5807, %r5783, %r19;
	// end inline asm
	// begin inline asm
	subc.cc.u32 %r5810, %r5786, %r20;
	// end inline asm
	// begin inline asm
	subc.cc.u32 %r5813, %r5789, %r21;
	// end inline asm
	// begin inline asm
	subc.cc.u32 %r5816, %r5792, %r22;
	// end inline asm
	// begin inline asm
	subc.u32 %r5819, %r5795, %r23;
	// end inline asm
	setp.eq.s32 	%p43, %r5819, 0;
	selp.b32 	%r5823, %r5798, %r5774, %p43;
	selp.b32 	%r5826, %r5801, %r5777, %p43;
	selp.b32 	%r5829, %r5804, %r5780, %p43;
	selp.b32 	%r5832, %r5807, %r5783, %p43;
	selp.b32 	%r5835, %r5810, %r5786, %p43;
	selp.b32 	%r5838, %r5813, %r5789, %p43;
	selp.b32 	%r5841, %r5816, %r5792, %p43;
	// begin inline asm
	add.cc.u32 %r5822, %r5823, %r5390;
	// end inline asm
	// begin inline asm
	addc.cc.u32 %r5825, %r5826, %r5438;
	// end inline asm
	// begin inline asm
	addc.cc.u32 %r5828, %r5829, %r5486;
	// end inline asm
	// begin inline asm
	addc.cc.u32 %r5831, %r5832, %r5534;
	// end inline asm
	// begin inline asm
	addc.cc.u32 %r5834, %r5835, %r5582;
	// end inline asm
	// begin inline asm
	addc.cc.u32 %r5837, %r5838, %r5630;
	// end inline asm
	// begin inline asm
	addc.cc.u32 %r5840, %r5841, %r5678;
	// end inline asm
	// begin inline asm
	addc.u32 %r18821, %r5795, %r5726;
	// end inline asm
	// begin inline asm
	sub.cc.u32 %r18814, %r5822, %r16;
	// end inline asm
	// begin inline asm
	subc.cc.u32 %r18815, %r5825, %r17;
	// end inline asm
	// begin inline asm
	subc.cc.u32 %r18816, %r5828, %r18;
	// end inline asm
	// begin inline asm
	subc.cc.u32 %r18817, %r5831, %r19;
	// end inline asm
	// begin inline asm
	subc.cc.u32 %r18818, %r5834, %r20;
	// end inline asm
	// begin inline asm
	subc.cc.u32 %r18819, %r5837, %r21;
	// end inline asm
	// begin inline asm
	subc.cc.u32 %r18820, %r5840, %r22;
	// end inline asm
	// begin inline asm
	subc.u32 %r5867, %r18821, %r23;
	// end inline asm
	setp.eq.s32 	%p44, %r5867, 0;
	@%p44 bra 	$L__BB0_48;
	mov.u32 	%r18814, %r5822;
	mov.u32 	%r18815, %r5825;
	mov.u32 	%r18816, %r5828;
	mov.u32 	%r18817, %r5831;
	mov.u32 	%r18818, %r5834;
	mov.u32 	%r18819, %r5837;
	mov.u32 	%r18820, %r5840;
$L__BB0_48:
	mul.lo.s32 	%r5876, %r18814, %r19004;
	mul.hi.u32 	%r5879, %r19004, %r18814;
	mov.b32 	%r6259, 0;
	// begin inline asm
	add.cc.u32 %r5874, %r6259, %r5876;
	// end inline asm
	// begin inline asm
	addc.u32 %r5877, %r6259, %r5879;
	// end inline asm
	mul.lo.s32 	%r5882, %r18815, %r19004;
	mul.hi.u32 	%r5885, %r19004, %r18815;
	// begin inline asm
	add.cc.u32 %r5880, %r6259, %r5882;
	// end inline asm
	// begin inline asm
	addc.u32 %r5883, %r5877, %r5885;
	// end inline asm
	mul.lo.s32 	%r5888, %r18816, %r19004;
	mul.hi.u32 	%r5891, %r19004, %r18816;
	// begin inline asm
	add.cc.u32 %r5886, %r6259, %r5888;
	// end inline asm
	// begin inline asm
	addc.u32 %r5889, %r5883, %r5891;
	// end inline asm
	mul.lo.s32 	%r5894, %r18817, %r19004;
	mul.hi.u32 	%r5897, %r19004, %r18817;
	// begin inline asm
	add.cc.u32 %r5892, %r6259, %r5894;
	// end inline asm
	// begin inline asm
	addc.u32 %r5895, %r5889, %r5897;
	// end inline asm
	mul.lo.s32 	%r5900, %r18818, %r19004;
	mul.hi.u32 	%r5903, %r19004, %r18818;
	// begin inline asm
	add.cc.u32 %r5898, %r6259, %r5900;
	// end inline asm
	// begin inline asm
	addc.u32 %r5901, %r5895, %r5903;
	// end inline asm
	mul.lo.s32 	%r5906, %r18819, %r19004;
	mul.hi.u32 	%r5909, %r19004, %r18819;
	// begin inline asm
	add.cc.u32 %r5904, %r6259, %r5906;
	// end inline asm
	// begin inline asm
	addc.u32 %r5907, %r5901, %r5909;
	// end inline asm
	mul.lo.s32 	%r5912, %r18820, %r19004;
	mul.hi.u32 	%r5915, %r19004, %r18820;
	// begin inline asm
	add.cc.u32 %r5910, %r6259, %r5912;
	// end inline asm
	// begin inline asm
	addc.u32 %r5913, %r5907, %r5915;
	// end inline asm
	mul.lo.s32 	%r5918, %r18821, %r19004;
	mul.hi.u32 	%r5921, %r19004, %r18821;
	// begin inline asm
	add.cc.u32 %r5916, %r6259, %r5918;
	// end inline asm
	// begin inline asm
	addc.u32 %r5919, %r5913, %r5921;
	// end inline asm
	mul.lo.s32 	%r5924, %r18814, %r3;
	mul.hi.u32 	%r5927, %r3, %r18814;
	// begin inline asm
	add.cc.u32 %r5922, %r5880, %r5924;
	// end inline asm
	// begin inline asm
	addc.u32 %r5925, %r6259, %r5927;
	// end inline asm
	mul.lo.s32 	%r5930, %r18815, %r3;
	mul.hi.u32 	%r5933, %r3, %r18815;
	// begin inline asm
	add.cc.u32 %r5928, %r5886, %r5930;
	// end inline asm
	// begin inline asm
	addc.u32 %r5931, %r5925, %r5933;
	// end inline asm
	mul.lo.s32 	%r5936, %r18816, %r3;
	mul.hi.u32 	%r5939, %r3, %r18816;
	// begin inline asm
	add.cc.u32 %r5934, %r5892, %r5936;
	// end inline asm
	// begin inline asm
	addc.u32 %r5937, %r5931, %r5939;
	// end inline asm
	mul.lo.s32 	%r5942, %r18817, %r3;
	mul.hi.u32 	%r5945, %r3, %r18817;
	// begin inline asm
	add.cc.u32 %r5940, %r5898, %r5942;
	// end inline asm
	// begin inline asm
	addc.u32 %r5943, %r5937, %r5945;
	// end inline asm
	mul.lo.s32 	%r5948, %r18818, %r3;
	mul.hi.u32 	%r5951, %r3, %r18818;
	// begin inline asm
	add.cc.u32 %r5946, %r5904, %r5948;
	// end inline asm
	// begin inline asm
	addc.u32 %r5949, %r5943, %r5951;
	// end inline asm
	mul.lo.s32 	%r5954, %r18819, %r3;
	mul.hi.u32 	%r5957, %r3, %r18819;
	// begin inline asm
	add.cc.u32 %r5952, %r5910, %r5954;
	// end inline asm
	// begin inline asm
	addc.u32 %r5955, %r5949, %r5957;
	// end inline asm
	mul.lo.s32 	%r5960, %r18820, %r3;
	mul.hi.u32 	%r5963, %r3, %r18820;
	// begin inline asm
	add.cc.u32 %r5958, %r5916, %r5960;
	// end inline asm
	// begin inline asm
	addc.u32 %r5961, %r5955, %r5963;
	// end inline asm
	mul.lo.s32 	%r5966, %r18821, %r3;
	mul.hi.u32 	%r5969, %r3, %r18821;
	// begin inline asm
	add.cc.u32 %r5964, %r5919, %r5966;
	// end inline asm
	// begin inline asm
	addc.u32 %r5967, %r5961, %r5969;
	// end inline asm
	mul.lo.s32 	%r5972, %r18814, %r19002;
	mul.hi.u32 	%r5975, %r19002, %r18814;
	// begin inline asm
	add.cc.u32 %r5970, %r5928, %r5972;
	// end inline asm
	// begin inline asm
	addc.u32 %r5973, %r6259, %r5975;
	// end inline asm
	mul.lo.s32 	%r5978, %r18815, %r19002;
	mul.hi.u32 	%r5981, %r19002, %r18815;
	// begin inline asm
	add.cc.u32 %r5976, %r5934, %r5978;
	// end inline asm
	// begin inline asm
	addc.u32 %r5979, %r5973, %r5981;
	// end inline asm
	mul.lo.s32 	%r5984, %r18816, %r19002;
	mul.hi.u32 	%r5987, %r19002, %r18816;
	// begin inline asm
	add.cc.u32 %r5982, %r5940, %r5984;
	// end inline asm
	// begin inline asm
	addc.u32 %r5985, %r5979, %r5987;
	// end inline asm
	mul.lo.s32 	%r5990, %r18817, %r19002;
	mul.hi.u32 	%r5993, %r19002, %r18817;
	// begin inline asm
	add.cc.u32 %r5988, %r5946, %r5990;
	// end inline asm
	// begin inline asm
	addc.u32 %r5991, %r5985, %r5993;
	// end inline asm
	mul.lo.s32 	%r5996, %r18818, %r19002;
	mul.hi.u32 	%r5999, %r19002, %r18818;
	// begin inline asm
	add.cc.u32 %r5994, %r5952, %r5996;
	// end inline asm
	// begin inline asm
	addc.u32 %r5997, %r5991, %r5999;
	// end inline asm
	mul.lo.s32 	%r6002, %r18819, %r19002;
	mul.hi.u32 	%r6005, %r19002, %r18819;
	// begin inline asm
	add.cc.u32 %r6000, %r5958, %r6002;
	// end inline asm
	// begin inline asm
	addc.u32 %r6003, %r5997, %r6005;
	// end inline asm
	mul.lo.s32 	%r6008, %r18820, %r19002;
	mul.hi.u32 	%r6011, %r19002, %r18820;
	// begin inline asm
	add.cc.u32 %r6006, %r5964, %r6008;
	// end inline asm
	// begin inline asm
	addc.u32 %r6009, %r6003, %r6011;
	// end inline asm
	mul.lo.s32 	%r6014, %r18821, %r19002;
	mul.hi.u32 	%r6017, %r19002, %r18821;
	// begin inline asm
	add.cc.u32 %r6012, %r5967, %r6014;
	// end inline asm
	// begin inline asm
	addc.u32 %r6015, %r6009, %r6017;
	// end inline asm
	mul.lo.s32 	%r6020, %r18814, %r6;
	mul.hi.u32 	%r6023, %r6, %r18814;
	// begin inline asm
	add.cc.u32 %r6018, %r5976, %r6020;
	// end inline asm
	// begin inline asm
	addc.u32 %r6021, %r6259, %r6023;
	// end inline asm
	mul.lo.s32 	%r6026, %r18815, %r6;
	mul.hi.u32 	%r6029, %r6, %r18815;
	// begin inline asm
	add.cc.u32 %r6024, %r5982, %r6026;
	// end inline asm
	// begin inline asm
	addc.u32 %r6027, %r6021, %r6029;
	// end inline asm
	mul.lo.s32 	%r6032, %r18816, %r6;
	mul.hi.u32 	%r6035, %r6, %r18816;
	// begin inline asm
	add.cc.u32 %r6030, %r5988, %r6032;
	// end inline asm
	// begin inline asm
	addc.u32 %r6033, %r6027, %r6035;
	// end inline asm
	mul.lo.s32 	%r6038, %r18817, %r6;
	mul.hi.u32 	%r6041, %r6, %r18817;
	// begin inline asm
	add.cc.u32 %r6036, %r5994, %r6038;
	// end inline asm
	// begin inline asm
	addc.u32 %r6039, %r6033, %r6041;
	// end inline asm
	mul.lo.s32 	%r6044, %r18818, %r6;
	mul.hi.u32 	%r6047, %r6, %r18818;
	// begin inline asm
	add.cc.u32 %r6042, %r6000, %r6044;
	// end inline asm
	// begin inline asm
	addc.u32 %r6045, %r6039, %r6047;
	// end inline asm
	mul.lo.s32 	%r6050, %r18819, %r6;
	mul.hi.u32 	%r6053, %r6, %r18819;
	// begin inline asm
	add.cc.u32 %r6048, %r6006, %r6050;
	// end inline asm
	// begin inline asm
	addc.u32 %r6051, %r6045, %r6053;
	// end inline asm
	mul.lo.s32 	%r6056, %r18820, %r6;
	mul.hi.u32 	%r6059, %r6, %r18820;
	// begin inline asm
	add.cc.u32 %r6054, %r6012, %r6056;
	// end inline asm
	// begin inline asm
	addc.u32 %r6057, %r6051, %r6059;
	// end inline asm
	mul.lo.s32 	%r6062, %r18821, %r6;
	mul.hi.u32 	%r6065, %r6, %r18821;
	// begin inline asm
	add.cc.u32 %r6060, %r6015, %r6062;
	// end inline asm
	// begin inline asm
	addc.u32 %r6063, %r6057, %r6065;
	// end inline asm
	mul.lo.s32 	%r6068, %r18814, %r8;
	mul.hi.u32 	%r6071, %r8, %r18814;
	// begin inline asm
	add.cc.u32 %r6066, %r6024, %r6068;
	// end inline asm
	// begin inline asm
	addc.u32 %r6069, %r6259, %r6071;
	// end inline asm
	mul.lo.s32 	%r6074, %r18815, %r8;
	mul.hi.u32 	%r6077, %r8, %r18815;
	// begin inline asm
	add.cc.u32 %r6072, %r6030, %r6074;
	// end inline asm
	// begin inline asm
	addc.u32 %r6075, %r6069, %r6077;
	// end inline asm
	mul.lo.s32 	%r6080, %r18816, %r8;
	mul.hi.u32 	%r6083, %r8, %r18816;
	// begin inline asm
	add.cc.u32 %r6078, %r6036, %r6080;
	// end inline asm
	// begin inline asm
	addc.u32 %r6081, %r6075, %r6083;
	// end inline asm
	mul.lo.s32 	%r6086, %r18817, %r8;
	mul.hi.u32 	%r6089, %r8, %r18817;
	// begin inline asm
	add.cc.u32 %r6084, %r6042, %r6086;
	// end inline asm
	// begin inline asm
	addc.u32 %r6087, %r6081, %r6089;
	// end inline asm
	mul.lo.s32 	%r6092, %r18818, %r8;
	mul.hi.u32 	%r6095, %r8, %r18818;
	// begin inline asm
	add.cc.u32 %r6090, %r6048, %r6092;
	// end inline asm
	// begin inline asm
	addc.u32 %r6093, %r6087, %r6095;
	// end inline asm
	mul.lo.s32 	%r6098, %r18819, %r8;
	mul.hi.u32 	%r6101, %r8, %r18819;
	// begin inline asm
	add.cc.u32 %r6096, %r6054, %r6098;
	// end inline asm
	// begin inline asm
	addc.u32 %r6099, %r6093, %r6101;
	// end inline asm
	mul.lo.s32 	%r6104, %r18820, %r8;
	mul.hi.u32 	%r6107, %r8, %r18820;
	// begin inline asm
	add.cc.u32 %r6102, %r6060, %r6104;
	// end inline asm
	// begin inline asm
	addc.u32 %r6105, %r6099, %r6107;
	// end inline asm
	mul.lo.s32 	%r6110, %r18821, %r8;
	mul.hi.u32 	%r6113, %r8, %r18821;
	// begin inline asm
	add.cc.u32 %r6108, %r6063, %r6110;
	// end inline asm
	// begin inline asm
	addc.u32 %r6111, %r6105, %r6113;
	// end inline asm
	mul.lo.s32 	%r6116, %r18814, %r10;
	mul.hi.u32 	%r6119, %r10, %r18814;
	// begin inline asm
	add.cc.u32 %r6114, %r6072, %r6116;
	// end inline asm
	// begin inline asm
	addc.u32 %r6117, %r6259, %r6119;
	// end inline asm
	mul.lo.s32 	%r6122, %r18815, %r10;
	mul.hi.u32 	%r6125, %r10, %r18815;
	// begin inline asm
	add.cc.u32 %r6120, %r6078, %r6122;
	// end inline asm
	// begin inline asm
	addc.u32 %r6123, %r6117, %r6125;
	// end inline asm
	mul.lo.s32 	%r6128, %r18816, %r10;
	mul.hi.u32 	%r6131, %r10, %r18816;
	// begin inline asm
	add.cc.u32 %r6126, %r6084, %r6128;
	// end inline asm
	// begin inline asm
	addc.u32 %r6129, %r6123, %r6131;
	// end inline asm
	mul.lo.s32 	%r6134, %r18817, %r10;
	mul.hi.u32 	%r6137, %r10, %r18817;
	// begin inline asm
	add.cc.u32 %r6132, %r6090, %r6134;
	// end inline asm
	// begin inline asm
	addc.u32 %r6135, %r6129, %r6137;
	// end inline asm
	mul.lo.s32 	%r6140, %r18818, %r10;
	mul.hi.u32 	%r6143, %r10, %r18818;
	// begin inline asm
	add.cc.u32 %r6138, %r6096, %r6140;
	// end inline asm
	// begin inline asm
	addc.u32 %r6141, %r6135, %r6143;
	// end inline asm
	mul.lo.s32 	%r6146, %r18819, %r10;
	mul.hi.u32 	%r6149, %r10, %r18819;
	// begin inline asm
	add.cc.u32 %r6144, %r6102, %r6146;
	// end inline asm
	// begin inline asm
	addc.u32 %r6147, %r6141, %r6149;
	// end inline asm
	mul.lo.s32 	%r6152, %r18820, %r10;
	mul.hi.u32 	%r6155, %r10, %r18820;
	// begin inline asm
	add.cc.u32 %r6150, %r6108, %r6152;
	// end inline asm
	// begin inline asm
	addc.u32 %r6153, %r6147, %r6155;
	// end inline asm
	mul.lo.s32 	%r6158, %r18821, %r10;
	mul.hi.u32 	%r6161, %r10, %r18821;
	// begin inline asm
	add.cc.u32 %r6156, %r6111, %r6158;
	// end inline asm
	// begin inline asm
	addc.u32 %r6159, %r6153, %r6161;
	// end inline asm
	mul.lo.s32 	%r6164, %r18814, %r12;
	mul.hi.u32 	%r6167, %r12, %r18814;
	// begin inline asm
	add.cc.u32 %r6162, %r6120, %r6164;
	// end inline asm
	// begin inline asm
	addc.u32 %r6165, %r6259, %r6167;
	// end inline asm
	mul.lo.s32 	%r6170, %r18815, %r12;
	mul.hi.u32 	%r6173, %r12, %r18815;
	// begin inline asm
	add.cc.u32 %r6168, %r6126, %r6170;
	// end inline asm
	// begin inline asm
	addc.u32 %r6171, %r6165, %r6173;
	// end inline asm
	mul.lo.s32 	%r6176, %r18816, %r12;
	mul.hi.u32 	%r6179, %r12, %r18816;
	// begin inline asm
	add.cc.u32 %r6174, %r6132, %r6176;
	// end inline asm
	// begin inline asm
	addc.u32 %r6177, %r6171, %r6179;
	// end inline asm
	mul.lo.s32 	%r6182, %r18817, %r12;
	mul.hi.u32 	%r6185, %r12, %r18817;
	// begin inline asm
	add.cc.u32 %r6180, %r6138, %r6182;
	// end inline asm
	// begin inline asm
	addc.u32 %r6183, %r6177, %r6185;
	// end inline asm
	mul.lo.s32 	%r6188, %r18818, %r12;
	mul.hi.u32 	%r6191, %r12, %r18818;
	// begin inline asm
	add.cc.u32 %r6186, %r6144, %r6188;
	// end inline asm
	// begin inline asm
	addc.u32 %r6189, %r6183, %r6191;
	// end inline asm
	mul.lo.s32 	%r6194, %r18819, %r12;
	mul.hi.u32 	%r6197, %r12, %r18819;
	// begin inline asm
	add.cc.u32 %r6192, %r6150, %r6194;
	// end inline asm
	// begin inline asm
	addc.u32 %r6195, %r6189, %r6197;
	// end inline asm
	mul.lo.s32 	%r6200, %r18820, %r12;
	mul.hi.u32 	%r6203, %r12, %r18820;
	// begin inline asm
	add.cc.u32 %r6198, %r6156, %r6200;
	// end inline asm
	// begin inline asm
	addc.u32 %r6201, %r6195, %r6203;
	// end inline asm
	mul.lo.s32 	%r6206, %r18821, %r12;
	mul.hi.u32 	%r6209, %r12, %r18821;
	// begin inline asm
	add.cc.u32 %r6204, %r6159, %r6206;
	// end inline asm
	// begin inline asm
	addc.u32 %r6207, %r6201, %r6209;
	// end inline asm
	mul.lo.s32 	%r6212, %r18814, %r14;
	mul.hi.u32 	%r6215, %r14, %r18814;
	// begin inline asm
	add.cc.u32 %r6210, %r6168, %r6212;
	// end inline asm
	// begin inline asm
	addc.u32 %r6213, %r6259, %r6215;
	// end inline asm
	mul.lo.s32 	%r6218, %r18815, %r14;
	mul.hi.u32 	%r6221, %r14, %r18815;
	// begin inline asm
	add.cc.u32 %r6216, %r6174, %r6218;
	// end inline asm
	// begin inline asm
	addc.u32 %r6219, %r6213, %r6221;
	// end inline asm
	mul.lo.s32 	%r6224, %r18816, %r14;
	mul.hi.u32 	%r6227, %r14, %r18816;
	// begin inline asm
	add.cc.u32 %r6222, %r6180, %r6224;
	// end inline asm
	// begin inline asm
	addc.u32 %r6225, %r6219, %r6227;
	// end inline asm
	mul.lo.s32 	%r6230, %r18817, %r14;
	mul.hi.u32 	%r6233, %r14, %r18817;
	// begin inline asm
	add.cc.u32 %r6228, %r6186, %r6230;
	// end inline asm
	// begin inline asm
	addc.u32 %r6231, %r6225, %r6233;
	// end inline asm
	mul.lo.s32 	%r6236, %r18818, %r14;
	mul.hi.u32 	%r6239, %r14, %r18818;
	// begin inline asm
	add.cc.u32 %r6234, %r6192, %r6236;
	// end inline asm
	// begin inline asm
	addc.u32 %r6237, %r6231, %r6239;
	// end inline asm
	mul.lo.s32 	%r6242, %r18819, %r14;
	mul.hi.u32 	%r6245, %r14, %r18819;
	// begin inline asm
	add.cc.u32 %r6240, %r6198, %r6242;
	// end inline asm
	// begin inline asm
	addc.u32 %r6243, %r6237, %r6245;
	// end inline asm
	mul.lo.s32 	%r6248, %r18820, %r14;
	mul.hi.u32 	%r6251, %r14, %r18820;
	// begin inline asm
	add.cc.u32 %r6246, %r6204, %r6248;
	// end inline asm
	// begin inline asm
	addc.u32 %r6249, %r6243, %r6251;
	// end inline asm
	mul.lo.s32 	%r6254, %r18821, %r14;
	mul.hi.u32 	%r6257, %r14, %r18821;
	// begin inline asm
	add.cc.u32 %r6252, %r6207, %r6254;
	// end inline asm
	// begin inline asm
	addc.u32 %r6255, %r6249, %r6257;
	// end inline asm
	mul.wide.u32 	%rd315, %r6216, 977;
	cvt.u32.u64 	%r6260, %rd315;
	shr.u64 	%rd316, %rd315, 32;
	mul.wide.u32 	%rd317, %r6222, 977;
	add.s64 	%rd318, %rd317, %rd316;
	cvt.u32.u64 	%r6263, %rd318;
	shr.u64 	%rd319, %rd318, 32;
	mul.wide.u32 	%rd320, %r6228, 977;
	add.s64 	%rd321, %rd320, %rd319;
	cvt.u32.u64 	%r6266, %rd321;
	shr.u64 	%rd322, %rd321, 32;
	mul.wide.u32 	%rd323, %r6234, 977;
	add.s64 	%rd324, %rd323, %rd322;
	cvt.u32.u64 	%r6269, %rd324;
	shr.u64 	%rd325, %rd324, 32;
	mul.wide.u32 	%rd326, %r6240, 977;
	add.s64 	%rd327, %rd326, %rd325;
	cvt.u32.u64 	%r6272, %rd327;
	shr.u64 	%rd328, %rd327, 32;
	mul.wide.u32 	%rd329, %r6246, 977;
	add.s64 	%rd330, %rd329, %rd328;
	cvt.u32.u64 	%r6275, %rd330;
	shr.u64 	%rd331, %rd330, 32;
	mul.wide.u32 	%rd332, %r6252, 977;
	add.s64 	%rd333, %rd332, %rd331;
	cvt.u32.u64 	%r6278, %rd333;
	shr.u64 	%rd334, %rd333, 32;
	cvt.u64.u32 	%rd335, %r6255;
	cvt.u32.u64 	%r6355, %rd334;
	cvt.u32.u64 	%r6356, %rd335;
	mov.b64 	%rd336, 977;
	cvt.u32.u64 	%r6357, %rd336;
	mad.lo.s32 	%r6281, %r6356, %r6357, %r6355;
	// begin inline asm
	add.cc.u32 %r6258, %r6259, %r6260;
	// end inline asm
	// begin inline asm
	addc.cc.u32 %r6261, %r6216, %r6263;
	// end inline asm
	// begin inline asm
	addc.cc.u32 %r6264, %r6222, %r6266;
	// end inline asm
	// begin inline asm
	addc.cc.u32 %r6267, %r6228, %r6269;
	// end inline asm
	// begin inline asm
	addc.cc.u32 %r6270, %r6234, %r6272;
	// end inline asm
	// begin inline asm
	addc.cc.u32 %r6273, %r6240, %r6275;
	// end inline asm
	// begin inline asm
	addc.cc.u32 %r6276, %r6246, %r6278;
	// end inline asm
	// begin inline asm
	addc.u32 %r6279, %r6252, %r6281;
	// end inline asm
	// begin inline asm
	sub.cc.u32 %r6282, %r6258, %r16;
	// end inline asm
	// begin inline asm
	subc.cc.u32 %r6285, %r6261, %r17;
	// end inline asm
	// begin inline asm
	subc.cc.u32 %r6288, %r6264, %r18;
	// end inline asm
	// begin inline asm
	subc.cc.u32 %r6291, %r6267, %r19;
	// end inline asm
	// begin inline asm
	subc.cc.u32 %r6294, %r6270, %r20;
	// end inline asm
	// begin inline asm
	subc.cc.u32 %r6297, %r6273, %r21;
	// end inline asm
	// begin inline asm
	subc.cc.u32 %r6300, %r6276, %r22;
	// end inline asm
	// begin inline asm
	subc.u32 %r6303, %r6279, %r23;
	// end inline asm
	setp.eq.s32 	%p45, %r6303, 0;
	selp.b32 	%r6307, %r6282, %r6258, %p45;
	selp.b32 	%r6310, %r6285, %r6261, %p45;
	selp.b32 	%r6313, %r6288, %r6264, %p45;
	selp.b32 	%r6316, %r6291, %r6267, %p45;
	selp.b32 	%r6319, %r6294, %r6270, %p45;
	selp.b32 	%r6322, %r6297, %r6273, %p45;
	selp.b32 	%r6325, %r6300, %r6276, %p45;
	// begin inline asm
	add.cc.u32 %r6306, %r6307, %r5874;
	// end inline asm
	// begin inline asm
	addc.cc.u32 %r6309, %r6310, %r5922;
	// end inline asm
	// begin inline asm
	addc.cc.u32 %r6312, %r6313, %r5970;
	// end inline asm
	// begin inline asm
	addc.cc.u32 %r6315, %r6316, %r6018;
	// end inline asm
	// begin inline asm
	addc.cc.u32 %r6318, %r6319, %r6066;
	// end inline asm
	// begin inline asm
	addc.cc.u32 %r6321, %r6322, %r6114;
	// end inline asm
	// begin inline asm
	addc.cc.u32 %r6324, %r6325, %r6162;
	// end inline asm
	// begin inline asm
	addc.u32 %r18829, %r6279, %r6210;
	// end inline asm
	// begin inline asm
	sub.cc.u32 %r18822, %r6306, %r16;
	// end inline asm
	// begin inline asm
	subc.cc.u32 %r18823, %r6309, %r17;
	// end inline asm
	// begin inline asm
	subc.cc.u32 %r18824, %r6312, %r18;
	// end inline asm
	// begin inline asm
	subc.cc.u32 %r18825, %r6315, %r19;
	// end inline asm
	// begin inline asm
	subc.cc.u32 %r18826, %r6318, %r20;
	// end inline asm
	// begin inline asm
	subc.cc.u32 %r18827, %r6321, %r21;
	// end inline asm
	// begin inline asm
	subc.cc.u32 %r18828, %r6324, %r22;
	// end inline asm
	// begin inline asm
	subc.u32 %r6351, %r18829, %r23;
	// end inline asm
	setp.eq.s32 	%p46, %r6351, 0;
	@%p46 bra 	$L__BB0_50;
	mov.u32 	%r18822, %r6306;
	mov.u32 	%r18823, %r6309;
	mov.u32 	%r18824, %r6312;
	mov.u32 	%r18825, %r6315;
	mov.u32 	%r18826, %r6318;
	mov.u32 	%r18827, %r6321;
	mov.u32 	%r18828, %r6324;
$L__BB0_50:
	mul.lo.s32 	%r6360, %r18814, %r18797;
	mul.hi.u32 	%r6363, %r18797, %r18814;
	mov.b32 	%r6743, 0;
	// begin inline asm
	add.cc.u32 %r6358, %r6743, %r6360;
	// end inline asm
	// begin inline asm
	addc.u32 %r6361, %r6743, %r6363;
	// end inline asm
	mul.lo.s32 	%r6366, %r18815, %r18797;
	mul.hi.u32 	%r6369, %r18797, %r18815;
	// begin inline asm
	add.cc.u32 %r6364, %r6743, %r6366;
	// end inline asm
	// begin inline asm
	addc.u32 %r6367, %r6361, %r6369;
	// end inline asm
	mul.lo.s32 	%r6372, %r18816, %r18797;
	mul.hi.u32 	%r6375, %r18797, %r18816;
	// begin inline asm
	add.cc.u32 %r6370, %r6743, %r6372;
	// end inline asm
	// begin inline asm
	addc.u32 %r6373, %r6367, %r6375;
	// end inline asm
	mul.lo.s32 	%r6378, %r18817, %r18797;
	mul.hi.u32 	%r6381, %r18797, %r18817;
	// begin inline asm
	add.cc.u32 %r6376, %r6743, %r6378;
	// end inline asm
	// begin inline asm
	addc.u32 %r6379, %r6373, %r6381;
	// end inline asm
	mul.lo.s32 	%r6384, %r18818, %r18797;
	mul.hi.u32 	%r6387, %r18797, %r18818;
	// begin inline asm
	add.cc.u32 %r6382, %r6743, %r6384;
	// end inline asm
	// begin inline asm
	addc.u32 %r6385, %r6379, %r6387;
	// end inline asm
	mul.lo.s32 	%r6390, %r18819, %r18797;
	mul.hi.u32 	%r6393, %r18797, %r18819;
	// begin inline asm
	add.cc.u32 %r6388, %r6743, %r6390;
	// end inline asm
	// begin inline asm
	addc.u32 %r6391, %r6385, %r6393;
	// end inline asm
	mul.lo.s32 	%r6396, %r18820, %r18797;
	mul.hi.u32 	%r6399, %r18797, %r18820;
	// begin inline asm
	add.cc.u32 %r6394, %r6743, %r6396;
	// end inline asm
	// begin inline asm
	addc.u32 %r6397, %r6391, %r6399;
	// end inline asm
	mul.lo.s32 	%r6402, %r18821, %r18797;
	mul.hi.u32 	%r6405, %r18797, %r18821;
	// begin inline asm
	add.cc.u32 %r6400, %r6743, %r6402;
	// end inline asm
	// begin inline asm
	addc.u32 %r6403, %r6397, %r6405;
	// end inline asm
	mul.lo.s32 	%r6408, %r18814, %r18796;
	mul.hi.u32 	%r6411, %r18796, %r18814;
	// begin inline asm
	add.cc.u32 %r6406, %r6364, %r6408;
	// end inline asm
	// begin inline asm
	addc.u32 %r6409, %r6743, %r6411;
	// end inline asm
	mul.lo.s32 	%r6414, %r18815, %r18796;
	mul.hi.u32 	%r6417, %r18796, %r18815;
	// begin inline asm
	add.cc.u32 %r6412, %r6370, %r6414;
	// end inline asm
	// begin inline asm
	addc.u32 %r6415, %r6409, %r6417;
	// end inline asm
	mul.lo.s32 	%r6420, %r18816, %r18796;
	mul.hi.u32 	%r6423, %r18796, %r18816;
	// begin inline asm
	add.cc.u32 %r6418, %r6376, %r6420;
	// end inline asm
	// begin inline asm
	addc.u32 %r6421, %r6415, %r6423;
	// end inline asm
	mul.lo.s32 	%r6426, %r18817, %r18796;
	mul.hi.u32 	%r6429, %r18796, %r18817;
	// begin inline asm
	add.cc.u32 %r6424, %r6382, %r6426;
	// end inline asm
	// begin inline asm
	addc.u32 %r6427, %r6421, %r6429;
	// end inline asm
	mul.lo.s32 	%r6432, %r18818, %r18796;
	mul.hi.u32 	%r6435, %r18796, %r18818;
	// begin inline asm
	add.cc.u32 %r6430, %r6388, %r6432;
	// end inline asm
	// begin inline asm
	addc.u32 %r6433, %r6427, %r6435;
	// end inline asm
	mul.lo.s32 	%r6438, %r18819, %r18796;
	mul.hi.u32 	%r6441, %r18796, %r18819;
	// begin inline asm
	add.cc.u32 %r6436, %r6394, %r6438;
	// end inline asm
	// begin inline asm
	addc.u32 %r6439, %r6433, %r6441;
	// end inline asm
	mul.lo.s32 	%r6444, %r18820, %r18796;
	mul.hi.u32 	%r6447, %r18796, %r18820;
	// begin inline asm
	add.cc.u32 %r6442, %r6400, %r6444;
	// end inline asm
	// begin inline asm
	addc.u32 %r6445, %r6439, %r6447;
	// end inline asm
	mul.lo.s32 	%r6450, %r18821, %r18796;
	mul.hi.u32 	%r6453, %r18796, %r18821;
	// begin inline asm
	add.cc.u32 %r6448, %r6403, %r6450;
	// end inline asm
	// begin inline asm
	addc.u32 %r6451, %r6445, %r6453;
	// end inline asm
	mul.lo.s32 	%r6456, %r18814, %r18795;
	mul.hi.u32 	%r6459, %r18795, %r18814;
	// begin inline asm
	add.cc.u32 %r6454, %r6412, %r6456;
	// end inline asm
	// begin inline asm
	addc.u32 %r6457, %r6743, %r6459;
	// end inline asm
	mul.lo.s32 	%r6462, %r18815, %r18795;
	mul.hi.u32 	%r6465, %r18795, %r18815;
	// begin inline asm
	add.cc.u32 %r6460, %r6418, %r6462;
	// end inline asm
	// begin inline asm
	addc.u32 %r6463, %r6457, %r6465;
	// end inline asm
	mul.lo.s32 	%r6468, %r18816, %r18795;
	mul.hi.u32 	%r6471, %r18795, %r18816;
	// begin inline asm
	add.cc.u32 %r6466, %r6424, %r6468;
	// end inline asm
	// begin inline asm
	addc.u32 %r6469, %r6463, %r6471;
	// end inline asm
	mul.lo.s32 	%r6474, %r18817, %r18795;
	mul.hi.u32 	%r6477, %r18795, %r18817;
	// begin inline asm
	add.cc.u32 %r6472, %r6430, %r6474;
	// end inline asm
	// begin inline asm
	addc.u32 %r6475, %r6469, %r6477;
	// end inline asm
	mul.lo.s32 	%r6480, %r18818, %r18795;
	mul.hi.u32 	%r6483, %r18795, %r18818;
	// begin inline asm
	add.cc.u32 %r6478, %r6436, %r6480;
	// end inline asm
	// begin inline asm
	addc.u32 %r6481, %r6475, %r6483;
	// end inline asm
	mul.lo.s32 	%r6486, %r18819, %r18795;
	mul.hi.u32 	%r6489, %r18795, %r18819;
	// begin inline asm
	add.cc.u32 %r6484, %r6442, %r6486;
	// end inline asm
	// begin inline asm
	addc.u32 %r6487, %r6481, %r6489;
	// end inline asm
	mul.lo.s32 	%r6492, %r18820, %r18795;
	mul.hi.u32 	%r6495, %r18795, %r18820;
	// begin inline asm
	add.cc.u32 %r6490, %r6448, %r6492;
	// end inline asm
	// begin inline asm
	addc.u32 %r6493, %r6487, %r6495;
	// end inline asm
	mul.lo.s32 	%r6498, %r18821, %r18795;
	mul.hi.u32 	%r6501, %r18795, %r18821;
	// begin inline asm
	add.cc.u32 %r6496, %r6451, %r6498;
	// end inline asm
	// begin inline asm
	addc.u32 %r6499, %r6493, %r6501;
	// end inline asm
	mul.lo.s32 	%r6504, %r18814, %r18794;
	mul.hi.u32 	%r6507, %r18794, %r18814;
	// begin inline asm
	add.cc.u32 %r6502, %r6460, %r6504;
	// end inline asm
	// begin inline asm
	addc.u32 %r6505, %r6743, %r6507;
	// end inline asm
	mul.lo.s32 	%r6510, %r18815, %r18794;
	mul.hi.u32 	%r6513, %r18794, %r18815;
	// begin inline asm
	add.cc.u32 %r6508, %r6466, %r6510;
	// end inline asm
	// begin inline asm
	addc.u32 %r6511, %r6505, %r6513;
	// end inline asm
	mul.lo.s32 	%r6516, %r18816, %r18794;
	mul.hi.u32 	%r6519, %r18794, %r18816;
	// begin inline asm
	add.cc.u32 %r6514, %r6472, %r6516;
	// end inline asm
	// begin inline asm
	addc.u32 %r6517, %r6511, %r6519;
	// end inline asm
	mul.lo.s32 	%r6522, %r18817, %r18794;
	mul.hi.u32 	%r6525, %r18794, %r18817;
	// begin inline asm
	add.cc.u32 %r6520, %r6478, %r6522;
	// end inline asm
	// begin inline asm
	addc.u32 %r6523, %r6517, %r6525;
	// end inline asm
	mul.lo.s32 	%r6528, %r18818, %r18794;
	mul.hi.u32 	%r6531, %r18794, %r18818;
	// begin inline asm
	add.cc.u32 %r6526, %r6484, %r6528;
	// end inline asm
	// begin inline asm
	addc.u32 %r6529, %r6523, %r6531;
	// end inline asm
	mul.lo.s32 	%r6534, %r18819, %r18794;
	mul.hi.u32 	%r6537, %r18794, %r18819;
	// begin inline asm
	add.cc.u32 %r6532, %r6490, %r6534;
	// end inline asm
	// begin inline asm
	addc.u32 %r6535, %r6529, %r6537;
	// end inline asm
	mul.lo.s32 	%r6540, %r18820, %r18794;
	mul.hi.u32 	%r6543, %r18794, %r18820;
	// begin inline asm
	add.cc.u32 %r6538, %r6496, %r6540;
	// end inline asm
	// begin inline asm
	addc.u32 %r6541, %r6535, %r6543;
	// end inline asm
	mul.lo.s32 	%r6546, %r18821, %r18794;
	mul.hi.u32 	%r6549, %r18794, %r18821;
	// begin inline asm
	add.cc.u32 %r6544, %r6499, %r6546;
	// end inline asm
	// begin inline asm
	addc.u32 %r6547, %r6541, %r6549;
	// end inline asm
	mul.lo.s32 	%r6552, %r18814, %r18793;
	mul.hi.u32 	%r6555, %r18793, %r18814;
	// begin inline asm
	add.cc.u32 %r6550, %r6508, %r6552;
	// end inline asm
	// begin inline asm
	addc.u32 %r6553, %r6743, %r6555;
	// end inline asm
	mul.lo.s32 	%r6558, %r18815, %r18793;
	mul.hi.u32 	%r6561, %r18793, %r18815;
	// begin inline asm
	add.cc.u32 %r6556, %r6514, %r6558;
	// end inline asm
	// begin inline asm
	addc.u32 %r6559, %r6553, %r6561;
	// end inline asm
	mul.lo.s32 	%r6564, %r18816, %r18793;
	mul.hi.u32 	%r6567, %r18793, %r18816;
	// begin inline asm
	add.cc.u32 %r6562, %r6520, %r6564;
	// end inline asm
	// begin inline asm
	addc.u32 %r6565, %r6559, %r6567;
	// end inline asm
	mul.lo.s32 	%r6570, %r18817, %r18793;
	mul.hi.u32 	%r6573, %r18793, %r18817;
	// begin inline asm
	add.cc.u32 %r6568, %r6526, %r6570;
	// end inline asm
	// begin inline asm
	addc.u32 %r6571, %r6565, %r6573;
	// end inline asm
	mul.lo.s32 	%r6576, %r18818, %r18793;
	mul.hi.u32 	%r6579, %r18793, %r18818;
	// begin inline asm
	add.cc.u32 %r6574, %r6532, %r6576;
	// end inline asm
	// begin inline asm
	addc.u32 %r6577, %r6571, %r6579;
	// end inline asm
	mul.lo.s32 	%r6582, %r18819, %r18793;
	mul.hi.u32 	%r6585, %r18793, %r18819;
	// begin inline asm
	add.cc.u32 %r6580, %r6538, %r6582;
	// end inline asm
	// begin inline asm
	addc.u32 %r6583, %r6577, %r6585;
	// end inline asm
	mul.lo.s32 	%r6588, %r18820, %r18793;
	mul.hi.u32 	%r6591, %r18793, %r18820;
	// begin inline asm
	add.cc.u32 %r6586, %r6544, %r6588;
	// end inline asm
	// begin inline asm
	addc.u32 %r6589, %r6583, %r6591;
	// end inline asm
	mul.lo.s32 	%r6594, %r18821, %r18793;
	mul.hi.u32 	%r6597, %r18793, %r18821;
	// begin inline asm
	add.cc.u32 %r6592, %r6547, %r6594;
	// end inline asm
	// begin inline asm
	addc.u32 %r6595, %r6589, %r6597;
	// end inline asm
	mul.lo.s32 	%r6600, %r18814, %r18792;
	mul.hi.u32 	%r6603, %r18792, %r18814;
	// begin inline asm
	add.cc.u32 %r6598, %r6556, %r6600;
	// end inline asm
	// begin inline asm
	addc.u32 %r6601, %r6743, %r6603;
	// end inline asm
	mul.lo.s32 	%r6606, %r18815, %r18792;
	mul.hi.u32 	%r6609, %r18792, %r18815;
	// begin inline asm
	add.cc.u32 %r6604, %r6562, %r6606;
	// end inline asm
	// begin inline asm
	addc.u32 %r6607, %r6601, %r6609;
	// end inline asm
	mul.lo.s32 	%r6612, %r18816, %r18792;
	mul.hi.u32 	%r6615, %r18792, %r18816;
	// begin inline asm
	add.cc.u32 %r6610, %r6568, %r6612;
	// end inline asm
	// begin inline asm
	addc.u32 %r6613, %r6607, %r6615;
	// end inline asm
	mul.lo.s32 	%r6618, %r18817, %r18792;
	mul.hi.u32 	%r6621, %r18792, %r18817;
	// begin inline asm
	add.cc.u32 %r6616, %r6574, %r6618;
	// end inline asm
	// begin inline asm
	addc.u32 %r6619, %r6613, %r6621;
	// end inline asm
	mul.lo.s32 	%r6624, %r18818, %r18792;
	mul.hi.u32 	%r6627, %r18792, %r18818;
	// begin inline asm
	add.cc.u32 %r6622, %r6580, %r6624;
	// end inline asm
	// begin inline asm
	addc.u32 %r6625, %r6619, %r6627;
	// end inline asm
	mul.lo.s32 	%r6630, %r18819, %r18792;
	mul.hi.u32 	%r6633, %r18792, %r18819;
	// begin inline asm
	add.cc.u32 %r6628, %r6586, %r6630;
	// end inline asm
	// begin inline asm
	addc.u32 %r6631, %r6625, %r6633;
	// end inline asm
	mul.lo.s32 	%r6636, %r18820, %r18792;
	mul.hi.u32 	%r6639, %r18792, %r18820;
	// begin inline asm
	add.cc.u32 %r6634, %r6592, %r6636;
	// end inline asm
	// begin inline asm
	addc.u32 %r6637, %r6631, %r6639;
	// end inline asm
	mul.lo.s32 	%r6642, %r18821, %r18792;
	mul.hi.u32 	%r6645, %r18792, %r18821;
	// begin inline asm
	add.cc.u32 %r6640, %r6595, %r6642;
	// end inline asm
	// begin inline asm
	addc.u32 %r6643, %r6637, %r6645;
	// end inline asm
	mul.lo.s32 	%r6648, %r18814, %r18791;
	mul.hi.u32 	%r6651, %r18791, %r18814;
	// begin inline asm
	add.cc.u32 %r6646, %r6604, %r6648;
	// end inline asm
	// begin inline asm
	addc.u32 %r6649, %r6743, %r6651;
	// end inline asm
	mul.lo.s32 	%r6654, %r18815, %r18791;
	mul.hi.u32 	%r6657, %r18791, %r18815;
	// begin inline asm
	add.cc.u32 %r6652, %r6610, %r6654;
	// end inline asm
	// begin inline asm
	addc.u32 %r6655, %r6649, %r6657;
	// end inline asm
	mul.lo.s32 	%r6660, %r18816, %r18791;
	mul.hi.u32 	%r6663, %r18791, %r18816;
	// begin inline asm
	add.cc.u32 %r6658, %r6616, %r6660;
	// end inline asm
	// begin inline asm
	addc.u32 %r6661, %r6655, %r6663;
	// end inline asm
	mul.lo.s32 	%r6666, %r18817, %r18791;
	mul.hi.u32 	%r6669, %r18791, %r18817;
	// begin inline asm
	add.cc.u32 %r6664, %r6622, %r6666;
	// end inline asm
	// begin inline asm
	addc.u32 %r6667, %r6661, %r6669;
	// end inline asm
	mul.lo.s32 	%r6672, %r18818, %r18791;
	mul.hi.u32 	%r6675, %r18791, %r18818;
	// begin inline asm
	add.cc.u32 %r6670, %r6628, %r6672;
	// end inline asm
	// begin inline asm
	addc.u32 %r6673, %r6667, %r6675;
	// end inline asm
	mul.lo.s32 	%r6678, %r18819, %r18791;
	mul.hi.u32 	%r6681, %r18791, %r18819;
	// begin inline asm
	add.cc.u32 %r6676, %r6634, %r6678;
	// end inline asm
	// begin inline asm
	addc.u32 %r6679, %r6673, %r6681;
	// end inline asm
	mul.lo.s32 	%r6684, %r18820, %r18791;
	mul.hi.u32 	%r6687, %r18791, %r18820;
	// begin inline asm
	add.cc.u32 %r6682, %r6640, %r6684;
	// end inline asm
	// begin inline asm
	addc.u32 %r6685, %r6679, %r6687;
	// end inline asm
	mul.lo.s32 	%r6690, %r18821, %r18791;
	mul.hi.u32 	%r6693, %r18791, %r18821;
	// begin inline asm
	add.cc.u32 %r6688, %r6643, %r6690;
	// end inline asm
	// begin inline asm
	addc.u32 %r6691, %r6685, %r6693;
	// end inline asm
	mul.lo.s32 	%r6696, %r18814, %r18790;
	mul.hi.u32 	%r6699, %r18790, %r18814;
	// begin inline asm
	add.cc.u32 %r6694, %r6652, %r6696;
	// end inline asm
	// begin inline asm
	addc.u32 %r6697, %r6743, %r6699;
	// end inline asm
	mul.lo.s32 	%r6702, %r18815, %r18790;
	mul.hi.u32 	%r6705, %r18790, %r18815;
	// begin inline asm
	add.cc.u32 %r6700, %r6658, %r6702;
	// end inline asm
	// begin inline asm
	addc.u32 %r6703, %r6697, %r6705;
	// end inline asm
	mul.lo.s32 	%r6708, %r18816, %r18790;
	mul.hi.u32 	%r6711, %r18790, %r18816;
	// begin inline asm
	add.cc.u32 %r6706, %r6664, %r6708;
	// end inline asm
	// begin inline asm
	addc.u32 %r6709, %r6703, %r6711;
	// end inline asm
	mul.lo.s32 	%r6714, %r18817, %r18790;
	mul.hi.u32 	%r6717, %r18790, %r18817;
	// begin inline asm
	add.cc.u32 %r6712, %r6670, %r6714;
	// end inline asm
	// begin inline asm
	addc.u32 %r6715, %r6709, %r6717;
	// end inline asm
	mul.lo.s32 	%r6720, %r18818, %r18790;
	mul.hi.u32 	%r6723, %r18790, %r18818;
	// begin inline asm
	add.cc.u32 %r6718, %r6676, %r6720;
	// end inline asm
	// begin inline asm
	addc.u32 %r6721, %r6715, %r6723;
	// end inline asm
	mul.lo.s32 	%r6726, %r18819, %r18790;
	mul.hi.u32 	%r6729, %r18790, %r18819;
	// begin inline asm
	add.cc.u32 %r6724, %r6682, %r6726;
	// end inline asm
	// begin inline asm
	addc.u32 %r6727, %r6721, %r6729;
	// end inline asm
	mul.lo.s32 	%r6732, %r18820, %r18790;
	mul.hi.u32 	%r6735, %r18790, %r18820;
	// begin inline asm
	add.cc.u32 %r6730, %r6688, %r6732;
	// end inline asm
	// begin inline asm
	addc.u32 %r6733, %r6727, %r6735;
	// end inline asm
	mul.lo.s32 	%r6738, %r18821, %r18790;
	mul.hi.u32 	%r6741, %r18790, %r18821;
	// begin inline asm
	add.cc.u32 %r6736, %r6691, %r6738;
	// end inline asm
	// begin inline asm
	addc.u32 %r6739, %r6733, %r6741;
	// end inline asm
	mul.wide.u32 	%rd337, %r6700, 977;
	cvt.u32.u64 	%r6744, %rd337;
	shr.u64 	%rd338, %rd337, 32;
	mul.wide.u32 	%rd339, %r6706, 977;
	add.s64 	%rd340, %rd339, %rd338;
	cvt.u32.u64 	%r6747, %rd340;
	shr.u64 	%rd341, %rd340, 32;
	mul.wide.u32 	%rd342, %r6712, 977;
	add.s64 	%rd343, %rd342, %rd341;
	cvt.u32.u64 	%r6750, %rd343;
	shr.u64 	%rd344, %rd343, 32;
	mul.wide.u32 	%rd345, %r6718, 977;
	add.s64 	%rd346, %rd345, %rd344;
	cvt.u32.u64 	%r6753, %rd346;
	shr.u64 	%rd347, %rd346, 32;
	mul.wide.u32 	%rd348, %r6724, 977;
	add.s64 	%rd349, %rd348, %rd347;
	cvt.u32.u64 	%r6756, %rd349;
	shr.u64 	%rd350, %rd349, 32;
	mul.wide.u32 	%rd351, %r6730, 977;
	add.s64 	%rd352, %rd351, %rd350;
	cvt.u32.u64 	%r6759, %rd352;
	shr.u64 	%rd353, %rd352, 32;
	mul.wide.u32 	%rd354, %r6736, 977;
	add.s64 	%rd355, %rd354, %rd353;
	cvt.u32.u64 	%r6762, %rd355;
	shr.u64 	%rd356, %rd355, 32;
	cvt.u64.u32 	%rd357, %r6739;
	cvt.u32.u64 	%r6839, %rd356;
	cvt.u32.u64 	%r6840, %rd357;
	mov.b64 	%rd358, 977;
	cvt.u32.u64 	%r6841, %rd358;
	mad.lo.s32 	%r6765, %r6840, %r6841, %r6839;
	// begin inline asm
	add.cc.u32 %r6742, %r6743, %r6744;
	// end inline asm
	// begin inline asm
	addc.cc.u32 %r6745, %r6700, %r6747;
	// end inline asm
	// begin inline asm
	addc.cc.u32 %r6748, %r6706, %r6750;
	// end inline asm
	// begin inline asm
	addc.cc.u32 %r6751, %r6712, %r6753;
	// end inline asm
	// begin inline asm
	addc.cc.u32 %r6754, %r6718, %r6756;
	// end inline asm
	// begin inline asm
	addc.cc.u32 %r6757, %r6724, %r6759;
	// end inline asm
	// begin inline asm
	addc.cc.u32 %r6760, %r6730, %r6762;
	// end inline asm
	// begin inline asm
	addc.u32 %r6763, %r6736, %r6765;
	// end inline asm
	// begin inline asm
	sub.cc.u32 %r6766, %r6742, %r16;
	// end inline asm
	// begin inline asm
	subc.cc.u32 %r6769, %r6745, %r17;
	// end inline asm
	// begin inline asm
	subc.cc.u32 %r6772, %r6748, %r18;
	// end inline asm
	// begin inline asm
	subc.cc.u32 %r6775, %r6751, %r19;
	// end inline asm
	// begin inline asm
	subc.cc.u32 %r6778, %r6754, %r20;
	// end inline asm
	// begin inline asm
	subc.cc.u32 %r6781, %r6757, %r21;
	// end inline asm
	// begin inline asm
	subc.cc.u32 %r6784, %r6760, %r22;
	// end inline asm
	// begin inline asm
	subc.u32 %r6787, %r6763, %r23;
	// end inline asm
	setp.eq.s32 	%p47, %r6787, 0;
	selp.b32 	%r6791, %r6766, %r6742, %p47;
	selp.b32 	%r6794, %r6769, %r6745, %p47;
	selp.b32 	%r6797, %r6772, %r6748, %p47;
	selp.b32 	%r6800, %r6775, %r6751, %p47;
	selp.b32 	%r6803, %r6778, %r6754, %p47;
	selp.b32 	%r6806, %r6781, %r6757, %p47;
	selp.b32 	%r6809, %r6784, %r6760, %p47;
	// begin inline asm
	add.cc.u32 %r6790, %r6791, %r6358;
	// end inline asm
	// begin inline asm
	addc.cc.u32 %r6793, %r6794, %r6406;
	// end inline asm
	// begin inline asm
	addc.cc.u32 %r6796, %r6797, %r6454;
	// end inline asm
	// begin inline asm
	addc.cc.u32 %r6799, %r6800, %r6502;
	// end inline asm
	// begin inline asm
	addc.cc.u32 %r6802, %r6803, %r6550;
	// end inline asm
	// begin inline asm
	addc.cc.u32 %r6805, %r6806, %r6598;
	// end inline asm
	// begin inline asm
	addc.cc.u32 %r6808, %r6809, %r6646;
	// end inline asm
	// begin inline asm
	addc.u32 %r18837, %r6763, %r6694;
	// end inline asm
	// begin inline asm
	sub.cc.u32 %r18830, %r6790, %r16;
	// end inline asm
	// begin inline asm
	subc.cc.u32 %r18831, %r6793, %r17;
	// end inline asm
	// begin inline asm
	subc.cc.u32 %r18832, %r6796, %r18;
	// end inline asm
	// begin inline asm
	subc.cc.u32 %r18833, %r6799, %r19;
	// end inline asm
	// begin inline asm
	subc.cc.u32 %r18834, %r6802, %r20;
	// end inline asm
	// begin inline asm
	subc.cc.u32 %r18835, %r6805, %r21;
	// end inline asm
	// begin inline asm
	subc.cc.u32 %r18836, %r6808, %r22;
	// end inline asm
	// begin inline asm
	subc.u32 %r6835, %r18837, %r23;
	// end inline asm
	setp.eq.s32 	%p48, %r6835, 0;
	@%p48 bra 	$L__BB0_52;
	mov.u32 	%r18830, %r6790;
	mov.u32 	%r18831, %r6793;
	mov.u32 	%r18832, %r6796;
	mov.u32 	%r18833, %r6799;
	mov.u32 	%r18834, %r6802;
	mov.u32 	%r18835, %r6805;
	mov.u32 	%r18836, %r6808;
$L__BB0_52:
	mul.lo.s32 	%r6844, %r18830, %r18996;
	mul.hi.u32 	%r6847, %r18996, %r18830;
	mov.b32 	%r7227, 0;
	// begin inline asm
	add.cc.u32 %r6842, %r7227, %r6844;
	// end inline asm
	// begin inline asm
	addc.u32 %r6845, %r7227, %r6847;
	// end inline asm
	mul.lo.s32 	%r6850, %r18831, %r18996;
	mul.hi.u32 	%r6853, %r18996, %r18831;
	// begin inline asm
	add.cc.u32 %r6848, %r7227, %r6850;
	// end inline asm
	// begin inline asm
	addc.u32 %r6851, %r6845, %r6853;
	// end inline asm
	mul.lo.s32 	%r6856, %r18832, %r18996;
	mul.hi.u32 	%r6859, %r18996, %r18832;
	// begin inline asm
	add.cc.u32 %r6854, %r7227, %r6856;
	// end inline asm
	// begin inline asm
	addc.u32 %r6857, %r6851, %r6859;
	// end inline asm
	mul.lo.s32 	%r6862, %r18833, %r18996;
	mul.hi.u32 	%r6865, %r18996, %r18833;
	// begin inline asm
	add.cc.u32 %r6860, %r7227, %r6862;
	// end inline asm
	// begin inline asm
	addc.u32 %r6863, %r6857, %r6865;
	// end inline asm
	mul.lo.s32 	%r6868, %r18834, %r18996;
	mul.hi.u32 	%r6871, %r18996, %r18834;
	// begin inline asm
	add.cc.u32 %r6866, %r7227, %r6868;
	// end inline asm
	// begin inline asm
	addc.u32 %r6869, %r6863, %r6871;
	// end inline asm
	mul.lo.s32 	%r6874, %r18835, %r18996;
	mul.hi.u32 	%r6877, %r18996, %r18835;
	// begin inline asm
	add.cc.u32 %r6872, %r7227, %r6874;
	// end inline asm
	// begin inline asm
	addc.u32 %r6875, %r6869, %r6877;
	// end inline asm
	mul.lo.s32 	%r6880, %r18836, %r18996;
	mul.hi.u32 	%r6883, %r18996, %r18836;
	// begin inline asm
	add.cc.u32 %r6878, %r7227, %r6880;
	// end inline asm
	// begin inline asm
	addc.u32 %r6881, %r6875, %r6883;
	// end inline asm
	mul.lo.s32 	%r6886, %r18837, %r18996;
	mul.hi.u32 	%r6889, %r18996, %r18837;
	// begin inline asm
	add.cc.u32 %r6884, %r7227, %r6886;
	// end inline asm
	// begin inline asm
	addc.u32 %r6887, %r6881, %r6889;
	// end inline asm
	mul.lo.s32 	%r6892, %r18830, %r4;
	mul.hi.u32 	%r6895, %r4, %r18830;
	// begin inline asm
	add.cc.u32 %r6890, %r6848, %r6892;
	// end inline asm
	// begin inline asm
	addc.u32 %r6893, %r7227, %r6895;
	// end inline asm
	mul.lo.s32 	%r6898, %r18831, %r4;
	mul.hi.u32 	%r6901, %r4, %r18831;
	// begin inline asm
	add.cc.u32 %r6896, %r6854, %r6898;
	// end inline asm
	// begin inline asm
	addc.u32 %r6899, %r6893, %r6901;
	// end inline asm
	mul.lo.s32 	%r6904, %r18832, %r4;
	mul.hi.u32 	%r6907, %r4, %r18832;
	// begin inline asm
	add.cc.u32 %r6902, %r6860, %r6904;
	// end inline asm
	// begin inline asm
	addc.u32 %r6905, %r6899, %r6907;
	// end inline asm
	mul.lo.s32 	%r6910, %r18833, %r4;
	mul.hi.u32 	%r6913, %r4, %r18833;
	// begin inline asm
	add.cc.u32 %r6908, %r6866, %r6910;
	// end inline asm
	// begin inline asm
	addc.u32 %r6911, %r6905, %r6913;
	// end inline asm
	mul.lo.s32 	%r6916, %r18834, %r4;
	mul.hi.u32 	%r6919, %r4, %r18834;
	// begin inline asm
	add.cc.u32 %r6914, %r6872, %r6916;
	// end inline asm
	// begin inline asm
	addc.u32 %r6917, %r6911, %r6919;
	// end inline asm
	mul.lo.s32 	%r6922, %r18835, %r4;
	mul.hi.u32 	%r6925, %r4, %r18835;
	// begin inline asm
	add.cc.u32 %r6920, %r6878, %r6922;
	// end inline asm
	// begin inline asm
	addc.u32 %r6923, %r6917, %r6925;
	// end inline asm
	mul.lo.s32 	%r6928, %r18836, %r4;
	mul.hi.u32 	%r6931, %r4, %r18836;
	// begin inline asm
	add.cc.u32 %r6926, %r6884, %r6928;
	// end inline asm
	// begin inline asm
	addc.u32 %r6929, %r6923, %r6931;
	// end inline asm
	mul.lo.s32 	%r6934, %r18837, %r4;
	mul.hi.u32 	%r6937, %r4, %r18837;
	// begin inline asm
	add.cc.u32 %r6932, %r6887, %r6934;
	// end inline asm
	// begin inline asm
	addc.u32 %r6935, %r6929, %r6937;
	// end inline asm
	mul.lo.s32 	%r6940, %r18830, %r5;
	mul.hi.u32 	%r6943, %r5, %r18830;
	// begin inline asm
	add.cc.u32 %r6938, %r6896, %r6940;
	// end inline asm
	// begin inline asm
	addc.u32 %r6941, %r7227, %r6943;
	// end inline asm
	mul.lo.s32 	%r6946, %r18831, %r5;
	mul.hi.u32 	%r6949, %r5, %r18831;
	// begin inline asm
	add.cc.u32 %r6944, %r6902, %r6946;
	// end inline asm
	// begin inline asm
	addc.u32 %r6947, %r6941, %r6949;
	// end inline asm
	mul.lo.s32 	%r6952, %r18832, %r5;
	mul.hi.u32 	%r6955, %r5, %r18832;
	// begin inline asm
	add.cc.u32 %r6950, %r6908, %r6952;
	// end inline asm
	// begin inline asm
	addc.u32 %r6953, %r6947, %r6955;
	// end inline asm
	mul.lo.s32 	%r6958, %r18833, %r5;
	mul.hi.u32 	%r6961, %r5, %r18833;
	// begin inline asm
	add.cc.u32 %r6956, %r6914, %r6958;
	// end inline asm
	// begin inline asm
	addc.u32 %r6959, %r6953, %r6961;
	// end inline asm
	mul.lo.s32 	%r6964, %r18834, %r5;
	mul.hi.u32 	%r6967, %r5, %r18834;
	// begin inline asm
	add.cc.u32 %r6962, %r6920, %r6964;
	// end inline asm
	// begin inline asm
	addc.u32 %r6965, %r6959, %r6967;
	// end inline asm
	mul.lo.s32 	%r6970, %r18835, %r5;
	mul.hi.u32 	%r6973, %r5, %r18835;
	// begin inline asm
	add.cc.u32 %r6968, %r6926, %r6970;
	// end inline asm
	// begin inline asm
	addc.u32 %r6971, %r6965, %r6973;
	// end inline asm
	mul.lo.s32 	%r6976, %r18836, %r5;
	mul.hi.u32 	%r6979, %r5, %r18836;
	// begin inline asm
	add.cc.u32 %r6974, %r6932, %r6976;
	// end inline asm
	// begin inline asm
	addc.u32 %r6977, %r6971, %r6979;
	// end inline asm
	mul.lo.s32 	%r6982, %r18837, %r5;
	mul.hi.u32 	%r6985, %r5, %r18837;
	// begin inline asm
	add.cc.u32 %r6980, %r6935, %r6982;
	// end inline asm
	// begin inline asm
	addc.u32 %r6983, %r6977, %r6985;
	// end inline asm
	mul.lo.s32 	%r6988, %r18830, %r7;
	mul.hi.u32 	%r6991, %r7, %r18830;
	// begin inline asm
	add.cc.u32 %r6986, %r6944, %r6988;
	// end inline asm
	// begin inline asm
	addc.u32 %r6989, %r7227, %r6991;
	// end inline asm
	mul.lo.s32 	%r6994, %r18831, %r7;
	mul.hi.u32 	%r6997, %r7, %r18831;
	// begin inline asm
	add.cc.u32 %r6992, %r6950, %r6994;
	// end inline asm
	// begin inline asm
	addc.u32 %r6995, %r6989, %r6997;
	// end inline asm
	mul.lo.s32 	%r7000, %r18832, %r7;
	mul.hi.u32 	%r7003, %r7, %r18832;
	// begin inline asm
	add.cc.u32 %r6998, %r6956, %r7000;
	// end inline asm
	// begin inline asm
	addc.u32 %r7001, %r6995, %r7003;
	// end inline asm
	mul.lo.s32 	%r7006, %r18833, %r7;
	mul.hi.u32 	%r7009, %r7, %r18833;
	// begin inline asm
	add.cc.u32 %r7004, %r6962, %r7006;
	// end inline asm
	// begin inline asm
	addc.u32 %r7007, %r7001, %r7009;
	// end inline asm
	mul.lo.s32 	%r7012, %r18834, %r7;
	mul.hi.u32 	%r7015, %r7, %r18834;
	// begin inline asm
	add.cc.u32 %r7010, %r6968, %r7012;
	// end inline asm
	// begin inline asm
	addc.u32 %r7013, %r7007, %r7015;
	// end inline asm
	mul.lo.s32 	%r7018, %r18835, %r7;
	mul.hi.u32 	%r7021, %r7, %r18835;
	// begin inline asm
	add.cc.u32 %r7016, %r6974, %r7018;
	// end inline asm
	// begin inline asm
	addc.u32 %r7019, %r7013, %r7021;
	// end inline asm
	mul.lo.s32 	%r7024, %r18836, %r7;
	mul.hi.u32 	%r7027, %r7, %r18836;
	// begin inline asm
	add.cc.u32 %r7022, %r6980, %r7024;
	// end inline asm
	// begin inline asm
	addc.u32 %r7025, %r7019, %r7027;
	// end inline asm
	mul.lo.s32 	%r7030, %r18837, %r7;
	mul.hi.u32 	%r7033, %r7, %r18837;
	// begin inline asm
	add.cc.u32 %r7028, %r6983, %r7030;
	// end inline asm
	// begin inline asm
	addc.u32 %r7031, %r7025, %r7033;
	// end inline asm
	mul.lo.s32 	%r7036, %r18830, %r9;
	mul.hi.u32 	%r7039, %r9, %r18830;
	// begin inline asm
	add.cc.u32 %r7034, %r6992, %r7036;
	// end inline asm
	// begin inline asm
	addc.u32 %r7037, %r7227, %r7039;
	// end inline asm
	mul.lo.s32 	%r7042, %r18831, %r9;
	mul.hi.u32 	%r7045, %r9, %r18831;
	// begin inline asm
	add.cc.u32 %r7040, %r6998, %r7042;
	// end inline asm
	// begin inline asm
	addc.u32 %r7043, %r7037, %r7045;
	// end inline asm
	mul.lo.s32 	%r7048, %r18832, %r9;
	mul.hi.u32 	%r7051, %r9, %r18832;
	// begin inline asm
	add.cc.u32 %r7046, %r7004, %r7048;
	// end inline asm
	// begin inline asm
	addc.u32 %r7049, %r7043, %r7051;
	// end inline asm
	mul.lo.s32 	%r7054, %r18833, %r9;
	mul.hi.u32 	%r7057, %r9, %r18833;
	// begin inline asm
	add.cc.u32 %r7052, %r7010, %r7054;
	// end inline asm
	// begin inline asm
	addc.u32 %r7055, %r7049, %r7057;
	// end inline asm
	mul.lo.s32 	%r7060, %r18834, %r9;
	mul.hi.u32 	%r7063, %r9, %r18834;
	// begin inline asm
	add.cc.u32 %r7058, %r7016, %r7060;
	// end inline asm
	// begin inline asm
	addc.u32 %r7061, %r7055, %r7063;
	// end inline asm
	mul.lo.s32 	%r7066, %r18835, %r9;
	mul.hi.u32 	%r7069, %r9, %r18835;
	// begin inline asm
	add.cc.u32 %r7064, %r7022, %r7066;
	// end inline asm
	// begin inline asm
	addc.u32 %r7067, %r7061, %r7069;
	// end inline asm
	mul.lo.s32 	%r7072, %r18836, %r9;
	mul.hi.u32 	%r7075, %r9, %r18836;
	// begin inline asm
	add.cc.u32 %r7070, %r7028, %r7072;
	// end inline asm
	// begin inline asm
	addc.u32 %r7073, %r7067, %r7075;
	// end inline asm
	mul.lo.s32 	%r7078, %r18837, %r9;
	mul.hi.u32 	%r7081, %r9, %r18837;
	// begin inline asm
	add.cc.u32 %r7076, %r7031, %r7078;
	// end inline asm
	// begin inline asm
	addc.u32 %r7079, %r7073, %r7081;
	// end inline asm
	mul.lo.s32 	%r7084, %r18830, %r11;
	mul.hi.u32 	%r7087, %r11, %r18830;
	// begin inline asm
	add.cc.u32 %r7082, %r7040, %r7084;
	// end inline asm
	// begin inline asm
	addc.u32 %r7085, %r7227, %r7087;
	// end inline asm
	mul.lo.s32 	%r7090, %r18831, %r11;
	mul.hi.u32 	%r7093, %r11, %r18831;
	// begin inline asm
	add.cc.u32 %r7088, %r7046, %r7090;
	// end inline asm
	// begin inline asm
	addc.u32 %r7091, %r7085, %r7093;
	// end inline asm
	mul.lo.s32 	%r7096, %r18832, %r11;
	mul.hi.u32 	%r7099, %r11, %r18832;
	// begin inline asm
	add.cc.u32 %r7094, %r7052, %r7096;
	// end inline asm
	// begin inline asm
	addc.u32 %r7097, %r7091, %r7099;
	// end inline asm
	mul.lo.s32 	%r7102, %r18833, %r11;
	mul.hi.u32 	%r7105, %r11, %r18833;
	// begin inline asm
	add.cc.u32 %r7100, %r7058, %r7102;
	// end inline asm
	// begin inline asm
	addc.u32 %r7103, %r7097, %r7105;
	// end inline asm
	mul.lo.s32 	%r7108, %r18834, %r11;
	mul.hi.u32 	%r7111, %r11, %r18834;
	// begin inline asm
	add.cc.u32 %r7106, %r7064, %r7108;
	// end inline asm
	// begin inline asm
	addc.u32 %r7109, %r7103, %r7111;
	// end inline asm
	mul.lo.s32 	%r7114, %r18835, %r11;
	mul.hi.u32 	%r7117, %r11, %r18835;
	// begin inline asm
	add.cc.u32 %r7112, %r7070, %r7114;
	// end inline asm
	// begin inline asm
	addc.u32 %r7115, %r7109, %r7117;
	// end inline asm
	mul.lo.s32 	%r7120, %r18836, %r11;
	mul.hi.u32 	%r7123, %r11, %r18836;
	// begin inline asm
	add.cc.u32 %r7118, %r7076, %r7120;
	// end inline asm
	// begin inline asm
	addc.u32 %r7121, %r7115, %r7123;
	// end inline asm
	mul.lo.s32 	%r7126, %r18837, %r11;
	mul.hi.u32 	%r7129, %r11, %r18837;
	// begin inline asm
	add.cc.u32 %r7124, %r7079, %r7126;
	// end inline asm
	// begin inline asm
	addc.u32 %r7127, %r7121, %r7129;
	// end inline asm
	mul.lo.s32 	%r7132, %r18830, %r13;
	mul.hi.u32 	%r7135, %r13, %r18830;
	// begin inline asm
	add.cc.u32 %r7130, %r7088, %r7132;
	// end inline asm
	// begin inline asm
	addc.u32 %r7133, %r7227, %r7135;
	// end inline asm
	mul.lo.s32 	%r7138, %r18831, %r13;
	mul.hi.u32 	%r7141, %r13, %r18831;
	// begin inline asm
	add.cc.u32 %r7136, %r7094, %r7138;
	// end inline asm
	// begin inline asm
	addc.u32 %r7139, %r7133, %r7141;
	// end inline asm
	mul.lo.s32 	%r7144, %r18832, %r13;
	mul.hi.u32 	%r7147, %r13, %r18832;
	// begin inline asm
	add.cc.u32 %r7142, %r7100, %r7144;
	// end inline asm
	// begin inline asm
	addc.u32 %r7145, %r7139, %r7147;
	// end inline asm
	mul.lo.s32 	%r7150, %r18833, %r13;
	mul.hi.u32 	%r7153, %r13, %r18833;
	// begin inline asm
	add.cc.u32 %r7148, %r7106, %r7150;
	// end inline asm
	// begin inline asm
	addc.u32 %r7151, %r7145, %r7153;
	// end inline asm
	mul.lo.s32 	%r7156, %r18834, %r13;
	mul.hi.u32 	%r7159, %r13, %r18834;
	// begin inline asm
	add.cc.u32 %r7154, %r7112, %r7156;
	// end inline asm
	// begin inline asm
	addc.u32 %r7157, %r7151, %r7159;
	// end inline asm
	mul.lo.s32 	%r7162, %r18835, %r13;
	mul.hi.u32 	%r7165, %r13, %r18835;
	// begin inline asm
	add.cc.u32 %r7160, %r7118, %r7162;
	// end inline asm
	// begin inline asm
	addc.u32 %r7163, %r7157, %r7165;
	// end inline asm
	mul.lo.s32 	%r7168, %r18836, %r13;
	mul.hi.u32 	%r7171, %r13, %r18836;
	// begin inline asm
	add.cc.u32 %r7166, %r7124, %r7168;
	// end inline asm
	// begin inline asm
	addc.u32 %r7169, %r7163, %r7171;
	// end inline asm
	mul.lo.s32 	%r7174, %r18837, %r13;
	mul.hi.u32 	%r7177, %r13, %r18837;
	// begin inline asm
	add.cc.u32 %r7172, %r7127, %r7174;
	// end inline asm
	// begin inline asm
	addc.u32 %r7175, %r7169, %r7177;
	// end inline asm
	mul.lo.s32 	%r7180, %r18830, %r15;
	mul.hi.u32 	%r7183, %r15, %r18830;
	// begin inline asm
	add.cc.u32 %r7178, %r7136, %r7180;
	// end inline asm
	// begin inline asm
	addc.u32 %r7181, %r7227, %r7183;
	// end inline asm
	mul.lo.s32 	%r7186, %r18831, %r15;
	mul.hi.u32 	%r7189, %r15, %r18831;
	// begin inline asm
	add.cc.u32 %r7184, %r7142, %r7186;
	// end inline asm
	// begin inline asm
	addc.u32 %r7187, %r7181, %r7189;
	// end inline asm
	mul.lo.s32 	%r7192, %r18832, %r15;
	mul.hi.u32 	%r7195, %r15, %r18832;
	// begin inline asm
	add.cc.u32 %r7190, %r7148, %r7192;
	// end inline asm
	// begin inline asm
	addc.u32 %r7193, %r7187, %r7195;
	// end inline asm
	mul.lo.s32 	%r7198, %r18833, %r15;
	mul.hi.u32 	%r7201, %r15, %r18833;
	// begin inline asm
	add.cc.u32 %r7196, %r7154, %r7198;
	// end inline asm
	// begin inline asm
	addc.u32 %r7199, %r7193, %r7201;
	// end inline asm
	mul.lo.s32 	%r7204, %r18834, %r15;
	mul.hi.u32 	%r7207, %r15, %r18834;
	// begin inline asm
	add.cc.u32 %r7202, %r7160, %r7204;
	// end inline asm
	// begin inline asm
	addc.u32 %r7205, %r7199, %r7207;
	// end inline asm
	mul.lo.s32 	%r7210, %r18835, %r15;
	mul.hi.u32 	%r7213, %r15, %r18835;
	// begin inline asm
	add.cc.u32 %r7208, %r7166, %r7210;
	// end inline asm
	// begin inline asm
	addc.u32 %r7211, %r7205, %r7213;
	// end inline asm
	mul.lo.s32 	%r7216, %r18836, %r15;
	mul.hi.u32 	%r7219, %r15, %r18836;
	// begin inline asm
	add.cc.u32 %r7214, %r7172, %r7216;
	// end inline asm
	// begin inline asm
	addc.u32 %r7217, %r7211, %r7219;
	// end inline asm
	mul.lo.s32 	%r7222, %r18837, %r15;
	mul.hi.u32 	%r7225, %r15, %r18837;
	// begin inline asm
	add.cc.u32 %r7220, %r7175, %r7222;
	// end inline asm
	// begin inline asm
	addc.u32 %r7223, %r7217, %r7225;
	// end inline asm
	mul.wide.u32 	%rd359, %r7184, 977;
	cvt.u32.u64 	%r7228, %rd359;
	shr.u64 	%rd360, %rd359, 32;
	mul.wide.u32 	%rd361, %r7190, 977;
	add.s64 	%rd362, %rd361, %rd360;
	cvt.u32.u64 	%r7231, %rd362;
	shr.u64 	%rd363, %rd362, 32;
	mul.wide.u32 	%rd364, %r7196, 977;
	add.s64 	%rd365, %rd364, %rd363;
	cvt.u32.u64 	%r7234, %rd365;
	shr.u64 	%rd366, %rd365, 32;
	mul.wide.u32 	%rd367, %r7202, 977;
	add.s64 	%rd368, %rd367, %rd366;
	cvt.u32.u64 	%r7237, %rd368;
	shr.u64 	%rd369, %rd368, 32;
	mul.wide.u32 	%rd370, %r7208, 977;
	add.s64 	%rd371, %rd370, %rd369;
	cvt.u32.u64 	%r7240, %rd371;
	shr.u64 	%rd372, %rd371, 32;
	mul.wide.u32 	%rd373, %r7214, 977;
	add.s64 	%rd374, %rd373, %rd372;
	cvt.u32.u64 	%r7243, %rd374;
	shr.u64 	%rd375, %rd374, 32;
	mul.wide.u32 	%rd376, %r7220, 977;
	add.s64 	%rd377, %rd376, %rd375;
	cvt.u32.u64 	%r7246, %rd377;
	shr.u64 	%rd378, %rd377, 32;
	cvt.u64.u32 	%rd379, %r7223;
	cvt.u32.u64 	%r7323, %rd378;
	cvt.u32.u64 	%r7324, %rd379;
	mov.b64 	%rd380, 977;
	cvt.u32.u64 	%r7325, %rd380;
	mad.lo.s32 	%r7249, %r7324, %r7325, %r7323;
	// begin inline asm
	add.cc.u32 %r7226, %r7227, %r7228;
	// end inline asm
	// begin inline asm
	addc.cc.u32 %r7229, %r7184, %r7231;
	// end inline asm
	// begin inline asm
	addc.cc.u32 %r7232, %r7190, %r7234;
	// end inline asm
	// begin inline asm
	addc.cc.u32 %r7235, %r7196, %r7237;
	// end inline asm
	// begin inline asm
	addc.cc.u32 %r7238, %r7202, %r7240;
	// end inline asm
	// begin inline asm
	addc.cc.u32 %r7241, %r7208, %r7243;
	// end inline asm
	// begin inline asm
	addc.cc.u32 %r7244, %r7214, %r7246;
	// end inline asm
	// begin inline asm
	addc.u32 %r7247, %r7220, %r7249;
	// end inline asm
	// begin inline asm
	sub.cc.u32 %r7250, %r7226, %r16;
	// end inline asm
	// begin inline asm
	subc.cc.u32 %r7253, %r7229, %r17;
	// end inline asm
	// begin inline asm
	subc.cc.u32 %r7256, %r7232, %r18;
	// end inline asm
	// begin inline asm
	subc.cc.u32 %r7259, %r7235, %r19;
	// end inline asm
	// begin inline asm
	subc.cc.u32 %r7262, %r7238, %r20;
	// end inline asm
	// begin inline asm
	subc.cc.u32 %r7265, %r7241, %r21;
	// end inline asm
	// begin inline asm
	subc.cc.u32 %r7268, %r7244, %r22;
	// end inline asm
	// begin inline asm
	subc.u32 %r7271, %r7247, %r23;
	// end inline asm
	setp.eq.s32 	%p49, %r7271, 0;
	selp.b32 	%r7275, %r7250, %r7226, %p49;
	selp.b32 	%r7278, %r7253, %r7229, %p49;
	selp.b32 	%r7281, %r7256, %r7232, %p49;
	selp.b32 	%r7284, %r7259, %r7235, %p49;
	selp.b32 	%r7287, %r7262, %r7238, %p49;
	selp.b32 	%r7290, %r7265, %r7241, %p49;
	selp.b32 	%r7293, %r7268, %r7244, %p49;
	// begin inline asm
	add.cc.u32 %r7274, %r7275, %r6842;
	// end inline asm
	// begin inline asm
	addc.cc.u32 %r7277, %r7278, %r6890;
	// end inline asm
	// begin inline asm
	addc.cc.u32 %r7280, %r7281, %r6938;
	// end inline asm
	// begin inline asm
	addc.cc.u32 %r7283, %r7284, %r6986;
	// end inline asm
	// begin inline asm
	addc.cc.u32 %r7286, %r7287, %r7034;
	// end inline asm
	// begin inline asm
	addc.cc.u32 %r7289, %r7290, %r7082;
	// end inline asm
	// begin inline asm
	addc.cc.u32 %r7292, %r7293, %r7130;
	// end inline asm
	// begin inline asm
	addc.u32 %r18845, %r7247, %r7178;
	// end inline asm
	// begin inline asm
	sub.cc.u32 %r18838, %r7274, %r16;
	// end inline asm
	// begin inline asm
	subc.cc.u32 %r18839, %r7277, %r17;
	// end inline asm
	// begin inline asm
	subc.cc.u32 %r18840, %r7280, %r18;
	// end inline asm
	// begin inline asm
	subc.cc.u32 %r18841, %r7283, %r19;
	// end inline asm
	// begin inline asm
	subc.cc.u32 %r18842, %r7286, %r20;
	// end inline asm
	// begin inline asm
	subc.cc.u32 %r18843, %r7289, %r21;
	// end inline asm
	// begin inline asm
	subc.cc.u32 %r18844, %r7292, %r22;
	// end inline asm
	// begin inline asm
	subc.u32 %r7319, %r18845, %r23;
	// end inline asm
	setp.eq.s32 	%p50, %r7319, 0;
	@%p50 bra 	$L__BB0_54;
	mov.u32 	%r18838, %r7274;
	mov.u32 	%r18839, %r7277;
	mov.u32 	%r18840, %r7280;
	mov.u32 	%r18841, %r7283;
	mov.u32 	%r18842, %r7286;
	mov.u32 	%r18843, %r7289;
	mov.u32 	%r18844, %r7292;
$L__BB0_54:
	// begin inline asm
	sub.cc.u32 %r18846, %r18822, %r18813;
	// end inline asm
	// begin inline asm
	subc.cc.u32 %r18847, %r18823, %r18812;
	// end inline asm
	// begin inline asm
	subc.cc.u32 %r18848, %r18824, %r18811;
	// end inline asm
	// begin inline asm
	subc.cc.u32 %r18849, %r18825, %r18810;
	// end inline asm
	// begin inline asm
	subc.cc.u32 %r18850, %r18826, %r18809;
	// end inline asm
	// begin inline asm
	subc.cc.u32 %r18851, %r18827, %r18808;
	// end inline asm
	// begin inline asm
	subc.cc.u32 %r18852, %r18828, %r18807;
	// end inline asm
	// begin inline asm
	subc.u32 %r7347, %r18829, %r18806;
	// end inline asm
	setp.eq.s32 	%p51, %r7347, 0;
	@%p51 bra 	$L__BB0_56;
	// begin inline asm
	add.cc.u32 %r18846, %r18846, %r16;
	// end inline asm
	// begin inline asm
	addc.cc.u32 %r18847, %r18847, %r17;
	// end inline asm
	// begin inline asm
	addc.cc.u32 %r18848, %r18848, %r18;
	// end inline asm
	// begin inline asm
	addc.cc.u32 %r18849, %r18849, %r19;
	// end inline asm
	// begin inline asm
	addc.cc.u32 %r18850, %r18850, %r20;
	// end inline asm
	// begin inline asm
	addc.cc.u32 %r18851, %r18851, %r21;
	// end inline asm
	// begin inline asm
	addc.cc.u32 %r18852, %r18852, %r22;
	// end inline asm
	// begin inline asm
	addc.u32 %r18974, %r18974, %r23;
	// end inline asm
$L__BB0_56:
	// begin inline asm
	add.cc.u32 %r7374, %r18846, %r18846;
	// end inline asm
	// begin inline asm
	addc.cc.u32 %r7377, %r18847, %r18847;
	// end inline asm
	// begin inline asm
	addc.cc.u32 %r7380, %r18848, %r18848;
	// end inline asm
	// begin inline asm
	addc.cc.u32 %r7383, %r18849, %r18849;
	// end inline asm
	// begin inline asm
	addc.cc.u32 %r7386, %r18850, %r18850;
	// end inline asm
	// begin inline asm
	addc.cc.u32 %r7389, %r18851, %r18851;
	// end inline asm
	// begin inline asm
	addc.cc.u32 %r7392, %r18852, %r18852;
	// end inline asm
	// begin inline asm
	addc.u32 %r7395, %r18974, %r18974;
	// end inline asm
	// begin inline asm
	sub.cc.u32 %r7398, %r7374, %r16;
	// end inline asm
	// begin inline asm
	subc.cc.u32 %r7401, %r7377, %r17;
	// end inline asm
	// begin inline asm
	subc.cc.u32 %r7404, %r7380, %r18;
	// end inline asm
	// begin inline asm
	subc.cc.u32 %r7407, %r7383, %r19;
	// end inline asm
	// begin inline asm
	subc.cc.u32 %r7410, %r7386, %r20;
	// end inline asm
	// begin inline asm
	subc.cc.u32 %r7413, %r7389, %r21;
	// end inline asm
	// begin inline asm
	subc.cc.u32 %r7416, %r7392, %r22;
	// end inline asm
	// begin inline asm
	subc.u32 %r7419, %r7395, %r23;
	// end inline asm
	setp.eq.s32 	%p52, %r7419, 0;
	selp.b32 	%r7855, %r7398, %r7374, %p52;
	selp.b32 	%r7856, %r7401, %r7377, %p52;
	selp.b32 	%r7857, %r7404, %r7380, %p52;
	selp.b32 	%r7858, %r7407, %r7383, %p52;
	selp.b32 	%r7859, %r7410, %r7386, %p52;
	selp.b32 	%r7860, %r7413, %r7389, %p52;
	selp.b32 	%r7861, %r7416, %r7392, %p52;
	mul.lo.s32 	%r7424, %r7855, %r7855;
	mul.hi.u32 	%r7427, %r7855, %r7855;
	mov.b32 	%r7807, 0;
	// begin inline asm
	add.cc.u32 %r7422, %r7807, %r7424;
	// end inline asm
	// begin inline asm
	addc.u32 %r7425, %r7807, %r7427;
	// end inline asm
	mul.lo.s32 	%r7472, %r7856, %r7855;
	mul.hi.u32 	%r7433, %r7855, %r7856;
	// begin inline asm
	add.cc.u32 %r7428, %r7807, %r7472;
	// end inline asm
	// begin inline asm
	addc.u32 %r7431, %r7425, %r7433;
	// end inline asm
	mul.lo.s32 	%r7520, %r7857, %r7855;
	mul.hi.u32 	%r7439, %r7855, %r7857;
	// begin inline asm
	add.cc.u32 %r7434, %r7807, %r7520;
	// end inline asm
	// begin inline asm
	addc.u32 %r7437, %r7431, %r7439;
	// end inline asm
	mul.lo.s32 	%r7568, %r7858, %r7855;
	mul.hi.u32 	%r7445, %r7855, %r7858;
	// begin inline asm
	add.cc.u32 %r7440, %r7807, %r7568;
	// end inline asm
	// begin inline asm
	addc.u32 %r7443, %r7437, %r7445;
	// end inline asm
	mul.lo.s32 	%r7616, %r7859, %r7855;
	mul.hi.u32 	%r7451, %r7855, %r7859;
	// begin inline asm
	add.cc.u32 %r7446, %r7807, %r7616;
	// end inline asm
	// begin inline asm
	addc.u32 %r7449, %r7443, %r7451;
	// end inline asm
	mul.lo.s32 	%r7664, %r7860, %r7855;
	mul.hi.u32 	%r7457, %r7855, %r7860;
	// begin inline asm
	add.cc.u32 %r7452, %r7807, %r7664;
	// end inline asm
	// begin inline asm
	addc.u32 %r7455, %r7449, %r7457;
	// end inline asm
	mul.lo.s32 	%r7712, %r7861, %r7855;
	mul.hi.u32 	%r7463, %r7855, %r7861;
	// begin inline asm
	add.cc.u32 %r7458, %r7807, %r7712;
	// end inline asm
	// begin inline asm
	addc.u32 %r7461, %r7455, %r7463;
	// end inline asm
	mul.lo.s32 	%r7760, %r7395, %r7855;
	mul.hi.u32 	%r7469, %r7855, %r7395;
	// begin inline asm
	add.cc.u32 %r7464, %r7807, %r7760;
	// end inline asm
	// begin inline asm
	addc.u32 %r7467, %r7461, %r7469;
	// end inline asm
	mul.hi.u32 	%r7475, %r7856, %r7855;
	// begin inline asm
	add.cc.u32 %r7470, %r7428, %r7472;
	// end inline asm
	// begin inline asm
	addc.u32 %r7473, %r7807, %r7475;
	// end inline asm
	mul.lo.s32 	%r7478, %r7856, %r7856;
	mul.hi.u32 	%r7481, %r7856, %r7856;
	// begin inline asm
	add.cc.u32 %r7476, %r7434, %r7478;
	// end inline asm
	// begin inline asm
	addc.u32 %r7479, %r7473, %r7481;
	// end inline asm
	mul.lo.s32 	%r7526, %r7857, %r7856;
	mul.hi.u32 	%r7487, %r7856, %r7857;
	// begin inline asm
	add.cc.u32 %r7482, %r7440, %r7526;
	// end inline asm
	// begin inline asm
	addc.u32 %r7485, %r7479, %r7487;
	// end inline asm
	mul.lo.s32 	%r7574, %r7858, %r7856;
	mul.hi.u32 	%r7493, %r7856, %r7858;
	// begin inline asm
	add.cc.u32 %r7488, %r7446, %r7574;
	// end inline asm
	// begin inline asm
	addc.u32 %r7491, %r7485, %r7493;
	// end inline asm
	mul.lo.s32 	%r7622, %r7859, %r7856;
	mul.hi.u32 	%r7499, %r7856, %r7859;
	// begin inline asm
	add.cc.u32 %r7494, %r7452, %r7622;
	// end inline asm
	// begin inline asm
	addc.u32 %r7497, %r7491, %r7499;
	// end inline asm
	mul.lo.s32 	%r7670, %r7860, %r7856;
	mul.hi.u32 	%r7505, %r7856, %r7860;
	// begin inline asm
	add.cc.u32 %r7500, %r7458, %r7670;
	// end inline asm
	// begin inline asm
	addc.u32 %r7503, %r7497, %r7505;
	// end inline asm
	mul.lo.s32 	%r7718, %r7861, %r7856;
	mul.hi.u32 	%r7511, %r7856, %r7861;
	// begin inline asm
	add.cc.u32 %r7506, %r7464, %r7718;
	// end inline asm
	// begin inline asm
	addc.u32 %r7509, %r7503, %r7511;
	// end inline asm
	mul.lo.s32 	%r7766, %r7395, %r7856;
	mul.hi.u32 	%r7517, %r7856, %r7395;
	// begin inline asm
	add.cc.u32 %r7512, %r7467, %r7766;
	// end inline asm
	// begin inline asm
	addc.u32 %r7515, %r7509, %r7517;
	// end inline asm
	mul.hi.u32 	%r7523, %r7857, %r7855;
	// begin inline asm
	add.cc.u32 %r7518, %r7476, %r7520;
	// end inline asm
	// begin inline asm
	addc.u32 %r7521, %r7807, %r7523;
	// end inline asm
	mul.hi.u32 	%r7529, %r7857, %r7856;
	// begin inline asm
	add.cc.u32 %r7524, %r7482, %r7526;
	// end inline asm
	// begin inline asm
	addc.u32 %r7527, %r7521, %r7529;
	// end inline asm
	mul.lo.s32 	%r7532, %r7857, %r7857;
	mul.hi.u32 	%r7535, %r7857, %r7857;
	// begin inline asm
	add.cc.u32 %r7530, %r7488, %r7532;
	// end inline asm
	// begin inline asm
	addc.u32 %r7533, %r7527, %r7535;
	// end inline asm
	mul.lo.s32 	%r7580, %r7858, %r7857;
	mul.hi.u32 	%r7541, %r7857, %r7858;
	// begin inline asm
	add.cc.u32 %r7536, %r7494, %r7580;
	// end inline asm
	// begin inline asm
	addc.u32 %r7539, %r7533, %r7541;
	// end inline asm
	mul.lo.s32 	%r7628, %r7859, %r7857;
	mul.hi.u32 	%r7547, %r7857, %r7859;
	// begin inline asm
	add.cc.u32 %r7542, %r7500, %r7628;
	// end inline asm
	// begin inline asm
	addc.u32 %r7545, %r7539, %r7547;
	// end inline asm
	mul.lo.s32 	%r7676, %r7860, %r7857;
	mul.hi.u32 	%r7553, %r7857, %r7860;
	// begin inline asm
	add.cc.u32 %r7548, %r7506, %r7676;
	// end inline asm
	// begin inline asm
	addc.u32 %r7551, %r7545, %r7553;
	// end inline asm
	mul.lo.s32 	%r7724, %r7861, %r7857;
	mul.hi.u32 	%r7559, %r7857, %r7861;
	// begin inline asm
	add.cc.u32 %r7554, %r7512, %r7724;
	// end inline asm
	// begin inline asm
	addc.u32 %r7557, %r7551, %r7559;
	// end inline asm
	mul.lo.s32 	%r7772, %r7395, %r7857;
	mul.hi.u32 	%r7565, %r7857, %r7395;
	// begin inline asm
	add.cc.u32 %r7560, %r7515, %r7772;
	// end inline asm
	// begin inline asm
	addc.u32 %r7563, %r7557, %r7565;
	// end inline asm
	mul.hi.u32 	%r7571, %r7858, %r7855;
	// begin inline asm
	add.cc.u32 %r7566, %r7524, %r7568;
	// end inline asm
	// begin inline asm
	addc.u32 %r7569, %r7807, %r7571;
	// end inline asm
	mul.hi.u32 	%r7577, %r7858, %r7856;
	// begin inline asm
	add.cc.u32 %r7572, %r7530, %r7574;
	// end inline asm
	// begin inline asm
	addc.u32 %r7575, %r7569, %r7577;
	// end inline asm
	mul.hi.u32 	%r7583, %r7858, %r7857;
	// begin inline asm
	add.cc.u32 %r7578, %r7536, %r7580;
	// end inline asm
	// begin inline asm
	addc.u32 %r7581, %r7575, %r7583;
	// end inline asm
	mul.lo.s32 	%r7586, %r7858, %r7858;
	mul.hi.u32 	%r7589, %r7858, %r7858;
	// begin inline asm
	add.cc.u32 %r7584, %r7542, %r7586;
	// end inline asm
	// begin inline asm
	addc.u32 %r7587, %r7581, %r7589;
	// end inline asm
	mul.lo.s32 	%r7634, %r7859, %r7858;
	mul.hi.u32 	%r7595, %r7858, %r7859;
	// begin inline asm
	add.cc.u32 %r7590, %r7548, %r7634;
	// end inline asm
	// begin inline asm
	addc.u32 %r7593, %r7587, %r7595;
	// end inline asm
	mul.lo.s32 	%r7682, %r7860, %r7858;
	mul.hi.u32 	%r7601, %r7858, %r7860;
	// begin inline asm
	add.cc.u32 %r7596, %r7554, %r7682;
	// end inline asm
	// begin inline asm
	addc.u32 %r7599, %r7593, %r7601;
	// end inline asm
	mul.lo.s32 	%r7730, %r7861, %r7858;
	mul.hi.u32 	%r7607, %r7858, %r7861;
	// begin inline asm
	add.cc.u32 %r7602, %r7560, %r7730;
	// end inline asm
	// begin inline asm
	addc.u32 %r7605, %r7599, %r7607;
	// end inline asm
	mul.lo.s32 	%r7778, %r7395, %r7858;
	mul.hi.u32 	%r7613, %r7858, %r7395;
	// begin inline asm
	add.cc.u32 %r7608, %r7563, %r7778;
	// end inline asm
	// begin inline asm
	addc.u32 %r7611, %r7605, %r7613;
	// end inline asm
	mul.hi.u32 	%r7619, %r7859, %r7855;
	// begin inline asm
	add.cc.u32 %r7614, %r7572, %r7616;
	// end inline asm
	// begin inline asm
	addc.u32 %r7617, %r7807, %r7619;
	// end inline asm
	mul.hi.u32 	%r7625, %r7859, %r7856;
	// begin inline asm
	add.cc.u32 %r7620, %r7578, %r7622;
	// end inline asm
	// begin inline asm
	addc.u32 %r7623, %r7617, %r7625;
	// end inline asm
	mul.hi.u32 	%r7631, %r7859, %r7857;
	// begin inline asm
	add.cc.u32 %r7626, %r7584, %r7628;
	// end inline asm
	// begin inline asm
	addc.u32 %r7629, %r7623, %r7631;
	// end inline asm
	mul.hi.u32 	%r7637, %r7859, %r7858;
	// begin inline asm
	add.cc.u32 %r7632, %r7590, %r7634;
	// end inline asm
	// begin inline asm
	addc.u32 %r7635, %r7629, %r7637;
	// end inline asm
	mul.lo.s32 	%r7640, %r7859, %r7859;
	mul.hi.u32 	%r7643, %r7859, %r7859;
	// begin inline asm
	add.cc.u32 %r7638, %r7596, %r7640;
	// end inline asm
	// begin inline asm
	addc.u32 %r7641, %r7635, %r7643;
	// end inline asm
	mul.lo.s32 	%r7688, %r7860, %r7859;
	mul.hi.u32 	%r7649, %r7859, %r7860;
	// begin inline asm
	add.cc.u32 %r7644, %r7602, %r7688;
	// end inline asm
	// begin inline asm
	addc.u32 %r7647, %r7641, %r7649;
	// end inline asm
	mul.lo.s32 	%r7736, %r7861, %r7859;
	mul.hi.u32 	%r7655, %r7859, %r7861;
	// begin inline asm
	add.cc.u32 %r7650, %r7608, %r7736;
	// end inline asm
	// begin inline asm
	addc.u32 %r7653, %r7647, %r7655;
	// end inline asm
	mul.lo.s32 	%r7784, %r7395, %r7859;
	mul.hi.u32 	%r7661, %r7859, %r7395;
	// begin inline asm
	add.cc.u32 %r7656, %r7611, %r7784;
	// end inline asm
	// begin inline asm
	addc.u32 %r7659, %r7653, %r7661;
	// end inline asm
	mul.hi.u32 	%r7667, %r7860, %r7855;
	// begin inline asm
	add.cc.u32 %r7662, %r7620, %r7664;
	// end inline asm
	// begin inline asm
	addc.u32 %r7665, %r7807, %r7667;
	// end inline asm
	mul.hi.u32 	%r7673, %r7860, %r7856;
	// begin inline asm
	add.cc.u32 %r7668, %r7626, %r7670;
	// end inline asm
	// begin inline asm
	addc.u32 %r7671, %r7665, %r7673;
	// end inline asm
	mul.hi.u32 	%r7679, %r7860, %r7857;
	// begin inline asm
	add.cc.u32 %r7674, %r7632, %r7676;
	// end inline asm
	// begin inline asm
	addc.u32 %r7677, %r7671, %r7679;
	// end inline asm
	mul.hi.u32 	%r7685, %r7860, %r7858;
	// begin inline asm
	add.cc.u32 %r7680, %r7638, %r7682;
	// end inline asm
	// begin inline asm
	addc.u32 %r7683, %r7677, %r7685;
	// end inline asm
	mul.hi.u32 	%r7691, %r7860, %r7859;
	// begin inline asm
	add.cc.u32 %r7686, %r7644, %r7688;
	// end inline asm
	// begin inline asm
	addc.u32 %r7689, %r7683, %r7691;
	// end inline asm
	mul.lo.s32 	%r7694, %r7860, %r7860;
	mul.hi.u32 	%r7697, %r7860, %r7860;
	// begin inline asm
	add.cc.u32 %r7692, %r7650, %r7694;
	// end inline asm
	// begin inline asm
	addc.u32 %r7695, %r7689, %r7697;
	// end inline asm
	mul.lo.s32 	%r7742, %r7861, %r7860;
	mul.hi.u32 	%r7703, %r7860, %r7861;
	// begin inline asm
	add.cc.u32 %r7698, %r7656, %r7742;
	// end inline asm
	// begin inline asm
	addc.u32 %r7701, %r7695, %r7703;
	// end inline asm
	mul.lo.s32 	%r7790, %r7395, %r7860;
	mul.hi.u32 	%r7709, %r7860, %r7395;
	// begin inline asm
	add.cc.u32 %r7704, %r7659, %r7790;
	// end inline asm
	// begin inline asm
	addc.u32 %r7707, %r7701, %r7709;
	// end inline asm
	mul.hi.u32 	%r7715, %r7861, %r7855;
	// begin inline asm
	add.cc.u32 %r7710, %r7668, %r7712;
	// end inline asm
	// begin inline asm
	addc.u32 %r7713, %r7807, %r7715;
	// end inline asm
	mul.hi.u32 	%r7721, %r7861, %r7856;
	// begin inline asm
	add.cc.u32 %r7716, %r7674, %r7718;
	// end inline asm
	// begin inline asm
	addc.u32 %r7719, %r7713, %r7721;
	// end inline asm
	mul.hi.u32 	%r7727, %r7861, %r7857;
	// begin inline asm
	add.cc.u32 %r7722, %r7680, %r7724;
	// end inline asm
	// begin inline asm
	addc.u32 %r7725, %r7719, %r7727;
	// end inline asm
	mul.hi.u32 	%r7733, %r7861, %r7858;
	// begin inline asm
	add.cc.u32 %r7728, %r7686, %r7730;
	// end inline asm
	// begin inline asm
	addc.u32 %r7731, %r7725, %r7733;
	// end inline asm
	mul.hi.u32 	%r7739, %r7861, %r7859;
	// begin inline asm
	add.cc.u32 %r7734, %r7692, %r7736;
	// end inline asm
	// begin inline asm
	addc.u32 %r7737, %r7731, %r7739;
	// end inline asm
	mul.hi.u32 	%r7745, %r7861, %r7860;
	// begin inline asm
	add.cc.u32 %r7740, %r7698, %r7742;
	// end inline asm
	// begin inline asm
	addc.u32 %r7743, %r7737, %r7745;
	// end inline asm
	mul.lo.s32 	%r7748, %r7861, %r7861;
	mul.hi.u32 	%r7751, %r7861, %r7861;
	// begin inline asm
	add.cc.u32 %r7746, %r7704, %r7748;
	// end inline asm
	// begin inline asm
	addc.u32 %r7749, %r7743, %r7751;
	// end inline asm
	mul.lo.s32 	%r7796, %r7395, %r7861;
	mul.hi.u32 	%r7757, %r7861, %r7395;
	// begin inline asm
	add.cc.u32 %r7752, %r7707, %r7796;
	// end inline asm
	// begin inline asm
	addc.u32 %r7755, %r7749, %r7757;
	// end inline asm
	mul.hi.u32 	%r7763, %r7395, %r7855;
	// begin inline asm
	add.cc.u32 %r7758, %r7716, %r7760;
	// end inline asm
	// begin inline asm
	addc.u32 %r7761, %r7807, %r7763;
	// end inline asm
	mul.hi.u32 	%r7769, %r7395, %r7856;
	// begin inline asm
	add.cc.u32 %r7764, %r7722, %r7766;
	// end inline asm
	// begin inline asm
	addc.u32 %r7767, %r7761, %r7769;
	// end inline asm
	mul.hi.u32 	%r7775, %r7395, %r7857;
	// begin inline asm
	add.cc.u32 %r7770, %r7728, %r7772;
	// end inline asm
	// begin inline asm
	addc.u32 %r7773, %r7767, %r7775;
	// end inline asm
	mul.hi.u32 	%r7781, %r7395, %r7858;
	// begin inline asm
	add.cc.u32 %r7776, %r7734, %r7778;
	// end inline asm
	// begin inline asm
	addc.u32 %r7779, %r7773, %r7781;
	// end inline asm
	mul.hi.u32 	%r7787, %r7395, %r7859;
	// begin inline asm
	add.cc.u32 %r7782, %r7740, %r7784;
	// end inline asm
	// begin inline asm
	addc.u32 %r7785, %r7779, %r7787;
	// end inline asm
	mul.hi.u32 	%r7793, %r7395, %r7860;
	// begin inline asm
	add.cc.u32 %r7788, %r7746, %r7790;
	// end inline asm
	// begin inline asm
	addc.u32 %r7791, %r7785, %r7793;
	// end inline asm
	mul.hi.u32 	%r7799, %r7395, %r7861;
	// begin inline asm
	add.cc.u32 %r7794, %r7752, %r7796;
	// end inline asm
	// begin inline asm
	addc.u32 %r7797, %r7791, %r7799;
	// end inline asm
	mul.lo.s32 	%r7802, %r7395, %r7395;
	mul.hi.u32 	%r7805, %r7395, %r7395;
	// begin inline asm
	add.cc.u32 %r7800, %r7755, %r7802;
	// end inline asm
	// begin inline asm
	addc.u32 %r7803, %r7797, %r7805;
	// end inline asm
	mul.wide.u32 	%rd381, %r7764, 977;
	cvt.u32.u64 	%r7808, %rd381;
	shr.u64 	%rd382, %rd381, 32;
	mul.wide.u32 	%rd383, %r7770, 977;
	add.s64 	%rd384, %rd383, %rd382;
	cvt.u32.u64 	%r7811, %rd384;
	shr.u64 	%rd385, %rd384, 32;
	mul.wide.u32 	%rd386, %r7776, 977;
	add.s64 	%rd387, %rd386, %rd385;
	cvt.u32.u64 	%r7814, %rd387;
	shr.u64 	%rd388, %rd387, 32;
	mul.wide.u32 	%rd389, %r7782, 977;
	add.s64 	%rd390, %rd389, %rd388;
	cvt.u32.u64 	%r7817, %rd390;
	shr.u64 	%rd391, %rd390, 32;
	mul.wide.u32 	%rd392, %r7788, 977;
	add.s64 	%rd393, %rd392, %rd391;
	cvt.u32.u64 	%r7820, %rd393;
	shr.u64 	%rd394, %rd393, 32;
	mul.wide.u32 	%rd395, %r7794, 977;
	add.s64 	%rd396, %rd395, %rd394;
	cvt.u32.u64 	%r7823, %rd396;
	shr.u64 	%rd397, %rd396, 32;
	mul.wide.u32 	%rd398, %r7800, 977;
	add.s64 	%rd399, %rd398, %rd397;
	cvt.u32.u64 	%r7826, %rd399;
	shr.u64 	%rd400, %rd399, 32;
	cvt.u64.u32 	%rd401, %r7803;
	cvt.u32.u64 	%r7862, %rd400;
	cvt.u32.u64 	%r7863, %rd401;
	mov.b64 	%rd402, 977;
	cvt.u32.u64 	%r7864, %rd402;
	mad.lo.s32 	%r7829, %r7863, %r7864, %r7862;
	// begin inline asm
	add.cc.u32 %r7806, %r7807, %r7808;
	// end inline asm
	// begin inline asm
	addc.cc.u32 %r7809, %r7764, %r7811;
	// end inline asm
	// begin inline asm
	addc.cc.u32 %r7812, %r7770, %r7814;
	// end inline asm
	// begin inline asm
	addc.cc.u32 %r7815, %r7776, %r7817;
	// end inline asm
	// begin inline asm
	addc.cc.u32 %r7818, %r7782, %r7820;
	// end inline asm
	// begin inline asm
	addc.cc.u32 %r7821, %r7788, %r7823;
	// end inline asm
	// begin inline asm
	addc.cc.u32 %r7824, %r7794, %r7826;
	// end inline asm
	// begin inline asm
	addc.u32 %r18861, %r7800, %r7829;
	// end inline asm
	// begin inline asm
	sub.cc.u32 %r18854, %r7806, %r16;
	// end inline asm
	// begin inline asm
	subc.cc.u32 %r18855, %r7809, %r17;
	// end inline asm
	// begin inline asm
	subc.cc.u32 %r18856, %r7812, %r18;
	// end inline asm
	// begin inline asm
	subc.cc.u32 %r18857, %r7815, %r19;
	// end inline asm
	// begin inline asm
	subc.cc.u32 %r18858, %r7818, %r20;
	// end inline asm
	// begin inline asm
	subc.cc.u32 %r18859, %r7821, %r21;
	// end inline asm
	// begin inline asm
	subc.cc.u32 %r18860, %r7824, %r22;
	// end inline asm
	// begin inline asm
	subc.u32 %r7851, %r18861, %r23;
	// end inline asm
	setp.eq.s32 	%p53, %r7851, 0;
	@%p53 bra 	$L__BB0_58;
	mov.u32 	%r18854, %r7806;
	mov.u32 	%r18855, %r7809;
	mov.u32 	%r18856, %r7812;
	mov.u32 	%r18857, %r7815;
	mov.u32 	%r18858, %r7818;
	mov.u32 	%r18859, %r7821;
	mov.u32 	%r18860, %r7824;
$L__BB0_58:
	// begin inline asm
	add.cc.u32 %r7865, %r18854, %r7422;
	// end inline asm
	// begin inline asm
	addc.cc.u32 %r7868, %r18855, %r7470;
	// end inline asm
	// begin inline asm
	addc.cc.u32 %r7871, %r18856, %r7518;
	// end inline asm
	// begin inline asm
	addc.cc.u32 %r7874, %r18857, %r7566;
	// end inline asm
	// begin inline asm
	addc.cc.u32 %r7877, %r18858, %r7614;
	// end inline asm
	// begin inline asm
	addc.cc.u32 %r7880, %r18859, %r7662;
	// end inline asm
	// begin inline asm
	addc.cc.u32 %r7883, %r18860, %r7710;
	// end inline asm
	// begin inline asm
	addc.u32 %r7886, %r18861, %r7758;
	// end inline asm
	// begin inline asm
	sub.cc.u32 %r7889, %r7865, %r16;
	// end inline asm
	// begin inline asm
	subc.cc.u32 %r7892, %r7868, %r17;
	// end inline asm
	// begin inline asm
	subc.cc.u32 %r7895, %r7871, %r18;
	// end inline asm
	// begin inline asm
	subc.cc.u32 %r7898, %r7874, %r19;
	// end inline asm
	// begin inline asm
	subc.cc.u32 %r7901, %r7877, %r20;
	// end inline asm
	// begin inline asm
	subc.cc.u32 %r7904, %r7880, %r21;
	// end inline asm
	// begin inline asm
	subc.cc.u32 %r7907, %r7883, %r22;
	// end inline asm
	// begin inline asm
	subc.u32 %r7910, %r7886, %r23;
	// end inline asm
	setp.eq.s32 	%p54, %r7910, 0;
	selp.b32 	%r628, %r7889, %r7865, %p54;
	selp.b32 	%r629, %r7892, %r7868, %p54;
	selp.b32 	%r630, %r7895, %r7871, %p54;
	selp.b32 	%r631, %r7898, %r7874, %p54;
	selp.b32 	%r632, %r7901, %r7877, %p54;
	selp.b32 	%r633, %r7904, %r7880, %p54;
	selp.b32 	%r634, %r7907, %r7883, %p54;
	mul.lo.s32 	%r7915, %r628, %r18846;
	mul.hi.u32 	%r7918, %r18846, %r628;
	mov.b32 	%r8298, 0;
	// begin inline asm
	add.cc.u32 %r7913, %r8298, %r7915;
	// end inline asm
	// begin inline asm
	addc.u32 %r7916, %r8298, %r7918;
	// end inline asm
	mul.lo.s32 	%r7921, %r629, %r18846;
	mul.hi.u32 	%r7924, %r18846, %r629;
	// begin inline asm
	add.cc.u32 %r7919, %r8298, %r7921;
	// end inline asm
	// begin inline asm
	addc.u32 %r7922, %r7916, %r7924;
	// end inline asm
	mul.lo.s32 	%r7927, %r630, %r18846;
	mul.hi.u32 	%r7930, %r18846, %r630;
	// begin inline asm
	add.cc.u32 %r7925, %r8298, %r7927;
	// end inline asm
	// begin inline asm
	addc.u32 %r7928, %r7922, %r7930;
	// end inline asm
	mul.lo.s32 	%r7933, %r631, %r18846;
	mul.hi.u32 	%r7936, %r18846, %r631;
	// begin inline asm
	add.cc.u32 %r7931, %r8298, %r7933;
	// end inline asm
	// begin inline asm
	addc.u32 %r7934, %r7928, %r7936;
	// end inline asm
	mul.lo.s32 	%r7939, %r632, %r18846;
	mul.hi.u32 	%r7942, %r18846, %r632;
	// begin inline asm
	add.cc.u32 %r7937, %r8298, %r7939;
	// end inline asm
	// begin inline asm
	addc.u32 %r7940, %r7934, %r7942;
	// end inline asm
	mul.lo.s32 	%r7945, %r633, %r18846;
	mul.hi.u32 	%r7948, %r18846, %r633;
	// begin inline asm
	add.cc.u32 %r7943, %r8298, %r7945;
	// end inline asm
	// begin inline asm
	addc.u32 %r7946, %r7940, %r7948;
	// end inline asm
	mul.lo.s32 	%r7951, %r634, %r18846;
	mul.hi.u32 	%r7954, %r18846, %r634;
	// begin inline asm
	add.cc.u32 %r7949, %r8298, %r7951;
	// end inline asm
	// begin inline asm
	addc.u32 %r7952, %r7946, %r7954;
	// end inline asm
	mul.lo.s32 	%r7957, %r7886, %r18846;
	mul.hi.u32 	%r7960, %r18846, %r7886;
	// begin inline asm
	add.cc.u32 %r7955, %r8298, %r7957;
	// end inline asm
	// begin inline asm
	addc.u32 %r7958, %r7952, %r7960;
	// end inline asm
	mul.lo.s32 	%r7963, %r628, %r18847;
	mul.hi.u32 	%r7966, %r18847, %r628;
	// begin inline asm
	add.cc.u32 %r7961, %r7919, %r7963;
	// end inline asm
	// begin inline asm
	addc.u32 %r7964, %r8298, %r7966;
	// end inline asm
	mul.lo.s32 	%r7969, %r629, %r18847;
	mul.hi.u32 	%r7972, %r18847, %r629;
	// begin inline asm
	add.cc.u32 %r7967, %r7925, %r7969;
	// end inline asm
	// begin inline asm
	addc.u32 %r7970, %r7964, %r7972;
	// end inline asm
	mul.lo.s32 	%r7975, %r630, %r18847;
	mul.hi.u32 	%r7978, %r18847, %r630;
	// begin inline asm
	add.cc.u32 %r7973, %r7931, %r7975;
	// end inline asm
	// begin inline asm
	addc.u32 %r7976, %r7970, %r7978;
	// end inline asm
	mul.lo.s32 	%r7981, %r631, %r18847;
	mul.hi.u32 	%r7984, %r18847, %r631;
	// begin inline asm
	add.cc.u32 %r7979, %r7937, %r7981;
	// end inline asm
	// begin inline asm
	addc.u32 %r7982, %r7976, %r7984;
	// end inline asm
	mul.lo.s32 	%r7987, %r632, %r18847;
	mul.hi.u32 	%r7990, %r18847, %r632;
	// begin inline asm
	add.cc.u32 %r7985, %r7943, %r7987;
	// end inline asm
	// begin inline asm
	addc.u32 %r7988, %r7982, %r7990;
	// end inline asm
	mul.lo.s32 	%r7993, %r633, %r18847;
	mul.hi.u32 	%r7996, %r18847, %r633;
	// begin inline asm
	add.cc.u32 %r7991, %r7949, %r7993;
	// end inline asm
	// begin inline asm
	addc.u32 %r7994, %r7988, %r7996;
	// end inline asm
	mul.lo.s32 	%r7999, %r634, %r18847;
	mul.hi.u32 	%r8002, %r18847, %r634;
	// begin inline asm
	add.cc.u32 %r7997, %r7955, %r7999;
	// end inline asm
	// begin inline asm
	addc.u32 %r8000, %r7994, %r8002;
	// end inline asm
	mul.lo.s32 	%r8005, %r7886, %r18847;
	mul.hi.u32 	%r8008, %r18847, %r7886;
	// begin inline asm
	add.cc.u32 %r8003, %r7958, %r8005;
	// end inline asm
	// begin inline asm
	addc.u32 %r8006, %r8000, %r8008;
	// end inline asm
	mul.lo.s32 	%r8011, %r628, %r18848;
	mul.hi.u32 	%r8014, %r18848, %r628;
	// begin inline asm
	add.cc.u32 %r8009, %r7967, %r8011;
	// end inline asm
	// begin inline asm
	addc.u32 %r8012, %r8298, %r8014;
	// end inline asm
	mul.lo.s32 	%r8017, %r629, %r18848;
	mul.hi.u32 	%r8020, %r18848, %r629;
	// begin inline asm
	add.cc.u32 %r8015, %r7973, %r8017;
	// end inline asm
	// begin inline asm
	addc.u32 %r8018, %r8012, %r8020;
	// end inline asm
	mul.lo.s32 	%r8023, %r630, %r18848;
	mul.hi.u32 	%r8026, %r18848, %r630;
	// begin inline asm
	add.cc.u32 %r8021, %r7979, %r8023;
	// end inline asm
	// begin inline asm
	addc.u32 %r8024, %r8018, %r8026;
	// end inline asm
	mul.lo.s32 	%r8029, %r631, %r18848;
	mul.hi.u32 	%r8032, %r18848, %r631;
	// begin inline asm
	add.cc.u32 %r8027, %r7985, %r8029;
	// end inline asm
	// begin inline asm
	addc.u32 %r8030, %r8024, %r8032;
	// end inline asm
	mul.lo.s32 	%r8035, %r632, %r18848;
	mul.hi.u32 	%r8038, %r18848, %r632;
	// begin inline asm
	add.cc.u32 %r8033, %r7991, %r8035;
	// end inline asm
	// begin inline asm
	addc.u32 %r8036, %r8030, %r8038;
	// end inline asm
	mul.lo.s32 	%r8041, %r633, %r18848;
	mul.hi.u32 	%r8044, %r18848, %r633;
	// begin inline asm
	add.cc.u32 %r8039, %r7997, %r8041;
	// end inline asm
	// begin inline asm
	addc.u32 %r8042, %r8036, %r8044;
	// end inline asm
	mul.lo.s32 	%r8047, %r634, %r18848;
	mul.hi.u32 	%r8050, %r18848, %r634;
	// begin inline asm
	add.cc.u32 %r8045, %r8003, %r8047;
	// end inline asm
	// begin inline asm
	addc.u32 %r8048, %r8042, %r8050;
	// end inline asm
	mul.lo.s32 	%r8053, %r7886, %r18848;
	mul.hi.u32 	%r8056, %r18848, %r7886;
	// begin inline asm
	add.cc.u32 %r8051, %r8006, %r8053;
	// end inline asm
	// begin inline asm
	addc.u32 %r8054, %r8048, %r8056;
	// end inline asm
	mul.lo.s32 	%r8059, %r628, %r18849;
	mul.hi.u32 	%r8062, %r18849, %r628;
	// begin inline asm
	add.cc.u32 %r8057, %r8015, %r8059;
	// end inline asm
	// begin inline asm
	addc.u32 %r8060, %r8298, %r8062;
	// end inline asm
	mul.lo.s32 	%r8065, %r629, %r18849;
	mul.hi.u32 	%r8068, %r18849, %r629;
	// begin inline asm
	add.cc.u32 %r8063, %r8021, %r8065;
	// end inline asm
	// begin inline asm
	addc.u32 %r8066, %r8060, %r8068;
	// end inline asm
	mul.lo.s32 	%r8071, %r630, %r18849;
	mul.hi.u32 	%r8074, %r18849, %r630;
	// begin inline asm
	add.cc.u32 %r8069, %r8027, %r8071;
	// end inline asm
	// begin inline asm
	addc.u32 %r8072, %r8066, %r8074;
	// end inline asm
	mul.lo.s32 	%r8077, %r631, %r18849;
	mul.hi.u32 	%r8080, %r18849, %r631;
	// begin inline asm
	add.cc.u32 %r8075, %r8033, %r8077;
	// end inline asm
	// begin inline asm
	addc.u32 %r8078, %r8072, %r8080;
	// end inline asm
	mul.lo.s32 	%r8083, %r632, %r18849;
	mul.hi.u32 	%r8086, %r18849, %r632;
	// begin inline asm
	add.cc.u32 %r8081, %r8039, %r8083;
	// end inline asm
	// begin inline asm
	addc.u32 %r8084, %r8078, %r8086;
	// end inline asm
	mul.lo.s32 	%r8089, %r633, %r18849;
	mul.hi.u32 	%r8092, %r18849, %r633;
	// begin inline asm
	add.cc.u32 %r8087, %r8045, %r8089;
	// end inline asm
	// begin inline asm
	addc.u32 %r8090, %r8084, %r8092;
	// end inline asm
	mul.lo.s32 	%r8095, %r634, %r18849;
	mul.hi.u32 	%r8098, %r18849, %r634;
	// begin inline asm
	add.cc.u32 %r8093, %r8051, %r8095;
	// end inline asm
	// begin inline asm
	addc.u32 %r8096, %r8090, %r8098;
	// end inline asm
	mul.lo.s32 	%r8101, %r7886, %r18849;
	mul.hi.u32 	%r8104, %r18849, %r7886;
	// begin inline asm
	add.cc.u32 %r8099, %r8054, %r8101;
	// end inline asm
	// begin inline asm
	addc.u32 %r8102, %r8096, %r8104;
	// end inline asm
	mul.lo.s32 	%r8107, %r628, %r18850;
	mul.hi.u32 	%r8110, %r18850, %r628;
	// begin inline asm
	add.cc.u32 %r8105, %r8063, %r8107;
	// end inline asm
	// begin inline asm
	addc.u32 %r8108, %r8298, %r8110;
	// end inline asm
	mul.lo.s32 	%r8113, %r629, %r18850;
	mul.hi.u32 	%r8116, %r18850, %r629;
	// begin inline asm
	add.cc.u32 %r8111, %r8069, %r8113;
	// end inline asm
	// begin inline asm
	addc.u32 %r8114, %r8108, %r8116;
	// end inline asm
	mul.lo.s32 	%r8119, %r630, %r18850;
	mul.hi.u32 	%r8122, %r18850, %r630;
	// begin inline asm
	add.cc.u32 %r8117, %r8075, %r8119;
	// end inline asm
	// begin inline asm
	addc.u32 %r8120, %r8114, %r8122;
	// end inline asm
	mul.lo.s32 	%r8125, %r631, %r18850;
	mul.hi.u32 	%r8128, %r18850, %r631;
	// begin inline asm
	add.cc.u32 %r8123, %r8081, %r8125;
	// end inline asm
	// begin inline asm
	addc.u32 %r8126, %r8120, %r8128;
	// end inline asm
	mul.lo.s32 	%r8131, %r632, %r18850;
	mul.hi.u32 	%r8134, %r18850, %r632;
	// begin inline asm
	add.cc.u32 %r8129, %r8087, %r8131;
	// end inline asm
	// begin inline asm
	addc.u32 %r8132, %r8126, %r8134;
	// end inline asm
	mul.lo.s32 	%r8137, %r633, %r18850;
	mul.hi.u32 	%r8140, %r18850, %r633;
	// begin inline asm
	add.cc.u32 %r8135, %r8093, %r8137;
	// end inline asm
	// begin inline asm
	addc.u32 %r8138, %r8132, %r8140;
	// end inline asm
	mul.lo.s32 	%r8143, %r634, %r18850;
	mul.hi.u32 	%r8146, %r18850, %r634;
	// begin inline asm
	add.cc.u32 %r8141, %r8099, %r8143;
	// end inline asm
	// begin inline asm
	addc.u32 %r8144, %r8138, %r8146;
	// end inline asm
	mul.lo.s32 	%r8149, %r7886, %r18850;
	mul.hi.u32 	%r8152, %r18850, %r7886;
	// begin inline asm
	add.cc.u32 %r8147, %r8102, %r8149;
	// end inline asm
	// begin inline asm
	addc.u32 %r8150, %r8144, %r8152;
	// end inline asm
	mul.lo.s32 	%r8155, %r628, %r18851;
	mul.hi.u32 	%r8158, %r18851, %r628;
	// begin inline asm
	add.cc.u32 %r8153, %r8111, %r8155;
	// end inline asm
	// begin inline asm
	addc.u32 %r8156, %r8298, %r8158;
	// end inline asm
	mul.lo.s32 	%r8161, %r629, %r18851;
	mul.hi.u32 	%r8164, %r18851, %r629;
	// begin inline asm
	add.cc.u32 %r8159, %r8117, %r8161;
	// end inline asm
	// begin inline asm
	addc.u32 %r8162, %r8156, %r8164;
	// end inline asm
	mul.lo.s32 	%r8167, %r630, %r18851;
	mul.hi.u32 	%r8170, %r18851, %r630;
	// begin inline asm
	add.cc.u32 %r8165, %r8123, %r8167;
	// end inline asm
	// begin inline asm
	addc.u32 %r8168, %r8162, %r8170;
	// end inline asm
	mul.lo.s32 	%r8173, %r631, %r18851;
	mul.hi.u32 	%r8176, %r18851, %r631;
	// begin inline asm
	add.cc.u32 %r8171, %r8129, %r8173;
	// end inline asm
	// begin inline asm
	addc.u32 %r8174, %r8168, %r8176;
	// end inline asm
	mul.lo.s32 	%r8179, %r632, %r18851;
	mul.hi.u32 	%r8182, %r18851, %r632;
	// begin inline asm
	add.cc.u32 %r8177, %r8135, %r8179;
	// end inline asm
	// begin inline asm
	addc.u32 %r8180, %r8174, %r8182;
	// end inline asm
	mul.lo.s32 	%r8185, %r633, %r18851;
	mul.hi.u32 	%r8188, %r18851, %r633;
	// begin inline asm
	add.cc.u32 %r8183, %r8141, %r8185;
	// end inline asm
	// begin inline asm
	addc.u32 %r8186, %r8180, %r8188;
	// end inline asm
	mul.lo.s32 	%r8191, %r634, %r18851;
	mul.hi.u32 	%r8194, %r18851, %r634;
	// begin inline asm
	add.cc.u32 %r8189, %r8147, %r8191;
	// end inline asm
	// begin inline asm
	addc.u32 %r8192, %r8186, %r8194;
	// end inline asm
	mul.lo.s32 	%r8197, %r7886, %r18851;
	mul.hi.u32 	%r8200, %r18851, %r7886;
	// begin inline asm
	add.cc.u32 %r8195, %r8150, %r8197;
	// end inline asm
	// begin inline asm
	addc.u32 %r8198, %r8192, %r8200;
	// end inline asm
	mul.lo.s32 	%r8203, %r628, %r18852;
	mul.hi.u32 	%r8206, %r18852, %r628;
	// begin inline asm
	add.cc.u32 %r8201, %r8159, %r8203;
	// end inline asm
	// begin inline asm
	addc.u32 %r8204, %r8298, %r8206;
	// end inline asm
	mul.lo.s32 	%r8209, %r629, %r18852;
	mul.hi.u32 	%r8212, %r18852, %r629;
	// begin inline asm
	add.cc.u32 %r8207, %r8165, %r8209;
	// end inline asm
	// begin inline asm
	addc.u32 %r8210, %r8204, %r8212;
	// end inline asm
	mul.lo.s32 	%r8215, %r630, %r18852;
	mul.hi.u32 	%r8218, %r18852, %r630;
	// begin inline asm
	add.cc.u32 %r8213, %r8171, %r8215;
	// end inline asm
	// begin inline asm
	addc.u32 %r8216, %r8210, %r8218;
	// end inline asm
	mul.lo.s32 	%r8221, %r631, %r18852;
	mul.hi.u32 	%r8224, %r18852, %r631;
	// begin inline asm
	add.cc.u32 %r8219, %r8177, %r8221;
	// end inline asm
	// begin inline asm
	addc.u32 %r8222, %r8216, %r8224;
	// end inline asm
	mul.lo.s32 	%r8227, %r632, %r18852;
	mul.hi.u32 	%r8230, %r18852, %r632;
	// begin inline asm
	add.cc.u32 %r8225, %r8183, %r8227;
	// end inline asm
	// begin inline asm
	addc.u32 %r8228, %r8222, %r8230;
	// end inline asm
	mul.lo.s32 	%r8233, %r633, %r18852;
	mul.hi.u32 	%r8236, %r18852, %r633;
	// begin inline asm
	add.cc.u32 %r8231, %r8189, %r8233;
	// end inline asm
	// begin inline asm
	addc.u32 %r8234, %r8228, %r8236;
	// end inline asm
	mul.lo.s32 	%r8239, %r634, %r18852;
	mul.hi.u32 	%r8242, %r18852, %r634;
	// begin inline asm
	add.cc.u32 %r8237, %r8195, %r8239;
	// end inline asm
	// begin inline asm
	addc.u32 %r8240, %r8234, %r8242;
	// end inline asm
	mul.lo.s32 	%r8245, %r7886, %r18852;
	mul.hi.u32 	%r8248, %r18852, %r7886;
	// begin inline asm
	add.cc.u32 %r8243, %r8198, %r8245;
	// end inline asm
	// begin inline asm
	addc.u32 %r8246, %r8240, %r8248;
	// end inline asm
	mul.lo.s32 	%r8251, %r628, %r18974;
	mul.hi.u32 	%r8254, %r18974, %r628;
	// begin inline asm
	add.cc.u32 %r8249, %r8207, %r8251;
	// end inline asm
	// begin inline asm
	addc.u32 %r8252, %r8298, %r8254;
	// end inline asm
	mul.lo.s32 	%r8257, %r629, %r18974;
	mul.hi.u32 	%r8260, %r18974, %r629;
	// begin inline asm
	add.cc.u32 %r8255, %r8213, %r8257;
	// end inline asm
	// begin inline asm
	addc.u32 %r8258, %r8252, %r8260;
	// end inline asm
	mul.lo.s32 	%r8263, %r630, %r18974;
	mul.hi.u32 	%r8266, %r18974, %r630;
	// begin inline asm
	add.cc.u32 %r8261, %r8219, %r8263;
	// end inline asm
	// begin inline asm
	addc.u32 %r8264, %r8258, %r8266;
	// end inline asm
	mul.lo.s32 	%r8269, %r631, %r18974;
	mul.hi.u32 	%r8272, %r18974, %r631;
	// begin inline asm
	add.cc.u32 %r8267, %r8225, %r8269;
	// end inline asm
	// begin inline asm
	addc.u32 %r8270, %r8264, %r8272;
	// end inline asm
	mul.lo.s32 	%r8275, %r632, %r18974;
	mul.hi.u32 	%r8278, %r18974, %r632;
	// begin inline asm
	add.cc.u32 %r8273, %r8231, %r8275;
	// end inline asm
	// begin inline asm
	addc.u32 %r8276, %r8270, %r8278;
	// end inline asm
	mul.lo.s32 	%r8281, %r633, %r18974;
	mul.hi.u32 	%r8284, %r18974, %r633;
	// begin inline asm
	add.cc.u32 %r8279, %r8237, %r8281;
	// end inline asm
	// begin inline asm
	addc.u32 %r8282, %r8276, %r8284;
	// end inline asm
	mul.lo.s32 	%r8287, %r634, %r18974;
	mul.hi.u32 	%r8290, %r18974, %r634;
	// begin inline asm
	add.cc.u32 %r8285, %r8243, %r8287;
	// end inline asm
	// begin inline asm
	addc.u32 %r8288, %r8282, %r8290;
	// end inline asm
	mul.lo.s32 	%r8293, %r7886, %r18974;
	mul.hi.u32 	%r8296, %r18974, %r7886;
	// begin inline asm
	add.cc.u32 %r8291, %r8246, %r8293;
	// end inline asm
	// begin inline asm
	addc.u32 %r8294, %r8288, %r8296;
	// end inline asm
	mul.wide.u32 	%rd403, %r8255, 977;
	cvt.u32.u64 	%r8299, %rd403;
	shr.u64 	%rd404, %rd403, 32;
	mul.wide.u32 	%rd405, %r8261, 977;
	add.s64 	%rd406, %rd405, %rd404;
	cvt.u32.u64 	%r8302, %rd406;
	shr.u64 	%rd407, %rd406, 32;
	mul.wide.u32 	%rd408, %r8267, 977;
	add.s64 	%rd409, %rd408, %rd407;
	cvt.u32.u64 	%r8305, %rd409;
	shr.u64 	%rd410, %rd409, 32;
	mul.wide.u32 	%rd411, %r8273, 977;
	add.s64 	%rd412, %rd411, %rd410;
	cvt.u32.u64 	%r8308, %rd412;
	shr.u64 	%rd413, %rd412, 32;
	mul.wide.u32 	%rd414, %r8279, 977;
	add.s64 	%rd415, %rd414, %rd413;
	cvt.u32.u64 	%r8311, %rd415;
	shr.u64 	%rd416, %rd415, 32;
	mul.wide.u32 	%rd417, %r8285, 977;
	add.s64 	%rd418, %rd417, %rd416;
	cvt.u32.u64 	%r8314, %rd418;
	shr.u64 	%rd419, %rd418, 32;
	mul.wide.u32 	%rd420, %r8291, 977;
	add.s64 	%rd421, %rd420, %rd419;
	cvt.u32.u64 	%r8317, %rd421;
	shr.u64 	%rd422, %rd421, 32;
	cvt.u64.u32 	%rd423, %r8294;
	cvt.u32.u64 	%r8346, %rd422;
	cvt.u32.u64 	%r8347, %rd423;
	mov.b64 	%rd424, 977;
	cvt.u32.u64 	%r8348, %rd424;
	mad.lo.s32 	%r8320, %r8347, %r8348, %r8346;
	// begin inline asm
	add.cc.u32 %r8297, %r8298, %r8299;
	// end inline asm
	// begin inline asm
	addc.cc.u32 %r8300, %r8255, %r8302;
	// end inline asm
	// begin inline asm
	addc.cc.u32 %r8303, %r8261, %r8305;
	// end inline asm
	// begin inline asm
	addc.cc.u32 %r8306, %r8267, %r8308;
	// end inline asm
	// begin inline asm
	addc.cc.u32 %r8309, %r8273, %r8311;
	// end inline asm
	// begin inline asm
	addc.cc.u32 %r8312, %r8279, %r8314;
	// end inline asm
	// begin inline asm
	addc.cc.u32 %r8315, %r8285, %r8317;
	// end inline asm
	// begin inline asm
	addc.u32 %r18869, %r8291, %r8320;
	// end inline asm
	// begin inline asm
	sub.cc.u32 %r18862, %r8297, %r16;
	// end inline asm
	// begin inline asm
	subc.cc.u32 %r18863, %r8300, %r17;
	// end inline asm
	// begin inline asm
	subc.cc.u32 %r18864, %r8303, %r18;
	// end inline asm
	// begin inline asm
	subc.cc.u32 %r18865, %r8306, %r19;
	// end inline asm
	// begin inline asm
	subc.cc.u32 %r18866, %r8309, %r20;
	// end inline asm
	// begin inline asm
	subc.cc.u32 %r18867, %r8312, %r21;
	// end inline asm
	// begin inline asm
	subc.cc.u32 %r18868, %r8315, %r22;
	// end inline asm
	// begin inline asm
	subc.u32 %r8342, %r18869, %r23;
	// end inline asm
	setp.eq.s32 	%p55, %r8342, 0;
	@%p55 bra 	$L__BB0_60;
	mov.u32 	%r18862, %r8297;
	mov.u32 	%r18863, %r8300;
	mov.u32 	%r18864, %r8303;
	mov.u32 	%r18865, %r8306;
	mov.u32 	%r18866, %r8309;
	mov.u32 	%r18867, %r8312;
	mov.u32 	%r18868, %r8315;
$L__BB0_60:
	// begin inline asm
	add.cc.u32 %r8349, %r18862, %r7913;
	// end inline asm
	// begin inline asm
	addc.cc.u32 %r8352, %r18863, %r7961;
	// end inline asm
	// begin inline asm
	addc.cc.u32 %r8355, %r18864, %r8009;
	// end inline asm
	// begin inline asm
	addc.cc.u32 %r8358, %r18865, %r8057;
	// end inline asm
	// begin inline asm
	addc.cc.u32 %r8361, %r18866, %r8105;
	// end inline asm
	// begin inline asm
	addc.cc.u32 %r8364, %r18867, %r8153;
	// end inline asm
	// begin inline asm
	addc.cc.u32 %r8367, %r18868, %r8201;
	// end inline asm
	// begin inline asm
	addc.u32 %r8370, %r18869, %r8249;
	// end inline asm
	// begin inline asm
	sub.cc.u32 %r8373, %r8349, %r16;
	// end inline asm
	// begin inline asm
	subc.cc.u32 %r8376, %r8352, %r17;
	// end inline asm
	// begin inline asm
	subc.cc.u32 %r8379, %r8355, %r18;
	// end inline asm
	// begin inline asm
	subc.cc.u32 %r8382, %r8358, %r19;
	// end inline asm
	// begin inline asm
	subc.cc.u32 %r8385, %r8361, %r20;
	// end inline asm
	// begin inline asm
	subc.cc.u32 %r8388, %r8364, %r21;
	// end inline asm
	// begin inline asm
	subc.cc.u32 %r8391, %r8367, %r22;
	// end inline asm
	// begin inline asm
	subc.u32 %r8394, %r8370, %r23;
	// end inline asm
	setp.eq.s32 	%p56, %r8394, 0;
	selp.b32 	%r667, %r8373, %r8349, %p56;
	selp.b32 	%r668, %r8376, %r8352, %p56;
	selp.b32 	%r669, %r8379, %r8355, %p56;
	selp.b32 	%r670, %r8382, %r8358, %p56;
	selp.b32 	%r671, %r8385, %r8361, %p56;
	selp.b32 	%r672, %r8388, %r8364, %p56;
	selp.b32 	%r673, %r8391, %r8367, %p56;
	// begin inline asm
	sub.cc.u32 %r18870, %r18838, %r18805;
	// end inline asm
	// begin inline asm
	subc.cc.u32 %r18871, %r18839, %r18804;
	// end inline asm
	// begin inline asm
	subc.cc.u32 %r18872, %r18840, %r18803;
	// end inline asm
	// begin inline asm
	subc.cc.u32 %r18873, %r18841, %r18802;
	// end inline asm
	// begin inline asm
	subc.cc.u32 %r18874, %r18842, %r18801;
	// end inline asm
	// begin inline asm
	subc.cc.u32 %r18875, %r18843, %r18800;
	// end inline asm
	// begin inline asm
	subc.cc.u32 %r18876, %r18844, %r18799;
	// end inline asm
	// begin inline asm
	subc.u32 %r8418, %r18845, %r18798;
	// end inline asm
	setp.eq.s32 	%p57, %r8418, 0;
	@%p57 bra 	$L__BB0_62;
	// begin inline asm
	add.cc.u32 %r18870, %r18870, %r16;
	// end inline asm
	// begin inline asm
	addc.cc.u32 %r18871, %r18871, %r17;
	// end inline asm
	// begin inline asm
	addc.cc.u32 %r18872, %r18872, %r18;
	// end inline asm
	// begin inline asm
	addc.cc.u32 %r18873, %r18873, %r19;
	// end inline asm
	// begin inline asm
	addc.cc.u32 %r18874, %r18874, %r20;
	// end inline asm
	// begin inline asm
	addc.cc.u32 %r18875, %r18875, %r21;
	// end inline asm
	// begin inline asm
	addc.cc.u32 %r18876, %r18876, %r22;
	// end inline asm
	// begin inline asm
	addc.u32 %r18975, %r18975, %r23;
	// end inline asm
$L__BB0_62:
	// begin inline asm
	add.cc.u32 %r8445, %r18870, %r18870;
	// end inline asm
	// begin inline asm
	addc.cc.u32 %r8448, %r18871, %r18871;
	// end inline asm
	// begin inline asm
	addc.cc.u32 %r8451, %r18872, %r18872;
	// end inline asm
	// begin inline asm
	addc.cc.u32 %r8454, %r18873, %r18873;
	// end inline asm
	// begin inline asm
	addc.cc.u32 %r8457, %r18874, %r18874;
	// end inline asm
	// begin inline asm
	addc.cc.u32 %r8460, %r18875, %r18875;
	// end inline asm
	// begin inline asm
	addc.cc.u32 %r8463, %r18876, %r18876;
	// end inline asm
	// begin inline asm
	addc.u32 %r8466, %r18975, %r18975;
	// end inline asm
	// begin inline asm
	sub.cc.u32 %r8469, %r8445, %r16;
	// end inline asm
	// begin inline asm
	subc.cc.u32 %r8472, %r8448, %r17;
	// end inline asm
	// begin inline asm
	subc.cc.u32 %r8475, %r8451, %r18;
	// end inline asm
	// begin inline asm
	subc.cc.u32 %r8478, %r8454, %r19;
	// end inline asm
	// begin inline asm
	subc.cc.u32 %r8481, %r8457, %r20;
	// end inline asm
	// begin inline asm
	subc.cc.u32 %r8484, %r8460, %r21;
	// end inline asm
	// begin inline asm
	subc.cc.u32 %r8487, %r8463, %r22;
	// end inline asm
	// begin inline asm
	subc.u32 %r8490, %r8466, %r23;
	// end inline asm
	setp.eq.s32 	%p58, %r8490, 0;
	selp.b32 	%r698, %r8469, %r8445, %p58;
	selp.b32 	%r699, %r8472, %r8448, %p58;
	selp.b32 	%r700, %r8475, %r8451, %p58;
	selp.b32 	%r701, %r8478, %r8454, %p58;
	selp.b32 	%r702, %r8481, %r8457, %p58;
	selp.b32 	%r703, %r8484, %r8460, %p58;
	selp.b32 	%r704, %r8487, %r8463, %p58;
	mul.lo.s32 	%r8495, %r628, %r18813;
	mul.hi.u32 	%r8498, %r18813, %r628;
	mov.b32 	%r8878, 0;
	// begin inline asm
	add.cc.u32 %r8493, %r8878, %r8495;
	// end inline asm
	// begin inline asm
	addc.u32 %r8496, %r8878, %r8498;
	// end inline asm
	mul.lo.s32 	%r8501, %r629, %r18813;
	mul.hi.u32 	%r8504, %r18813, %r629;
	// begin inline asm
	add.cc.u32 %r8499, %r8878, %r8501;
	// end inline asm
	// begin inline asm
	addc.u32 %r8502, %r8496, %r8504;
	// end inline asm
	mul.lo.s32 	%r8507, %r630, %r18813;
	mul.hi.u32 	%r8510, %r18813, %r630;
	// begin inline asm
	add.cc.u32 %r8505, %r8878, %r8507;
	// end inline asm
	// begin inline asm
	addc.u32 %r8508, %r8502, %r8510;
	// end inline asm
	mul.lo.s32 	%r8513, %r631, %r18813;
	mul.hi.u32 	%r8516, %r18813, %r631;
	// begin inline asm
	add.cc.u32 %r8511, %r8878, %r8513;
	// end inline asm
	// begin inline asm
	addc.u32 %r8514, %r8508, %r8516;
	// end inline asm
	mul.lo.s32 	%r8519, %r632, %r18813;
	mul.hi.u32 	%r8522, %r18813, %r632;
	// begin inline asm
	add.cc.u32 %r8517, %r8878, %r8519;
	// end inline asm
	// begin inline asm
	addc.u32 %r8520, %r8514, %r8522;
	// end inline asm
	mul.lo.s32 	%r8525, %r633, %r18813;
	mul.hi.u32 	%r8528, %r18813, %r633;
	// begin inline asm
	add.cc.u32 %r8523, %r8878, %r8525;
	// end inline asm
	// begin inline asm
	addc.u32 %r8526, %r8520, %r8528;
	// end inline asm
	mul.lo.s32 	%r8531, %r634, %r18813;
	mul.hi.u32 	%r8534, %r18813, %r634;
	// begin inline asm
	add.cc.u32 %r8529, %r8878, %r8531;
	// end inline asm
	// begin inline asm
	addc.u32 %r8532, %r8526, %r8534;
	// end inline asm
	mul.lo.s32 	%r8537, %r7886, %r18813;
	mul.hi.u32 	%r8540, %r18813, %r7886;
	// begin inline asm
	add.cc.u32 %r8535, %r8878, %r8537;
	// end inline asm
	// begin inline asm
	addc.u32 %r8538, %r8532, %r8540;
	// end inline asm
	mul.lo.s32 	%r8543, %r628, %r18812;
	mul.hi.u32 	%r8546, %r18812, %r628;
	// begin inline asm
	add.cc.u32 %r8541, %r8499, %r8543;
	// end inline asm
	// begin inline asm
	addc.u32 %r8544, %r8878, %r8546;
	// end inline asm
	mul.lo.s32 	%r8549, %r629, %r18812;
	mul.hi.u32 	%r8552, %r18812, %r629;
	// begin inline asm
	add.cc.u32 %r8547, %r8505, %r8549;
	// end inline asm
	// begin inline asm
	addc.u32 %r8550, %r8544, %r8552;
	// end inline asm
	mul.lo.s32 	%r8555, %r630, %r18812;
	mul.hi.u32 	%r8558, %r18812, %r630;
	// begin inline asm
	add.cc.u32 %r8553, %r8511, %r8555;
	// end inline asm
	// begin inline asm
	addc.u32 %r8556, %r8550, %r8558;
	// end inline asm
	mul.lo.s32 	%r8561, %r631, %r18812;
	mul.hi.u32 	%r8564, %r18812, %r631;
	// begin inline asm
	add.cc.u32 %r8559, %r8517, %r8561;
	// end inline asm
	// begin inline asm
	addc.u32 %r8562, %r8556, %r8564;
	// end inline asm
	mul.lo.s32 	%r8567, %r632, %r18812;
	mul.hi.u32 	%r8570, %r18812, %r632;
	// begin inline asm
	add.cc.u32 %r8565, %r8523, %r8567;
	// end inline asm
	// begin inline asm
	addc.u32 %r8568, %r8562, %r8570;
	// end inline asm
	mul.lo.s32 	%r8573, %r633, %r18812;
	mul.hi.u32 	%r8576, %r18812, %r633;
	// begin inline asm
	add.cc.u32 %r8571, %r8529, %r8573;
	// end inline asm
	// begin inline asm
	addc.u32 %r8574, %r8568, %r8576;
	// end inline asm
	mul.lo.s32 	%r8579, %r634, %r18812;
	mul.hi.u32 	%r8582, %r18812, %r634;
	// begin inline asm
	add.cc.u32 %r8577, %r8535, %r8579;
	// end inline asm
	// begin inline asm
	addc.u32 %r8580, %r8574, %r8582;
	// end inline asm
	mul.lo.s32 	%r8585, %r7886, %r18812;
	mul.hi.u32 	%r8588, %r18812, %r7886;
	// begin inline asm
	add.cc.u32 %r8583, %r8538, %r8585;
	// end inline asm
	// begin inline asm
	addc.u32 %r8586, %r8580, %r8588;
	// end inline asm
	mul.lo.s32 	%r8591, %r628, %r18811;
	mul.hi.u32 	%r8594, %r18811, %r628;
	// begin inline asm
	add.cc.u32 %r8589, %r8547, %r8591;
	// end inline asm
	// begin inline asm
	addc.u32 %r8592, %r8878, %r8594;
	// end inline asm
	mul.lo.s32 	%r8597, %r629, %r18811;
	mul.hi.u32 	%r8600, %r18811, %r629;
	// begin inline asm
	add.cc.u32 %r8595, %r8553, %r8597;
	// end inline asm
	// begin inline asm
	addc.u32 %r8598, %r8592, %r8600;
	// end inline asm
	mul.lo.s32 	%r8603, %r630, %r18811;
	mul.hi.u32 	%r8606, %r18811, %r630;
	// begin inline asm
	add.cc.u32 %r8601, %r8559, %r8603;
	// end inline asm
	// begin inline asm
	addc.u32 %r8604, %r8598, %r8606;
	// end inline asm
	mul.lo.s32 	%r8609, %r631, %r18811;
	mul.hi.u32 	%r8612, %r18811, %r631;
	// begin inline asm
	add.cc.u32 %r8607, %r8565, %r8609;
	// end inline asm
	// begin inline asm
	addc.u32 %r8610, %r8604, %r8612;
	// end inline asm
	mul.lo.s32 	%r8615, %r632, %r18811;
	mul.hi.u32 	%r8618, %r18811, %r632;
	// begin inline asm
	add.cc.u32 %r8613, %r8571, %r8615;
	// end inline asm
	// begin inline asm
	addc.u32 %r8616, %r8610, %r8618;
	// end inline asm
	mul.lo.s32 	%r8621, %r633, %r18811;
	mul.hi.u32 	%r8624, %r18811, %r633;
	// begin inline asm
	add.cc.u32 %r8619, %r8577, %r8621;
	// end inline asm
	// begin inline asm
	addc.u32 %r8622, %r8616, %r8624;
	// end inline asm
	mul.lo.s32 	%r8627, %r634, %r18811;
	mul.hi.u32 	%r8630, %r18811, %r634;
	// begin inline asm
	add.cc.u32 %r8625, %r8583, %r8627;
	// end inline asm
	// begin inline asm
	addc.u32 %r8628, %r8622, %r8630;
	// end inline asm
	mul.lo.s32 	%r8633, %r7886, %r18811;
	mul.hi.u32 	%r8636, %r18811, %r7886;
	// begin inline asm
	add.cc.u32 %r8631, %r8586, %r8633;
	// end inline asm
	// begin inline asm
	addc.u32 %r8634, %r8628, %r8636;
	// end inline asm
	mul.lo.s32 	%r8639, %r628, %r18810;
	mul.hi.u32 	%r8642, %r18810, %r628;
	// begin inline asm
	add.cc.u32 %r8637, %r8595, %r8639;
	// end inline asm
	// begin inline asm
	addc.u32 %r8640, %r8878, %r8642;
	// end inline asm
	mul.lo.s32 	%r8645, %r629, %r18810;
	mul.hi.u32 	%r8648, %r18810, %r629;
	// begin inline asm
	add.cc.u32 %r8643, %r8601, %r8645;
	// end inline asm
	// begin inline asm
	addc.u32 %r8646, %r8640, %r8648;
	// end inline asm
	mul.lo.s32 	%r8651, %r630, %r18810;
	mul.hi.u32 	%r8654, %r18810, %r630;
	// begin inline asm
	add.cc.u32 %r8649, %r8607, %r8651;
	// end inline asm
	// begin inline asm
	addc.u32 %r8652, %r8646, %r8654;
	// end inline asm
	mul.lo.s32 	%r8657, %r631, %r18810;
	mul.hi.u32 	%r8660, %r18810, %r631;
	// begin inline asm
	add.cc.u32 %r8655, %r8613, %r8657;
	// end inline asm
	// begin inline asm
	addc.u32 %r8658, %r8652, %r8660;
	// end inline asm
	mul.lo.s32 	%r8663, %r632, %r18810;
	mul.hi.u32 	%r8666, %r18810, %r632;
	// begin inline asm
	add.cc.u32 %r8661, %r8619, %r8663;
	// end inline asm
	// begin inline asm
	addc.u32 %r8664, %r8658, %r8666;
	// end inline asm
	mul.lo.s32 	%r8669, %r633, %r18810;
	mul.hi.u32 	%r8672, %r18810, %r633;
	// begin inline asm
	add.cc.u32 %r8667, %r8625, %r8669;
	// end inline asm
	// begin inline asm
	addc.u32 %r8670, %r8664, %r8672;
	// end inline asm
	mul.lo.s32 	%r8675, %r634, %r18810;
	mul.hi.u32 	%r8678, %r18810, %r634;
	// begin inline asm
	add.cc.u32 %r8673, %r8631, %r8675;
	// end inline asm
	// begin inline asm
	addc.u32 %r8676, %r8670, %r8678;
	// end inline asm
	mul.lo.s32 	%r8681, %r7886, %r18810;
	mul.hi.u32 	%r8684, %r18810, %r7886;
	// begin inline asm
	add.cc.u32 %r8679, %r8634, %r8681;
	// end inline asm
	// begin inline asm
	addc.u32 %r8682, %r8676, %r8684;
	// end inline asm
	mul.lo.s32 	%r8687, %r628, %r18809;
	mul.hi.u32 	%r8690, %r18809, %r628;
	// begin inline asm
	add.cc.u32 %r8685, %r8643, %r8687;
	// end inline asm
	// begin inline asm
	addc.u32 %r8688, %r8878, %r8690;
	// end inline asm
	mul.lo.s32 	%r8693, %r629, %r18809;
	mul.hi.u32 	%r8696, %r18809, %r629;
	// begin inline asm
	add.cc.u32 %r8691, %r8649, %r8693;
	// end inline asm
	// begin inline asm
	addc.u32 %r8694, %r8688, %r8696;
	// end inline asm
	mul.lo.s32 	%r8699, %r630, %r18809;
	mul.hi.u32 	%r8702, %r18809, %r630;
	// begin inline asm
	add.cc.u32 %r8697, %r8655, %r8699;
	// end inline asm
	// begin inline asm
	addc.u32 %r8700, %r8694, %r8702;
	// end inline asm
	mul.lo.s32 	%r8705, %r631, %r18809;
	mul.hi.u32 	%r8708, %r18809, %r631;
	// begin inline asm
	add.cc.u32 %r8703, %r8661, %r8705;
	// end inline asm
	// begin inline asm
	addc.u32 %r8706, %r8700, %r8708;
	// end inline asm
	mul.lo.s32 	%r8711, %r632, %r18809;
	mul.hi.u32 	%r8714, %r18809, %r632;
	// begin inline asm
	add.cc.u32 %r8709, %r8667, %r8711;
	// end inline asm
	// begin inline asm
	addc.u32 %r8712, %r8706, %r8714;
	// end inline asm
	mul.lo.s32 	%r8717, %r633, %r18809;
	mul.hi.u32 	%r8720, %r18809, %r633;
	// begin inline asm
	add.cc.u32 %r8715, %r8673, %r8717;
	// end inline asm
	// begin inline asm
	addc.u32 %r8718, %r8712, %r8720;
	// end inline asm
	mul.lo.s32 	%r8723, %r634, %r18809;
	mul.hi.u32 	%r8726, %r18809, %r634;
	// begin inline asm
	add.cc.u32 %r8721, %r8679, %r8723;
	// end inline asm
	// begin inline asm
	addc.u32 %r8724, %r8718, %r8726;
	// end inline asm
	mul.lo.s32 	%r8729, %r7886, %r18809;
	mul.hi.u32 	%r8732, %r18809, %r7886;
	// begin inline asm
	add.cc.u32 %r8727, %r8682, %r8729;
	// end inline asm
	// begin inline asm
	addc.u32 %r8730, %r8724, %r8732;
	// end inline asm
	mul.lo.s32 	%r8735, %r628, %r18808;
	mul.hi.u32 	%r8738, %r18808, %r628;
	// begin inline asm
	add.cc.u32 %r8733, %r8691, %r8735;
	// end inline asm
	// begin inline asm
	addc.u32 %r8736, %r8878, %r8738;
	// end inline asm
	mul.lo.s32 	%r8741, %r629, %r18808;
	mul.hi.u32 	%r8744, %r18808, %r629;
	// begin inline asm
	add.cc.u32 %r8739, %r8697, %r8741;
	// end inline asm
	// begin inline asm
	addc.u32 %r8742, %r8736, %r8744;
	// end inline asm
	mul.lo.s32 	%r8747, %r630, %r18808;
	mul.hi.u32 	%r8750, %r18808, %r630;
	// begin inline asm
	add.cc.u32 %r8745, %r8703, %r8747;
	// end inline asm
	// begin inline asm
	addc.u32 %r8748, %r8742, %r8750;
	// end inline asm
	mul.lo.s32 	%r8753, %r631, %r18808;
	mul.hi.u32 	%r8756, %r18808, %r631;
	// begin inline asm
	add.cc.u32 %r8751, %r8709, %r8753;
	// end inline asm
	// begin inline asm
	addc.u32 %r8754, %r8748, %r8756;
	// end inline asm
	mul.lo.s32 	%r8759, %r632, %r18808;
	mul.hi.u32 	%r8762, %r18808, %r632;
	// begin inline asm
	add.cc.u32 %r8757, %r8715, %r8759;
	// end inline asm
	// begin inline asm
	addc.u32 %r8760, %r8754, %r8762;
	// end inline asm
	mul.lo.s32 	%r8765, %r633, %r18808;
	mul.hi.u32 	%r8768, %r18808, %r633;
	// begin inline asm
	add.cc.u32 %r8763, %r8721, %r8765;
	// end inline asm
	// begin inline asm
	addc.u32 %r8766, %r8760, %r8768;
	// end inline asm
	mul.lo.s32 	%r8771, %r634, %r18808;
	mul.hi.u32 	%r8774, %r18808, %r634;
	// begin inline asm
	add.cc.u32 %r8769, %r8727, %r8771;
	// end inline asm
	// begin inline asm
	addc.u32 %r8772, %r8766, %r8774;
	// end inline asm
	mul.lo.s32 	%r8777, %r7886, %r18808;
	mul.hi.u32 	%r8780, %r18808, %r7886;
	// begin inline asm
	add.cc.u32 %r8775, %r8730, %r8777;
	// end inline asm
	// begin inline asm
	addc.u32 %r8778, %r8772, %r8780;
	// end inline asm
	mul.lo.s32 	%r8783, %r628, %r18807;
	mul.hi.u32 	%r8786, %r18807, %r628;
	// begin inline asm
	add.cc.u32 %r8781, %r8739, %r8783;
	// end inline asm
	// begin inline asm
	addc.u32 %r8784, %r8878, %r8786;
	// end inline asm
	mul.lo.s32 	%r8789, %r629, %r18807;
	mul.hi.u32 	%r8792, %r18807, %r629;
	// begin inline asm
	add.cc.u32 %r8787, %r8745, %r8789;
	// end inline asm
	// begin inline asm
	addc.u32 %r8790, %r8784, %r8792;
	// end inline asm
	mul.lo.s32 	%r8795, %r630, %r18807;
	mul.hi.u32 	%r8798, %r18807, %r630;
	// begin inline asm
	add.cc.u32 %r8793, %r8751, %r8795;
	// end inline asm
	// begin inline asm
	addc.u32 %r8796, %r8790, %r8798;
	// end inline asm
	mul.lo.s32 	%r8801, %r631, %r18807;
	mul.hi.u32 	%r8804, %r18807, %r631;
	// begin inline asm
	add.cc.u32 %r8799, %r8757, %r8801;
	// end inline asm
	// begin inline asm
	addc.u32 %r8802, %r8796, %r8804;
	// end inline asm
	mul.lo.s32 	%r8807, %r632, %r18807;
	mul.hi.u32 	%r8810, %r18807, %r632;
	// begin inline asm
	add.cc.u32 %r8805, %r8763, %r8807;
	// end inline asm
	// begin inline asm
	addc.u32 %r8808, %r8802, %r8810;
	// end inline asm
	mul.lo.s32 	%r8813, %r633, %r18807;
	mul.hi.u32 	%r8816, %r18807, %r633;
	// begin inline asm
	add.cc.u32 %r8811, %r8769, %r8813;
	// end inline asm
	// begin inline asm
	addc.u32 %r8814, %r8808, %r8816;
	// end inline asm
	mul.lo.s32 	%r8819, %r634, %r18807;
	mul.hi.u32 	%r8822, %r18807, %r634;
	// begin inline asm
	add.cc.u32 %r8817, %r8775, %r8819;
	// end inline asm
	// begin inline asm
	addc.u32 %r8820, %r8814, %r8822;
	// end inline asm
	mul.lo.s32 	%r8825, %r7886, %r18807;
	mul.hi.u32 	%r8828, %r18807, %r7886;
	// begin inline asm
	add.cc.u32 %r8823, %r8778, %r8825;
	// end inline asm
	// begin inline asm
	addc.u32 %r8826, %r8820, %r8828;
	// end inline asm
	mul.lo.s32 	%r8831, %r628, %r18806;
	mul.hi.u32 	%r8834, %r18806, %r628;
	// begin inline asm
	add.cc.u32 %r8829, %r8787, %r8831;
	// end inline asm
	// begin inline asm
	addc.u32 %r8832, %r8878, %r8834;
	// end inline asm
	mul.lo.s32 	%r8837, %r629, %r18806;
	mul.hi.u32 	%r8840, %r18806, %r629;
	// begin inline asm
	add.cc.u32 %r8835, %r8793, %r8837;
	// end inline asm
	// begin inline asm
	addc.u32 %r8838, %r8832, %r8840;
	// end inline asm
	mul.lo.s32 	%r8843, %r630, %r18806;
	mul.hi.u32 	%r8846, %r18806, %r630;
	// begin inline asm
	add.cc.u32 %r8841, %r8799, %r8843;
	// end inline asm
	// begin inline asm
	addc.u32 %r8844, %r8838, %r8846;
	// end inline asm
	mul.lo.s32 	%r8849, %r631, %r18806;
	mul.hi.u32 	%r8852, %r18806, %r631;
	// begin inline asm
	add.cc.u32 %r8847, %r8805, %r8849;
	// end inline asm
	// begin inline asm
	addc.u32 %r8850, %r8844, %r8852;
	// end inline asm
	mul.lo.s32 	%r8855, %r632, %r18806;
	mul.hi.u32 	%r8858, %r18806, %r632;
	// begin inline asm
	add.cc.u32 %r8853, %r8811, %r8855;
	// end inline asm
	// begin inline asm
	addc.u32 %r8856, %r8850, %r8858;
	// end inline asm
	mul.lo.s32 	%r8861, %r633, %r18806;
	mul.hi.u32 	%r8864, %r18806, %r633;
	// begin inline asm
	add.cc.u32 %r8859, %r8817, %r8861;
	// end inline asm
	// begin inline asm
	addc.u32 %r8862, %r8856, %r8864;
	// end inline asm
	mul.lo.s32 	%r8867, %r634, %r18806;
	mul.hi.u32 	%r8870, %r18806, %r634;
	// begin inline asm
	add.cc.u32 %r8865, %r8823, %r8867;
	// end inline asm
	// begin inline asm
	addc.u32 %r8868, %r8862, %r8870;
	// end inline asm
	mul.lo.s32 	%r8873, %r7886, %r18806;
	mul.hi.u32 	%r8876, %r18806, %r7886;
	// begin inline asm
	add.cc.u32 %r8871, %r8826, %r8873;
	// end inline asm
	// begin inline asm
	addc.u32 %r8874, %r8868, %r8876;
	// end inline asm
	mul.wide.u32 	%rd425, %r8835, 977;
	cvt.u32.u64 	%r8879, %rd425;
	shr.u64 	%rd426, %rd425, 32;
	mul.wide.u32 	%rd427, %r8841, 977;
	add.s64 	%rd428, %rd427, %rd426;
	cvt.u32.u64 	%r8882, %rd428;
	shr.u64 	%rd429, %rd428, 32;
	mul.wide.u32 	%rd430, %r8847, 977;
	add.s64 	%rd431, %rd430, %rd429;
	cvt.u32.u64 	%r8885, %rd431;
	shr.u64 	%rd432, %rd431, 32;
	mul.wide.u32 	%rd433, %r8853, 977;
	add.s64 	%rd434, %rd433, %rd432;
	cvt.u32.u64 	%r8888, %rd434;
	shr.u64 	%rd435, %rd434, 32;
	mul.wide.u32 	%rd436, %r8859, 977;
	add.s64 	%rd437, %rd436, %rd435;
	cvt.u32.u64 	%r8891, %rd437;
	shr.u64 	%rd438, %rd437, 32;
	mul.wide.u32 	%rd439, %r8865, 977;
	add.s64 	%rd440, %rd439, %rd438;
	cvt.u32.u64 	%r8894, %rd440;
	shr.u64 	%rd441, %rd440, 32;
	mul.wide.u32 	%rd442, %r8871, 977;
	add.s64 	%rd443, %rd442, %rd441;
	cvt.u32.u64 	%r8897, %rd443;
	shr.u64 	%rd444, %rd443, 32;
	cvt.u64.u32 	%rd445, %r8874;
	cvt.u32.u64 	%r8926, %rd444;
	cvt.u32.u64 	%r8927, %rd445;
	mov.b64 	%rd446, 977;
	cvt.u32.u64 	%r8928, %rd446;
	mad.lo.s32 	%r8900, %r8927, %r8928, %r8926;
	// begin inline asm
	add.cc.u32 %r8877, %r8878, %r8879;
	// end inline asm
	// begin inline asm
	addc.cc.u32 %r8880, %r8835, %r8882;
	// end inline asm
	// begin inline asm
	addc.cc.u32 %r8883, %r8841, %r8885;
	// end inline asm
	// begin inline asm
	addc.cc.u32 %r8886, %r8847, %r8888;
	// end inline asm
	// begin inline asm
	addc.cc.u32 %r8889, %r8853, %r8891;
	// end inline asm
	// begin inline asm
	addc.cc.u32 %r8892, %r8859, %r8894;
	// end inline asm
	// begin inline asm
	addc.cc.u32 %r8895, %r8865, %r8897;
	// end inline asm
	// begin inline asm
	addc.u32 %r18885, %r8871, %r8900;
	// end inline asm
	// begin inline asm
	sub.cc.u32 %r18878, %r8877, %r16;
	// end inline asm
	// begin inline asm
	subc.cc.u32 %r18879, %r8880, %r17;
	// end inline asm
	// begin inline asm
	subc.cc.u32 %r18880, %r8883, %r18;
	// end inline asm
	// begin inline asm
	subc.cc.u32 %r18881, %r8886, %r19;
	// end inline asm
	// begin inline asm
	subc.cc.u32 %r18882, %r8889, %r20;
	// end inline asm
	// begin inline asm
	subc.cc.u32 %r18883, %r8892, %r21;
	// end inline asm
	// begin inline asm
	subc.cc.u32 %r18884, %r8895, %r22;
	// end inline asm
	// begin inline asm
	subc.u32 %r8922, %r18885, %r23;
	// end inline asm
	setp.eq.s32 	%p59, %r8922, 0;
	@%p59 bra 	$L__BB0_64;
	mov.u32 	%r18878, %r8877;
	mov.u32 	%r18879, %r8880;
	mov.u32 	%r18880, %r8883;
	mov.u32 	%r18881, %r8886;
	mov.u32 	%r18882, %r8889;
	mov.u32 	%r18883, %r8892;
	mov.u32 	%r18884, %r8895;
$L__BB0_64:
	// begin inline asm
	add.cc.u32 %r8929, %r18878, %r8493;
	// end inline asm
	// begin inline asm
	addc.cc.u32 %r8932, %r18879, %r8541;
	// end inline asm
	// begin inline asm
	addc.cc.u32 %r8935, %r18880, %r8589;
	// end inline asm
	// begin inline asm
	addc.cc.u32 %r8938, %r18881, %r8637;
	// end inline asm
	// begin inline asm
	addc.cc.u32 %r8941, %r18882, %r8685;
	// end inline asm
	// begin inline asm
	addc.cc.u32 %r8944, %r18883, %r8733;
	// end inline asm
	// begin inline asm
	addc.cc.u32 %r8947, %r18884, %r8781;
	// end inline asm
	// begin inline asm
	addc.u32 %r8950, %r18885, %r8829;
	// end inline asm
	// begin inline asm
	sub.cc.u32 %r8953, %r8929, %r16;
	// end inline asm
	// begin inline asm
	subc.cc.u32 %r8956, %r8932, %r17;
	// end inline asm
	// begin inline asm
	subc.cc.u32 %r8959, %r8935, %r18;
	// end inline asm
	// begin inline asm
	subc.cc.u32 %r8962, %r8938, %r19;
	// end inline asm
	// begin inline asm
	subc.cc.u32 %r8965, %r8941, %r20;
	// end inline asm
	// begin inline asm
	subc.cc.u32 %r8968, %r8944, %r21;
	// end inline asm
	// begin inline asm
	subc.cc.u32 %r8971, %r8947, %r22;
	// end inline asm
	// begin inline asm
	subc.u32 %r8974, %r8950, %r23;
	// end inline asm
	setp.eq.s32 	%p60, %r8974, 0;
	selp.b32 	%r737, %r8953, %r8929, %p60;
	selp.b32 	%r738, %r8956, %r8932, %p60;
	selp.b32 	%r739, %r8959, %r8935, %p60;
	selp.b32 	%r740, %r8962, %r8938, %p60;
	selp.b32 	%r741, %r8965, %r8941, %p60;
	selp.b32 	%r742, %r8968, %r8944, %p60;
	selp.b32 	%r743, %r8971, %r8947, %p60;
	mul.lo.s32 	%r8979, %r698, %r698;
	mul.hi.u32 	%r8982, %r698, %r698;
	mov.b32 	%r9362, 0;
	// begin inline asm
	add.cc.u32 %r8977, %r9362, %r8979;
	// end inline asm
	// begin inline asm
	addc.u32 %r8980, %r9362, %r8982;
	// end inline asm
	mul.lo.s32 	%r9027, %r699, %r698;
	mul.hi.u32 	%r8988, %r698, %r699;
	// begin inline asm
	add.cc.u32 %r8983, %r9362, %r9027;
	// end inline asm
	// begin inline asm
	addc.u32 %r8986, %r8980, %r8988;
	// end inline asm
	mul.lo.s32 	%r9075, %r700, %r698;
	mul.hi.u32 	%r8994, %r698, %r700;
	// begin inline asm
	add.cc.u32 %r8989, %r9362, %r9075;
	// end inline asm
	// begin inline asm
	addc.u32 %r8992, %r8986, %r8994;
	// end inline asm
	mul.lo.s32 	%r9123, %r701, %r698;
	mul.hi.u32 	%r9000, %r698, %r701;
	// begin inline asm
	add.cc.u32 %r8995, %r9362, %r9123;
	// end inline asm
	// begin inline asm
	addc.u32 %r8998, %r8992, %r9000;
	// end inline asm
	mul.lo.s32 	%r9171, %r702, %r698;
	mul.hi.u32 	%r9006, %r698, %r702;
	// begin inline asm
	add.cc.u32 %r9001, %r9362, %r9171;
	// end inline asm
	// begin inline asm
	addc.u32 %r9004, %r8998, %r9006;
	// end inline asm
	mul.lo.s32 	%r9219, %r703, %r698;
	mul.hi.u32 	%r9012, %r698, %r703;
	// begin inline asm
	add.cc.u32 %r9007, %r9362, %r9219;
	// end inline asm
	// begin inline asm
	addc.u32 %r9010, %r9004, %r9012;
	// end inline asm
	mul.lo.s32 	%r9267, %r704, %r698;
	mul.hi.u32 	%r9018, %r698, %r704;
	// begin inline asm
	add.cc.u32 %r9013, %r9362, %r9267;
	// end inline asm
	// begin inline asm
	addc.u32 %r9016, %r9010, %r9018;
	// end inline asm
	mul.lo.s32 	%r9315, %r8466, %r698;
	mul.hi.u32 	%r9024, %r698, %r8466;
	// begin inline asm
	add.cc.u32 %r9019, %r9362, %r9315;
	// end inline asm
	// begin inline asm
	addc.u32 %r9022, %r9016, %r9024;
	// end inline asm
	mul.hi.u32 	%r9030, %r699, %r698;
	// begin inline asm
	add.cc.u32 %r9025, %r8983, %r9027;
	// end inline asm
	// begin inline asm
	addc.u32 %r9028, %r9362, %r9030;
	// end inline asm
	mul.lo.s32 	%r9033, %r699, %r699;
	mul.hi.u32 	%r9036, %r699, %r699;
	// begin inline asm
	add.cc.u32 %r9031, %r8989, %r9033;
	// end inline asm
	// begin inline asm
	addc.u32 %r9034, %r9028, %r9036;
	// end inline asm
	mul.lo.s32 	%r9081, %r700, %r699;
	mul.hi.u32 	%r9042, %r699, %r700;
	// begin inline asm
	add.cc.u32 %r9037, %r8995, %r9081;
	// end inline asm
	// begin inline asm
	addc.u32 %r9040, %r9034, %r9042;
	// end inline asm
	mul.lo.s32 	%r9129, %r701, %r699;
	mul.hi.u32 	%r9048, %r699, %r701;
	// begin inline asm
	add.cc.u32 %r9043, %r9001, %r9129;
	// end inline asm
	// begin inline asm
	addc.u32 %r9046, %r9040, %r9048;
	// end inline asm
	mul.lo.s32 	%r9177, %r702, %r699;
	mul.hi.u32 	%r9054, %r699, %r702;
	// begin inline asm
	add.cc.u32 %r9049, %r9007, %r9177;
	// end inline asm
	// begin inline asm
	addc.u32 %r9052, %r9046, %r9054;
	// end inline asm
	mul.lo.s32 	%r9225, %r703, %r699;
	mul.hi.u32 	%r9060, %r699, %r703;
	// begin inline asm
	add.cc.u32 %r9055, %r9013, %r9225;
	// end inline asm
	// begin inline asm
	addc.u32 %r9058, %r9052, %r9060;
	// end inline asm
	mul.lo.s32 	%r9273, %r704, %r699;
	mul.hi.u32 	%r9066, %r699, %r704;
	// begin inline asm
	add.cc.u32 %r9061, %r9019, %r9273;
	// end inline asm
	// begin inline asm
	addc.u32 %r9064, %r9058, %r9066;
	// end inline asm
	mul.lo.s32 	%r9321, %r8466, %r699;
	mul.hi.u32 	%r9072, %r699, %r8466;
	// begin inline asm
	add.cc.u32 %r9067, %r9022, %r9321;
	// end inline asm
	// begin inline asm
	addc.u32 %r9070, %r9064, %r9072;
	// end inline asm
	mul.hi.u32 	%r9078, %r700, %r698;
	// begin inline asm
	add.cc.u32 %r9073, %r9031, %r9075;
	// end inline asm
	// begin inline asm
	addc.u32 %r9076, %r9362, %r9078;
	// end inline asm
	mul.hi.u32 	%r9084, %r700, %r699;
	// begin inline asm
	add.cc.u32 %r9079, %r9037, %r9081;
	// end inline asm
	// begin inline asm
	addc.u32 %r9082, %r9076, %r9084;
	// end inline asm
	mul.lo.s32 	%r9087, %r700, %r700;
	mul.hi.u32 	%r9090, %r700, %r700;
	// begin inline asm
	add.cc.u32 %r9085, %r9043, %r9087;
	// end inline asm
	// begin inline asm
	addc.u32 %r9088, %r9082, %r9090;
	// end inline asm
	mul.lo.s32 	%r9135, %r701, %r700;
	mul.hi.u32 	%r9096, %r700, %r701;
	// begin inline asm
	add.cc.u32 %r9091, %r9049, %r9135;
	// end inline asm
	// begin inline asm
	addc.u32 %r9094, %r9088, %r9096;
	// end inline asm
	mul.lo.s32 	%r9183, %r702, %r700;
	mul.hi.u32 	%r9102, %r700, %r702;
	// begin inline asm
	add.cc.u32 %r9097, %r9055, %r9183;
	// end inline asm
	// begin inline asm
	addc.u32 %r9100, %r9094, %r9102;
	// end inline asm
	mul.lo.s32 	%r9231, %r703, %r700;
	mul.hi.u32 	%r9108, %r700, %r703;
	// begin inline asm
	add.cc.u32 %r9103, %r9061, %r9231;
	// end inline asm
	// begin inline asm
	addc.u32 %r9106, %r9100, %r9108;
	// end inline asm
	mul.lo.s32 	%r9279, %r704, %r700;
	mul.hi.u32 	%r9114, %r700, %r704;
	// begin inline asm
	add.cc.u32 %r9109, %r9067, %r9279;
	// end inline asm
	// begin inline asm
	addc.u32 %r9112, %r9106, %r9114;
	// end inline asm
	mul.lo.s32 	%r9327, %r8466, %r700;
	mul.hi.u32 	%r9120, %r700, %r8466;
	// begin inline asm
	add.cc.u32 %r9115, %r9070, %r9327;
	// end inline asm
	// begin inline asm
	addc.u32 %r9118, %r9112, %r9120;
	// end inline asm
	mul.hi.u32 	%r9126, %r701, %r698;
	// begin inline asm
	add.cc.u32 %r9121, %r9079, %r9123;
	// end inline asm
	// begin inline asm
	addc.u32 %r9124, %r9362, %r9126;
	// end inline asm
	mul.hi.u32 	%r9132, %r701, %r699;
	// begin inline asm
	add.cc.u32 %r9127, %r9085, %r9129;
	// end inline asm
	// begin inline asm
	addc.u32 %r9130, %r9124, %r9132;
	// end inline asm
	mul.hi.u32 	%r9138, %r701, %r700;
	// begin inline asm
	add.cc.u32 %r9133, %r9091, %r9135;
	// end inline asm
	// begin inline asm
	addc.u32 %r9136, %r9130, %r9138;
	// end inline asm
	mul.lo.s32 	%r9141, %r701, %r701;
	mul.hi.u32 	%r9144, %r701, %r701;
	// begin inline asm
	add.cc.u32 %r9139, %r9097, %r9141;
	// end inline asm
	// begin inline asm
	addc.u32 %r9142, %r9136, %r9144;
	// end inline asm
	mul.lo.s32 	%r9189, %r702, %r701;
	mul.hi.u32 	%r9150, %r701, %r702;
	// begin inline asm
	add.cc.u32 %r9145, %r9103, %r9189;
	// end inline asm
	// begin inline asm
	addc.u32 %r9148, %r9142, %r9150;
	// end inline asm
	mul.lo.s32 	%r9237, %r703, %r701;
	mul.hi.u32 	%r9156, %r701, %r703;
	// begin inline asm
	add.cc.u32 %r9151, %r9109, %r9237;
	// end inline asm
	// begin inline asm
	addc.u32 %r9154, %r9148, %r9156;
	// end inline asm
	mul.lo.s32 	%r9285, %r704, %r701;
	mul.hi.u32 	%r9162, %r701, %r704;
	// begin inline asm
	add.cc.u32 %r9157, %r9115, %r9285;
	// end inline asm
	// begin inline asm
	addc.u32 %r9160, %r9154, %r9162;
	// end inline asm
	mul.lo.s32 	%r9333, %r8466, %r701;
	mul.hi.u32 	%r9168, %r701, %r8466;
	// begin inline asm
	add.cc.u32 %r9163, %r9118, %r9333;
	// end inline asm
	// begin inline asm
	addc.u32 %r9166, %r9160, %r9168;
	// end inline asm
	mul.hi.u32 	%r9174, %r702, %r698;
	// begin inline asm
	add.cc.u32 %r9169, %r9127, %r9171;
	// end inline asm
	// begin inline asm
	addc.u32 %r9172, %r9362, %r9174;
	// end inline asm
	mul.hi.u32 	%r9180, %r702, %r699;
	// begin inline asm
	add.cc.u32 %r9175, %r9133, %r9177;
	// end inline asm
	// begin inline asm
	addc.u32 %r9178, %r9172, %r9180;
	// end inline asm
	mul.hi.u32 	%r9186, %r702, %r700;
	// begin inline asm
	add.cc.u32 %r9181, %r9139, %r9183;
	// end inline asm
	// begin inline asm
	addc.u32 %r9184, %r9178, %r9186;
	// end inline asm
	mul.hi.u32 	%r9192, %r702, %r701;
	// begin inline asm
	add.cc.u32 %r9187, %r9145, %r9189;
	// end inline asm
	// begin inline asm
	addc.u32 %r9190, %r9184, %r9192;
	// end inline asm
	mul.lo.s32 	%r9195, %r702, %r702;
	mul.hi.u32 	%r9198, %r702, %r702;
	// begin inline asm
	add.cc.u32 %r9193, %r9151, %r9195;
	// end inline asm
	// begin inline asm
	addc.u32 %r9196, %r9190, %r9198;
	// end inline asm
	mul.lo.s32 	%r9243, %r703, %r702;
	mul.hi.u32 	%r9204, %r702, %r703;
	// begin inline asm
	add.cc.u32 %r9199, %r9157, %r9243;
	// end inline asm
	// begin inline asm
	addc.u32 %r9202, %r9196, %r9204;
	// end inline asm
	mul.lo.s32 	%r9291, %r704, %r702;
	mul.hi.u32 	%r9210, %r702, %r704;
	// begin inline asm
	add.cc.u32 %r9205, %r9163, %r9291;
	// end inline asm
	// begin inline asm
	addc.u32 %r9208, %r9202, %r9210;
	// end inline asm
	mul.lo.s32 	%r9339, %r8466, %r702;
	mul.hi.u32 	%r9216, %r702, %r8466;
	// begin inline asm
	add.cc.u32 %r9211, %r9166, %r9339;
	// end inline asm
	// begin inline asm
	addc.u32 %r9214, %r9208, %r9216;
	// end inline asm
	mul.hi.u32 	%r9222, %r703, %r698;
	// begin inline asm
	add.cc.u32 %r9217, %r9175, %r9219;
	// end inline asm
	// begin inline asm
	addc.u32 %r9220, %r9362, %r9222;
	// end inline asm
	mul.hi.u32 	%r9228, %r703, %r699;
	// begin inline asm
	add.cc.u32 %r9223, %r9181, %r9225;
	// end inline asm
	// begin inline asm
	addc.u32 %r9226, %r9220, %r9228;
	// end inline asm
	mul.hi.u32 	%r9234, %r703, %r700;
	// begin inline asm
	add.cc.u32 %r9229, %r9187, %r9231;
	// end inline asm
	// begin inline asm
	addc.u32 %r9232, %r9226, %r9234;
	// end inline asm
	mul.hi.u32 	%r9240, %r703, %r701;
	// begin inline asm
	add.cc.u32 %r9235, %r9193, %r9237;
	// end inline asm
	// begin inline asm
	addc.u32 %r9238, %r9232, %r9240;
	// end inline asm
	mul.hi.u32 	%r9246, %r703, %r702;
	// begin inline asm
	add.cc.u32 %r9241, %r9199, %r9243;
	// end inline asm
	// begin inline asm
	addc.u32 %r9244, %r9238, %r9246;
	// end inline asm
	mul.lo.s32 	%r9249, %r703, %r703;
	mul.hi.u32 	%r9252, %r703, %r703;
	// begin inline asm
	add.cc.u32 %r9247, %r9205, %r9249;
	// end inline asm
	// begin inline asm
	addc.u32 %r9250, %r9244, %r9252;
	// end inline asm
	mul.lo.s32 	%r9297, %r704, %r703;
	mul.hi.u32 	%r9258, %r703, %r704;
	// begin inline asm
	add.cc.u32 %r9253, %r9211, %r9297;
	// end inline asm
	// begin inline asm
	addc.u32 %r9256, %r9250, %r9258;
	// end inline asm
	mul.lo.s32 	%r9345, %r8466, %r703;
	mul.hi.u32 	%r9264, %r703, %r8466;
	// begin inline asm
	add.cc.u32 %r9259, %r9214, %r9345;
	// end inline asm
	// begin inline asm
	addc.u32 %r9262, %r9256, %r9264;
	// end inline asm
	mul.hi.u32 	%r9270, %r704, %r698;
	// begin inline asm
	add.cc.u32 %r9265, %r9223, %r9267;
	// end inline asm
	// begin inline asm
	addc.u32 %r9268, %r9362, %r9270;
	// end inline asm
	mul.hi.u32 	%r9276, %r704, %r699;
	// begin inline asm
	add.cc.u32 %r9271, %r9229, %r9273;
	// end inline asm
	// begin inline asm
	addc.u32 %r9274, %r9268, %r9276;
	// end inline asm
	mul.hi.u32 	%r9282, %r704, %r700;
	// begin inline asm
	add.cc.u32 %r9277, %r9235, %r9279;
	// end inline asm
	// begin inline asm
	addc.u32 %r9280, %r9274, %r9282;
	// end inline asm
	mul.hi.u32 	%r9288, %r704, %r701;
	// begin inline asm
	add.cc.u32 %r9283, %r9241, %r9285;
	// end inline asm
	// begin inline asm
	addc.u32 %r9286, %r9280, %r9288;
	// end inline asm
	mul.hi.u32 	%r9294, %r704, %r702;
	// begin inline asm
	add.cc.u32 %r9289, %r9247, %r9291;
	// end inline asm
	// begin inline asm
	addc.u32 %r9292, %r9286, %r9294;
	// end inline asm
	mul.hi.u32 	%r9300, %r704, %r703;
	// begin inline asm
	add.cc.u32 %r9295, %r9253, %r9297;
	// end inline asm
	// begin inline asm
	addc.u32 %r9298, %r9292, %r9300;
	// end inline asm
	mul.lo.s32 	%r9303, %r704, %r704;
	mul.hi.u32 	%r9306, %r704, %r704;
	// begin inline asm
	add.cc.u32 %r9301, %r9259, %r9303;
	// end inline asm
	// begin inline asm
	addc.u32 %r9304, %r9298, %r9306;
	// end inline asm
	mul.lo.s32 	%r9351, %r8466, %r704;
	mul.hi.u32 	%r9312, %r704, %r8466;
	// begin inline asm
	add.cc.u32 %r9307, %r9262, %r9351;
	// end inline asm
	// begin inline asm
	addc.u32 %r9310, %r9304, %r9312;
	// end inline asm
	mul.hi.u32 	%r9318, %r8466, %r698;
	// begin inline asm
	add.cc.u32 %r9313, %r9271, %r9315;
	// end inline asm
	// begin inline asm
	addc.u32 %r9316, %r9362, %r9318;
	// end inline asm
	mul.hi.u32 	%r9324, %r8466, %r699;
	// begin inline asm
	add.cc.u32 %r9319, %r9277, %r9321;
	// end inline asm
	// begin inline asm
	addc.u32 %r9322, %r9316, %r9324;
	// end inline asm
	mul.hi.u32 	%r9330, %r8466, %r700;
	// begin inline asm
	add.cc.u32 %r9325, %r9283, %r9327;
	// end inline asm
	// begin inline asm
	addc.u32 %r9328, %r9322, %r9330;
	// end inline asm
	mul.hi.u32 	%r9336, %r8466, %r701;
	// begin inline asm
	add.cc.u32 %r9331, %r9289, %r9333;
	// end inline asm
	// begin inline asm
	addc.u32 %r9334, %r9328, %r9336;
	// end inline asm
	mul.hi.u32 	%r9342, %r8466, %r702;
	// begin inline asm
	add.cc.u32 %r9337, %r9295, %r9339;
	// end inline asm
	// begin inline asm
	addc.u32 %r9340, %r9334, %r9342;
	// end inline asm
	mul.hi.u32 	%r9348, %r8466, %r703;
	// begin inline asm
	add.cc.u32 %r9343, %r9301, %r9345;
	// end inline asm
	// begin inline asm
	addc.u32 %r9346, %r9340, %r9348;
	// end inline asm
	mul.hi.u32 	%r9354, %r8466, %r704;
	// begin inline asm
	add.cc.u32 %r9349, %r9307, %r9351;
	// end inline asm
	// begin inline asm
	addc.u32 %r9352, %r9346, %r9354;
	// end inline asm
	mul.lo.s32 	%r9357, %r8466, %r8466;
	mul.hi.u32 	%r9360, %r8466, %r8466;
	// begin inline asm
	add.cc.u32 %r9355, %r9310, %r9357;
	// end inline asm
	// begin inline asm
	addc.u32 %r9358, %r9352, %r9360;
	// end inline asm
	mul.wide.u32 	%rd447, %r9319, 977;
	cvt.u32.u64 	%r9363, %rd447;
	shr.u64 	%rd448, %rd447, 32;
	mul.wide.u32 	%rd449, %r9325, 977;
	add.s64 	%rd450, %rd449, %rd448;
	cvt.u32.u64 	%r9366, %rd450;
	shr.u64 	%rd451, %rd450, 32;
	mul.wide.u32 	%rd452, %r9331, 977;
	add.s64 	%rd453, %rd452, %rd451;
	cvt.u32.u64 	%r9369, %rd453;
	shr.u64 	%rd454, %rd453, 32;
	mul.wide.u32 	%rd455, %r9337, 977;
	add.s64 	%rd456, %rd455, %rd454;
	cvt.u32.u64 	%r9372, %rd456;
	shr.u64 	%rd457, %rd456, 32;
	mul.wide.u32 	%rd458, %r9343, 977;
	add.s64 	%rd459, %rd458, %rd457;
	cvt.u32.u64 	%r9375, %rd459;
	shr.u64 	%rd460, %rd459, 32;
	mul.wide.u32 	%rd461, %r9349, 977;
	add.s64 	%rd462, %rd461, %rd460;
	cvt.u32.u64 	%r9378, %rd462;
	shr.u64 	%rd463, %rd462, 32;
	mul.wide.u32 	%rd464, %r9355, 977;
	add.s64 	%rd465, %rd464, %rd463;
	cvt.u32.u64 	%r9381, %rd465;
	shr.u64 	%rd466, %rd465, 32;
	cvt.u64.u32 	%rd467, %r9358;
	cvt.u32.u64 	%r9410, %rd466;
	cvt.u32.u64 	%r9411, %rd467;
	mov.b64 	%rd468, 977;
	cvt.u32.u64 	%r9412, %rd468;
	mad.lo.s32 	%r9384, %r9411, %r9412, %r9410;
	// begin inline asm
	add.cc.u32 %r9361, %r9362, %r9363;
	// end inline asm
	// begin inline asm
	addc.cc.u32 %r9364, %r9319, %r9366;
	// end inline asm
	// begin inline asm
	addc.cc.u32 %r9367, %r9325, %r9369;
	// end inline asm
	// begin inline asm
	addc.cc.u32 %r9370, %r9331, %r9372;
	// end inline asm
	// begin inline asm
	addc.cc.u32 %r9373, %r9337, %r9375;
	// end inline asm
	// begin inline asm
	addc.cc.u32 %r9376, %r9343, %r9378;
	// end inline asm
	// begin inline asm
	addc.cc.u32 %r9379, %r9349, %r9381;
	// end inline asm
	// begin inline asm
	addc.u32 %r18893, %r9355, %r9384;
	// end inline asm
	// begin inline asm
	sub.cc.u32 %r18886, %r9361, %r16;
	// end inline asm
	// begin inline asm
	subc.cc.u32 %r18887, %r9364, %r17;
	// end inline asm
	// begin inline asm
	subc.cc.u32 %r18888, %r9367, %r18;
	// end inline asm
	// begin inline asm
	subc.cc.u32 %r18889, %r9370, %r19;
	// end inline asm
	// begin inline asm
	subc.cc.u32 %r18890, %r9373, %r20;
	// end inline asm
	// begin inline asm
	subc.cc.u32 %r18891, %r9376, %r21;
	// end inline asm
	// begin inline asm
	subc.cc.u32 %r18892, %r9379, %r22;
	// end inline asm
	// begin inline asm
	subc.u32 %r9406, %r18893, %r23;
	// end inline asm
	setp.eq.s32 	%p61, %r9406, 0;
	@%p61 bra 	$L__BB0_66;
	mov.u32 	%r18886, %r9361;
	mov.u32 	%r18887, %r9364;
	mov.u32 	%r18888, %r9367;
	mov.u32 	%r18889, %r9370;
	mov.u32 	%r18890, %r9373;
	mov.u32 	%r18891, %r9376;
	mov.u32 	%r18892, %r9379;
$L__BB0_66:
	// begin inline asm
	add.cc.u32 %r9413, %r18886, %r8977;
	// end inline asm
	// begin inline asm
	addc.cc.u32 %r9416, %r18887, %r9025;
	// end inline asm
	// begin inline asm
	addc.cc.u32 %r9419, %r18888, %r9073;
	// end inline asm
	// begin inline asm
	addc.cc.u32 %r9422, %r18889, %r9121;
	// end inline asm
	// begin inline asm
	addc.cc.u32 %r9425, %r18890, %r9169;
	// end inline asm
	// begin inline asm
	addc.cc.u32 %r9428, %r18891, %r9217;
	// end inline asm
	// begin inline asm
	addc.cc.u32 %r9431, %r18892, %r9265;
	// end inline asm
	// begin inline asm
	addc.u32 %r9434, %r18893, %r9313;
	// end inline asm
	// begin inline asm
	sub.cc.u32 %r9437, %r9413, %r16;
	// end inline asm
	// begin inline asm
	subc.cc.u32 %r9440, %r9416, %r17;
	// end inline asm
	// begin inline asm
	subc.cc.u32 %r9443, %r9419, %r18;
	// end inline asm
	// begin inline asm
	subc.cc.u32 %r9446, %r9422, %r19;
	// end inline asm
	// begin inline asm
	subc.cc.u32 %r9449, %r9425, %r20;
	// end inline asm
	// begin inline asm
	subc.cc.u32 %r9452, %r9428, %r21;
	// end inline asm
	// begin inline asm
	subc.cc.u32 %r9455, %r9431, %r22;
	// end inline asm
	// begin inline asm
	subc.u32 %r9458, %r9434, %r23;
	// end inline asm
	setp.eq.s32 	%p62, %r9458, 0;
	selp.b32 	%r9462, %r9437, %r9413, %p62;
	selp.b32 	%r9465, %r9440, %r9416, %p62;
	selp.b32 	%r9468, %r9443, %r9419, %p62;
	selp.b32 	%r9471, %r9446, %r9422, %p62;
	selp.b32 	%r9474, %r9449, %r9425, %p62;
	selp.b32 	%r9477, %r9452, %r9428, %p62;
	selp.b32 	%r9480, %r9455, %r9431, %p62;
	// begin inline asm
	sub.cc.u32 %r18894, %r9462, %r667;
	// end inline asm
	// begin inline asm
	subc.cc.u32 %r18895, %r9465, %r668;
	// end inline asm
	// begin inline asm
	subc.cc.u32 %r18896, %r9468, %r669;
	// end inline asm
	// begin inline asm
	subc.cc.u32 %r18897, %r9471, %r670;
	// end inline asm
	// begin inline asm
	subc.cc.u32 %r18898, %r9474, %r671;
	// end inline asm
	// begin inline asm
	subc.cc.u32 %r18899, %r9477, %r672;
	// end inline asm
	// begin inline asm
	subc.cc.u32 %r18900, %r9480, %r673;
	// end inline asm
	// begin inline asm
	subc.u32 %r9482, %r9434, %r8370;
	// end inline asm
	setp.eq.s32 	%p63, %r9482, 0;
	@%p63 bra 	$L__BB0_68;
	// begin inline asm
	add.cc.u32 %r18894, %r18894, %r16;
	// end inline asm
	// begin inline asm
	addc.cc.u32 %r18895, %r18895, %r17;
	// end inline asm
	// begin inline asm
	addc.cc.u32 %r18896, %r18896, %r18;
	// end inline asm
	// begin inline asm
	addc.cc.u32 %r18897, %r18897, %r19;
	// end inline asm
	// begin inline asm
	addc.cc.u32 %r18898, %r18898, %r20;
	// end inline asm
	// begin inline asm
	addc.cc.u32 %r18899, %r18899, %r21;
	// end inline asm
	// begin inline asm
	addc.cc.u32 %r18900, %r18900, %r22;
	// end inline asm
	// begin inline asm
	addc.u32 %r18976, %r18976, %r23;
	// end inline asm
$L__BB0_68:
	// begin inline asm
	sub.cc.u32 %r18902, %r18894, %r737;
	// end inline asm
	// begin inline asm
	subc.cc.u32 %r18903, %r18895, %r738;
	// end inline asm
	// begin inline asm
	subc.cc.u32 %r18904, %r18896, %r739;
	// end inline asm
	// begin inline asm
	subc.cc.u32 %r18905, %r18897, %r740;
	// end inline asm
	// begin inline asm
	subc.cc.u32 %r18906, %r18898, %r741;
	// end inline asm
	// begin inline asm
	subc.cc.u32 %r18907, %r18899, %r742;
	// end inline asm
	// begin inline asm
	subc.cc.u32 %r18908, %r18900, %r743;
	// end inline asm
	// begin inline asm
	subc.u32 %r9530, %r18976, %r8950;
	// end inline asm
	setp.eq.s32 	%p64, %r9530, 0;
	@%p64 bra 	$L__BB0_70;
	// begin inline asm
	add.cc.u32 %r18902, %r18902, %r16;
	// end inline asm
	// begin inline asm
	addc.cc.u32 %r18903, %r18903, %r17;
	// end inline asm
	// begin inline asm
	addc.cc.u32 %r18904, %r18904, %r18;
	// end inline asm
	// begin inline asm
	addc.cc.u32 %r18905, %r18905, %r19;
	// end inline asm
	// begin inline asm
	addc.cc.u32 %r18906, %r18906, %r20;
	// end inline asm
	// begin inline asm
	addc.cc.u32 %r18907, %r18907, %r21;
	// end inline asm
	// begin inline asm
	addc.cc.u32 %r18908, %r18908, %r22;
	// end inline asm
	// begin inline asm
	addc.u32 %r18977, %r18977, %r23;
	// end inline asm
$L__BB0_70:
	// begin inline asm
	sub.cc.u32 %r19004, %r18902, %r737;
	// end inline asm
	// begin inline asm
	subc.cc.u32 %r19003, %r18903, %r738;
	// end inline asm
	// begin inline asm
	subc.cc.u32 %r19002, %r18904, %r739;
	// end inline asm
	// begin inline asm
	subc.cc.u32 %r19001, %r18905, %r740;
	// end inline asm
	// begin inline asm
	subc.cc.u32 %r19000, %r18906, %r741;
	// end inline asm
	// begin inline asm
	subc.cc.u32 %r18999, %r18907, %r742;
	// end inline asm
	// begin inline asm
	subc.cc.u32 %r18998, %r18908, %r743;
	// end inline asm
	// begin inline asm
	subc.u32 %r9578, %r18977, %r8950;
	// end inline asm
	setp.eq.s32 	%p65, %r9578, 0;
	@%p65 bra 	$L__BB0_72;
	// begin inline asm
	add.cc.u32 %r19004, %r19004, %r16;
	// end inline asm
	// begin inline asm
	addc.cc.u32 %r19003, %r19003, %r17;
	// end inline asm
	// begin inline asm
	addc.cc.u32 %r19002, %r19002, %r18;
	// end inline asm
	// begin inline asm
	addc.cc.u32 %r19001, %r19001, %r19;
	// end inline asm
	// begin inline asm
	addc.cc.u32 %r19000, %r19000, %r20;
	// end inline asm
	// begin inline asm
	addc.cc.u32 %r18999, %r18999, %r21;
	// end inline asm
	// begin inline asm
	addc.cc.u32 %r18998, %r18998, %r22;
	// end inline asm
	// begin inline asm
	addc.u32 %r18978, %r18978, %r23;
	// end inline asm
$L__BB0_72:
	// begin inline asm
	sub.cc.u32 %r18918, %r737, %r19004;
	// end inline asm
	// begin inline asm
	subc.cc.u32 %r18919, %r738, %r19003;
	// end inline asm
	// begin inline asm
	subc.cc.u32 %r18920, %r739, %r19002;
	// end inline asm
	// begin inline asm
	subc.cc.u32 %r18921, %r740, %r19001;
	// end inline asm
	// begin inline asm
	subc.cc.u32 %r18922, %r741, %r19000;
	// end inline asm
	// begin inline asm
	subc.cc.u32 %r18923, %r742, %r18999;
	// end inline asm
	// begin inline asm
	subc.cc.u32 %r18924, %r743, %r18998;
	// end inline asm
	// begin inline asm
	subc.u32 %r9626, %r8950, %r18978;
	// end inline asm
	setp.eq.s32 	%p66, %r9626, 0;
	@%p66 bra 	$L__BB0_74;
	// begin inline asm
	add.cc.u32 %r18918, %r18918, %r16;
	// end inline asm
	// begin inline asm
	addc.cc.u32 %r18919, %r18919, %r17;
	// end inline asm
	// begin inline asm
	addc.cc.u32 %r18920, %r18920, %r18;
	// end inline asm
	// begin inline asm
	addc.cc.u32 %r18921, %r18921, %r19;
	// end inline asm
	// begin inline asm
	addc.cc.u32 %r18922, %r18922, %r20;
	// end inline asm
	// begin inline asm
	addc.cc.u32 %r18923, %r18923, %r21;
	// end inline asm
	// begin inline asm
	addc.cc.u32 %r18924, %r18924, %r22;
	// end inline asm
	// begin inline asm
	addc.u32 %r18979, %r18979, %r23;
	// end inline asm
$L__BB0_74:
	mul.lo.s32 	%r9655, %r18918, %r698;
	mul.hi.u32 	%r9658, %r698, %r18918;
	mov.b32 	%r10038, 0;
	// begin inline asm
	add.cc.u32 %r9653, %r10038, %r9655;
	// end inline asm
	// begin inline asm
	addc.u32 %r9656, %r10038, %r9658;
	// end inline asm
	mul.lo.s32 	%r9661, %r18919, %r698;
	mul.hi.u32 	%r9664, %r698, %r18919;
	// begin inline asm
	add.cc.u32 %r9659, %r10038, %r9661;
	// end inline asm
	// begin inline asm
	addc.u32 %r9662, %r9656, %r9664;
	// end inline asm
	mul.lo.s32 	%r9667, %r18920, %r698;
	mul.hi.u32 	%r9670, %r698, %r18920;
	// begin inline asm
	add.cc.u32 %r9665, %r10038, %r9667;
	// end inline asm
	// begin inline asm
	addc.u32 %r9668, %r9662, %r9670;
	// end inline asm
	mul.lo.s32 	%r9673, %r18921, %r698;
	mul.hi.u32 	%r9676, %r698, %r18921;
	// begin inline asm
	add.cc.u32 %r9671, %r10038, %r9673;
	// end inline asm
	// begin inline asm
	addc.u32 %r9674, %r9668, %r9676;
	// end inline asm
	mul.lo.s32 	%r9679, %r18922, %r698;
	mul.hi.u32 	%r9682, %r698, %r18922;
	// begin inline asm
	add.cc.u32 %r9677, %r10038, %r9679;
	// end inline asm
	// begin inline asm
	addc.u32 %r9680, %r9674, %r9682;
	// end inline asm
	mul.lo.s32 	%r9685, %r18923, %r698;
	mul.hi.u32 	%r9688, %r698, %r18923;
	// begin inline asm
	add.cc.u32 %r9683, %r10038, %r9685;
	// end inline asm
	// begin inline asm
	addc.u32 %r9686, %r9680, %r9688;
	// end inline asm
	mul.lo.s32 	%r9691, %r18924, %r698;
	mul.hi.u32 	%r9694, %r698, %r18924;
	// begin inline asm
	add.cc.u32 %r9689, %r10038, %r9691;
	// end inline asm
	// begin inline asm
	addc.u32 %r9692, %r9686, %r9694;
	// end inline asm
	mul.lo.s32 	%r9697, %r18979, %r698;
	mul.hi.u32 	%r9700, %r698, %r18979;
	// begin inline asm
	add.cc.u32 %r9695, %r10038, %r9697;
	// end inline asm
	// begin inline asm
	addc.u32 %r9698, %r9692, %r9700;
	// end inline asm
	mul.lo.s32 	%r9703, %r18918, %r699;
	mul.hi.u32 	%r9706, %r699, %r18918;
	// begin inline asm
	add.cc.u32 %r9701, %r9659, %r9703;
	// end inline asm
	// begin inline asm
	addc.u32 %r9704, %r10038, %r9706;
	// end inline asm
	mul.lo.s32 	%r9709, %r18919, %r699;
	mul.hi.u32 	%r9712, %r699, %r18919;
	// begin inline asm
	add.cc.u32 %r9707, %r9665, %r9709;
	// end inline asm
	// begin inline asm
	addc.u32 %r9710, %r9704, %r9712;
	// end inline asm
	mul.lo.s32 	%r9715, %r18920, %r699;
	mul.hi.u32 	%r9718, %r699, %r18920;
	// begin inline asm
	add.cc.u32 %r9713, %r9671, %r9715;
	// end inline asm
	// begin inline asm
	addc.u32 %r9716, %r9710, %r9718;
	// end inline asm
	mul.lo.s32 	%r9721, %r18921, %r699;
	mul.hi.u32 	%r9724, %r699, %r18921;
	// begin inline asm
	add.cc.u32 %r9719, %r9677, %r9721;
	// end inline asm
	// begin inline asm
	addc.u32 %r9722, %r9716, %r9724;
	// end inline asm
	mul.lo.s32 	%r9727, %r18922, %r699;
	mul.hi.u32 	%r9730, %r699, %r18922;
	// begin inline asm
	add.cc.u32 %r9725, %r9683, %r9727;
	// end inline asm
	// begin inline asm
	addc.u32 %r9728, %r9722, %r9730;
	// end inline asm
	mul.lo.s32 	%r9733, %r18923, %r699;
	mul.hi.u32 	%r9736, %r699, %r18923;
	// begin inline asm
	add.cc.u32 %r9731, %r9689, %r9733;
	// end inline asm
	// begin inline asm
	addc.u32 %r9734, %r9728, %r9736;
	// end inline asm
	mul.lo.s32 	%r9739, %r18924, %r699;
	mul.hi.u32 	%r9742, %r699, %r18924;
	// begin inline asm
	add.cc.u32 %r9737, %r9695, %r9739;
	// end inline asm
	// begin inline asm
	addc.u32 %r9740, %r9734, %r9742;
	// end inline asm
	mul.lo.s32 	%r9745, %r18979, %r699;
	mul.hi.u32 	%r9748, %r699, %r18979;
	// begin inline asm
	add.cc.u32 %r9743, %r9698, %r9745;
	// end inline asm
	// begin inline asm
	addc.u32 %r9746, %r9740, %r9748;
	// end inline asm
	mul.lo.s32 	%r9751, %r18918, %r700;
	mul.hi.u32 	%r9754, %r700, %r18918;
	// begin inline asm
	add.cc.u32 %r9749, %r9707, %r9751;
	// end inline asm
	// begin inline asm
	addc.u32 %r9752, %r10038, %r9754;
	// end inline asm
	mul.lo.s32 	%r9757, %r18919, %r700;
	mul.hi.u32 	%r9760, %r700, %r18919;
	// begin inline asm
	add.cc.u32 %r9755, %r9713, %r9757;
	// end inline asm
	// begin inline asm
	addc.u32 %r9758, %r9752, %r9760;
	// end inline asm
	mul.lo.s32 	%r9763, %r18920, %r700;
	mul.hi.u32 	%r9766, %r700, %r18920;
	// begin inline asm
	add.cc.u32 %r9761, %r9719, %r9763;
	// end inline asm
	// begin inline asm
	addc.u32 %r9764, %r9758, %r9766;
	// end inline asm
	mul.lo.s32 	%r9769, %r18921, %r700;
	mul.hi.u32 	%r9772, %r700, %r18921;
	// begin inline asm
	add.cc.u32 %r9767, %r9725, %r9769;
	// end inline asm
	// begin inline asm
	addc.u32 %r9770, %r9764, %r9772;
	// end inline asm
	mul.lo.s32 	%r9775, %r18922, %r700;
	mul.hi.u32 	%r9778, %r700, %r18922;
	// begin inline asm
	add.cc.u32 %r9773, %r9731, %r9775;
	// end inline asm
	// begin inline asm
	addc.u32 %r9776, %r9770, %r9778;
	// end inline asm
	mul.lo.s32 	%r9781, %r18923, %r700;
	mul.hi.u32 	%r9784, %r700, %r18923;
	// begin inline asm
	add.cc.u32 %r9779, %r9737, %r9781;
	// end inline asm
	// begin inline asm
	addc.u32 %r9782, %r9776, %r9784;
	// end inline asm
	mul.lo.s32 	%r9787, %r18924, %r700;
	mul.hi.u32 	%r9790, %r700, %r18924;
	// begin inline asm
	add.cc.u32 %r9785, %r9743, %r9787;
	// end inline asm
	// begin inline asm
	addc.u32 %r9788, %r9782, %r9790;
	// end inline asm
	mul.lo.s32 	%r9793, %r18979, %r700;
	mul.hi.u32 	%r9796, %r700, %r18979;
	// begin inline asm
	add.cc.u32 %r9791, %r9746, %r9793;
	// end inline asm
	// begin inline asm
	addc.u32 %r9794, %r9788, %r9796;
	// end inline asm
	mul.lo.s32 	%r9799, %r18918, %r701;
	mul.hi.u32 	%r9802, %r701, %r18918;
	// begin inline asm
	add.cc.u32 %r9797, %r9755, %r9799;
	// end inline asm
	// begin inline asm
	addc.u32 %r9800, %r10038, %r9802;
	// end inline asm
	mul.lo.s32 	%r9805, %r18919, %r701;
	mul.hi.u32 	%r9808, %r701, %r18919;
	// begin inline asm
	add.cc.u32 %r9803, %r9761, %r9805;
	// end inline asm
	// begin inline asm
	addc.u32 %r9806, %r9800, %r9808;
	// end inline asm
	mul.lo.s32 	%r9811, %r18920, %r701;
	mul.hi.u32 	%r9814, %r701, %r18920;
	// begin inline asm
	add.cc.u32 %r9809, %r9767, %r9811;
	// end inline asm
	// begin inline asm
	addc.u32 %r9812, %r9806, %r9814;
	// end inline asm
	mul.lo.s32 	%r9817, %r18921, %r701;
	mul.hi.u32 	%r9820, %r701, %r18921;
	// begin inline asm
	add.cc.u32 %r9815, %r9773, %r9817;
	// end inline asm
	// begin inline asm
	addc.u32 %r9818, %r9812, %r9820;
	// end inline asm
	mul.lo.s32 	%r9823, %r18922, %r701;
	mul.hi.u32 	%r9826, %r701, %r18922;
	// begin inline asm
	add.cc.u32 %r9821, %r9779, %r9823;
	// end inline asm
	// begin inline asm
	addc.u32 %r9824, %r9818, %r9826;
	// end inline asm
	mul.lo.s32 	%r9829, %r18923, %r701;
	mul.hi.u32 	%r9832, %r701, %r18923;
	// begin inline asm
	add.cc.u32 %r9827, %r9785, %r9829;
	// end inline asm
	// begin inline asm
	addc.u32 %r9830, %r9824, %r9832;
	// end inline asm
	mul.lo.s32 	%r9835, %r18924, %r701;
	mul.hi.u32 	%r9838, %r701, %r18924;
	// begin inline asm
	add.cc.u32 %r9833, %r9791, %r9835;
	// end inline asm
	// begin inline asm
	addc.u32 %r9836, %r9830, %r9838;
	// end inline asm
	mul.lo.s32 	%r9841, %r18979, %r701;
	mul.hi.u32 	%r9844, %r701, %r18979;
	// begin inline asm
	add.cc.u32 %r9839, %r9794, %r9841;
	// end inline asm
	// begin inline asm
	addc.u32 %r9842, %r9836, %r9844;
	// end inline asm
	mul.lo.s32 	%r9847, %r18918, %r702;
	mul.hi.u32 	%r9850, %r702, %r18918;
	// begin inline asm
	add.cc.u32 %r9845, %r9803, %r9847;
	// end inline asm
	// begin inline asm
	addc.u32 %r9848, %r10038, %r9850;
	// end inline asm
	mul.lo.s32 	%r9853, %r18919, %r702;
	mul.hi.u32 	%r9856, %r702, %r18919;
	// begin inline asm
	add.cc.u32 %r9851, %r9809, %r9853;
	// end inline asm
	// begin inline asm
	addc.u32 %r9854, %r9848, %r9856;
	// end inline asm
	mul.lo.s32 	%r9859, %r18920, %r702;
	mul.hi.u32 	%r9862, %r702, %r18920;
	// begin inline asm
	add.cc.u32 %r9857, %r9815, %r9859;
	// end inline asm
	// begin inline asm
	addc.u32 %r9860, %r9854, %r9862;
	// end inline asm
	mul.lo.s32 	%r9865, %r18921, %r702;
	mul.hi.u32 	%r9868, %r702, %r18921;
	// begin inline asm
	add.cc.u32 %r9863, %r9821, %r9865;
	// end inline asm
	// begin inline asm
	addc.u32 %r9866, %r9860, %r9868;
	// end inline asm
	mul.lo.s32 	%r9871, %r18922, %r702;
	mul.hi.u32 	%r9874, %r702, %r18922;
	// begin inline asm
	add.cc.u32 %r9869, %r9827, %r9871;
	// end inline asm
	// begin inline asm
	addc.u32 %r9872, %r9866, %r9874;
	// end inline asm
	mul.lo.s32 	%r9877, %r18923, %r702;
	mul.hi.u32 	%r9880, %r702, %r18923;
	// begin inline asm
	add.cc.u32 %r9875, %r9833, %r9877;
	// end inline asm
	// begin inline asm
	addc.u32 %r9878, %r9872, %r9880;
	// end inline asm
	mul.lo.s32 	%r9883, %r18924, %r702;
	mul.hi.u32 	%r9886, %r702, %r18924;
	// begin inline asm
	add.cc.u32 %r9881, %r9839, %r9883;
	// end inline asm
	// begin inline asm
	addc.u32 %r9884, %r9878, %r9886;
	// end inline asm
	mul.lo.s32 	%r9889, %r18979, %r702;
	mul.hi.u32 	%r9892, %r702, %r18979;
	// begin inline asm
	add.cc.u32 %r9887, %r9842, %r9889;
	// end inline asm
	// begin inline asm
	addc.u32 %r9890, %r9884, %r9892;
	// end inline asm
	mul.lo.s32 	%r9895, %r18918, %r703;
	mul.hi.u32 	%r9898, %r703, %r18918;
	// begin inline asm
	add.cc.u32 %r9893, %r9851, %r9895;
	// end inline asm
	// begin inline asm
	addc.u32 %r9896, %r10038, %r9898;
	// end inline asm
	mul.lo.s32 	%r9901, %r18919, %r703;
	mul.hi.u32 	%r9904, %r703, %r18919;
	// begin inline asm
	add.cc.u32 %r9899, %r9857, %r9901;
	// end inline asm
	// begin inline asm
	addc.u32 %r9902, %r9896, %r9904;
	// end inline asm
	mul.lo.s32 	%r9907, %r18920, %r703;
	mul.hi.u32 	%r9910, %r703, %r18920;
	// begin inline asm
	add.cc.u32 %r9905, %r9863, %r9907;
	// end inline asm
	// begin inline asm
	addc.u32 %r9908, %r9902, %r9910;
	// end inline asm
	mul.lo.s32 	%r9913, %r18921, %r703;
	mul.hi.u32 	%r9916, %r703, %r18921;
	// begin inline asm
	add.cc.u32 %r9911, %r9869, %r9913;
	// end inline asm
	// begin inline asm
	addc.u32 %r9914, %r9908, %r9916;
	// end inline asm
	mul.lo.s32 	%r9919, %r18922, %r703;
	mul.hi.u32 	%r9922, %r703, %r18922;
	// begin inline asm
	add.cc.u32 %r9917, %r9875, %r9919;
	// end inline asm
	// begin inline asm
	addc.u32 %r9920, %r9914, %r9922;
	// end inline asm
	mul.lo.s32 	%r9925, %r18923, %r703;
	mul.hi.u32 	%r9928, %r703, %r18923;
	// begin inline asm
	add.cc.u32 %r9923, %r9881, %r9925;
	// end inline asm
	// begin inline asm
	addc.u32 %r9926, %r9920, %r9928;
	// end inline asm
	mul.lo.s32 	%r9931, %r18924, %r703;
	mul.hi.u32 	%r9934, %r703, %r18924;
	// begin inline asm
	add.cc.u32 %r9929, %r9887, %r9931;
	// end inline asm
	// begin inline asm
	addc.u32 %r9932, %r9926, %r9934;
	// end inline asm
	mul.lo.s32 	%r9937, %r18979, %r703;
	mul.hi.u32 	%r9940, %r703, %r18979;
	// begin inline asm
	add.cc.u32 %r9935, %r9890, %r9937;
	// end inline asm
	// begin inline asm
	addc.u32 %r9938, %r9932, %r9940;
	// end inline asm
	mul.lo.s32 	%r9943, %r18918, %r704;
	mul.hi.u32 	%r9946, %r704, %r18918;
	// begin inline asm
	add.cc.u32 %r9941, %r9899, %r9943;
	// end inline asm
	// begin inline asm
	addc.u32 %r9944, %r10038, %r9946;
	// end inline asm
	mul.lo.s32 	%r9949, %r18919, %r704;
	mul.hi.u32 	%r9952, %r704, %r18919;
	// begin inline asm
	add.cc.u32 %r9947, %r9905, %r9949;
	// end inline asm
	// begin inline asm
	addc.u32 %r9950, %r9944, %r9952;
	// end inline asm
	mul.lo.s32 	%r9955, %r18920, %r704;
	mul.hi.u32 	%r9958, %r704, %r18920;
	// begin inline asm
	add.cc.u32 %r9953, %r9911, %r9955;
	// end inline asm
	// begin inline asm
	addc.u32 %r9956, %r9950, %r9958;
	// end inline asm
	mul.lo.s32 	%r9961, %r18921, %r704;
	mul.hi.u32 	%r9964, %r704, %r18921;
	// begin inline asm
	add.cc.u32 %r9959, %r9917, %r9961;
	// end inline asm
	// begin inline asm
	addc.u32 %r9962, %r9956, %r9964;
	// end inline asm
	mul.lo.s32 	%r9967, %r18922, %r704;
	mul.hi.u32 	%r9970, %r704, %r18922;
	// begin inline asm
	add.cc.u32 %r9965, %r9923, %r9967;
	// end inline asm
	// begin inline asm
	addc.u32 %r9968, %r9962, %r9970;
	// end inline asm
	mul.lo.s32 	%r9973, %r18923, %r704;
	mul.hi.u32 	%r9976, %r704, %r18923;
	// begin inline asm
	add.cc.u32 %r9971, %r9929, %r9973;
	// end inline asm
	// begin inline asm
	addc.u32 %r9974, %r9968, %r9976;
	// end inline asm
	mul.lo.s32 	%r9979, %r18924, %r704;
	mul.hi.u32 	%r9982, %r704, %r18924;
	// begin inline asm
	add.cc.u32 %r9977, %r9935, %r9979;
	// end inline asm
	// begin inline asm
	addc.u32 %r9980, %r9974, %r9982;
	// end inline asm
	mul.lo.s32 	%r9985, %r18979, %r704;
	mul.hi.u32 	%r9988, %r704, %r18979;
	// begin inline asm
	add.cc.u32 %r9983, %r9938, %r9985;
	// end inline asm
	// begin inline asm
	addc.u32 %r9986, %r9980, %r9988;
	// end inline asm
	mul.lo.s32 	%r9991, %r18918, %r8466;
	mul.hi.u32 	%r9994, %r8466, %r18918;
	// begin inline asm
	add.cc.u32 %r9989, %r9947, %r9991;
	// end inline asm
	// begin inline asm
	addc.u32 %r9992, %r10038, %r9994;
	// end inline asm
	mul.lo.s32 	%r9997, %r18919, %r8466;
	mul.hi.u32 	%r10000, %r8466, %r18919;
	// begin inline asm
	add.cc.u32 %r9995, %r9953, %r9997;
	// end inline asm
	// begin inline asm
	addc.u32 %r9998, %r9992, %r10000;
	// end inline asm
	mul.lo.s32 	%r10003, %r18920, %r8466;
	mul.hi.u32 	%r10006, %r8466, %r18920;
	// begin inline asm
	add.cc.u32 %r10001, %r9959, %r10003;
	// end inline asm
	// begin inline asm
	addc.u32 %r10004, %r9998, %r10006;
	// end inline asm
	mul.lo.s32 	%r10009, %r18921, %r8466;
	mul.hi.u32 	%r10012, %r8466, %r18921;
	// begin inline asm
	add.cc.u32 %r10007, %r9965, %r10009;
	// end inline asm
	// begin inline asm
	addc.u32 %r10010, %r10004, %r10012;
	// end inline asm
	mul.lo.s32 	%r10015, %r18922, %r8466;
	mul.hi.u32 	%r10018, %r8466, %r18922;
	// begin inline asm
	add.cc.u32 %r10013, %r9971, %r10015;
	// end inline asm
	// begin inline asm
	addc.u32 %r10016, %r10010, %r10018;
	// end inline asm
	mul.lo.s32 	%r10021, %r18923, %r8466;
	mul.hi.u32 	%r10024, %r8466, %r18923;
	// begin inline asm
	add.cc.u32 %r10019, %r9977, %r10021;
	// end inline asm
	// begin inline asm
	addc.u32 %r10022, %r10016, %r10024;
	// end inline asm
	mul.lo.s32 	%r10027, %r18924, %r8466;
	mul.hi.u32 	%r10030, %r8466, %r18924;
	// begin inline asm
	add.cc.u32 %r10025, %r9983, %r10027;
	// end inline asm
	// begin inline asm
	addc.u32 %r10028, %r10022, %r10030;
	// end inline asm
	mul.lo.s32 	%r10033, %r18979, %r8466;
	mul.hi.u32 	%r10036, %r8466, %r18979;
	// begin inline asm
	add.cc.u32 %r10031, %r9986, %r10033;
	// end inline asm
	// begin inline asm
	addc.u32 %r10034, %r10028, %r10036;
	// end inline asm
	mul.wide.u32 	%rd469, %r9995, 977;
	cvt.u32.u64 	%r10039, %rd469;
	shr.u64 	%rd470, %rd469, 32;
	mul.wide.u32 	%rd471, %r10001, 977;
	add.s64 	%rd472, %rd471, %rd470;
	cvt.u32.u64 	%r10042, %rd472;
	shr.u64 	%rd473, %rd472, 32;
	mul.wide.u32 	%rd474, %r10007, 977;
	add.s64 	%rd475, %rd474, %rd473;
	cvt.u32.u64 	%r10045, %rd475;
	shr.u64 	%rd476, %rd475, 32;
	mul.wide.u32 	%rd477, %r10013, 977;
	add.s64 	%rd478, %rd477, %rd476;
	cvt.u32.u64 	%r10048, %rd478;
	shr.u64 	%rd479, %rd478, 32;
	mul.wide.u32 	%rd480, %r10019, 977;
	add.s64 	%rd481, %rd480, %rd479;
	cvt.u32.u64 	%r10051, %rd481;
	shr.u64 	%rd482, %rd481, 32;
	mul.wide.u32 	%rd483, %r10025, 977;
	add.s64 	%rd484, %rd483, %rd482;
	cvt.u32.u64 	%r10054, %rd484;
	shr.u64 	%rd485, %rd484, 32;
	mul.wide.u32 	%rd486, %r10031, 977;
	add.s64 	%rd487, %rd486, %rd485;
	cvt.u32.u64 	%r10057, %rd487;
	shr.u64 	%rd488, %rd487, 32;
	cvt.u64.u32 	%rd489, %r10034;
	cvt.u32.u64 	%r10134, %rd488;
	cvt.u32.u64 	%r10135, %rd489;
	mov.b64 	%rd490, 977;
	cvt.u32.u64 	%r10136, %rd490;
	mad.lo.s32 	%r10060, %r10135, %r10136, %r10134;
	// begin inline asm
	add.cc.u32 %r10037, %r10038, %r10039;
	// end inline asm
	// begin inline asm
	addc.cc.u32 %r10040, %r9995, %r10042;
	// end inline asm
	// begin inline asm
	addc.cc.u32 %r10043, %r10001, %r10045;
	// end inline asm
	// begin inline asm
	addc.cc.u32 %r10046, %r10007, %r10048;
	// end inline asm
	// begin inline asm
	addc.cc.u32 %r10049, %r10013, %r10051;
	// end inline asm
	// begin inline asm
	addc.cc.u32 %r10052, %r10019, %r10054;
	// end inline asm
	// begin inline asm
	addc.cc.u32 %r10055, %r10025, %r10057;
	// end inline asm
	// begin inline asm
	addc.u32 %r10058, %r10031, %r10060;
	// end inline asm
	// begin inline asm
	sub.cc.u32 %r10061, %r10037, %r16;
	// end inline asm
	// begin inline asm
	subc.cc.u32 %r10064, %r10040, %r17;
	// end inline asm
	// begin inline asm
	subc.cc.u32 %r10067, %r10043, %r18;
	// end inline asm
	// begin inline asm
	subc.cc.u32 %r10070, %r10046, %r19;
	// end inline asm
	// begin inline asm
	subc.cc.u32 %r10073, %r10049, %r20;
	// end inline asm
	// begin inline asm
	subc.cc.u32 %r10076, %r10052, %r21;
	// end inline asm
	// begin inline asm
	subc.cc.u32 %r10079, %r10055, %r22;
	// end inline asm
	// begin inline asm
	subc.u32 %r10082, %r10058, %r23;
	// end inline asm
	setp.eq.s32 	%p67, %r10082, 0;
	selp.b32 	%r10086, %r10061, %r10037, %p67;
	selp.b32 	%r10089, %r10064, %r10040, %p67;
	selp.b32 	%r10092, %r10067, %r10043, %p67;
	selp.b32 	%r10095, %r10070, %r10046, %p67;
	selp.b32 	%r10098, %r10073, %r10049, %p67;
	selp.b32 	%r10101, %r10076, %r10052, %p67;
	selp.b32 	%r10104, %r10079, %r10055, %p67;
	// begin inline asm
	add.cc.u32 %r10085, %r10086, %r9653;
	// end inline asm
	// begin inline asm
	addc.cc.u32 %r10088, %r10089, %r9701;
	// end inline asm
	// begin inline asm
	addc.cc.u32 %r10091, %r10092, %r9749;
	// end inline asm
	// begin inline asm
	addc.cc.u32 %r10094, %r10095, %r9797;
	// end inline asm
	// begin inline asm
	addc.cc.u32 %r10097, %r10098, %r9845;
	// end inline asm
	// begin inline asm
	addc.cc.u32 %r10100, %r10101, %r9893;
	// end inline asm
	// begin inline asm
	addc.cc.u32 %r10103, %r10104, %r9941;
	// end inline asm
	// begin inline asm
	addc.u32 %r18933, %r10058, %r9989;
	// end inline asm
	// begin inline asm
	sub.cc.u32 %r18926, %r10085, %r16;
	// end inline asm
	// begin inline asm
	subc.cc.u32 %r18927, %r10088, %r17;
	// end inline asm
	// begin inline asm
	subc.cc.u32 %r18928, %r10091, %r18;
	// end inline asm
	// begin inline asm
	subc.cc.u32 %r18929, %r10094, %r19;
	// end inline asm
	// begin inline asm
	subc.cc.u32 %r18930, %r10097, %r20;
	// end inline asm
	// begin inline asm
	subc.cc.u32 %r18931, %r10100, %r21;
	// end inline asm
	// begin inline asm
	subc.cc.u32 %r18932, %r10103, %r22;
	// end inline asm
	// begin inline asm
	subc.u32 %r10130, %r18933, %r23;
	// end inline asm
	setp.eq.s32 	%p68, %r10130, 0;
	@%p68 bra 	$L__BB0_76;
	mov.u32 	%r18926, %r10085;
	mov.u32 	%r18927, %r10088;
	mov.u32 	%r18928, %r10091;
	mov.u32 	%r18929, %r10094;
	mov.u32 	%r18930, %r10097;
	mov.u32 	%r18931, %r10100;
	mov.u32 	%r18932, %r10103;
$L__BB0_76:
	mul.lo.s32 	%r10139, %r667, %r18805;
	mul.hi.u32 	%r10142, %r18805, %r667;
	mov.b32 	%r10522, 0;
	// begin inline asm
	add.cc.u32 %r10137, %r10522, %r10139;
	// end inline asm
	// begin inline asm
	addc.u32 %r10140, %r10522, %r10142;
	// end inline asm
	mul.lo.s32 	%r10145, %r668, %r18805;
	mul.hi.u32 	%r10148, %r18805, %r668;
	// begin inline asm
	add.cc.u32 %r10143, %r10522, %r10145;
	// end inline asm
	// begin inline asm
	addc.u32 %r10146, %r10140, %r10148;
	// end inline asm
	mul.lo.s32 	%r10151, %r669, %r18805;
	mul.hi.u32 	%r10154, %r18805, %r669;
	// begin inline asm
	add.cc.u32 %r10149, %r10522, %r10151;
	// end inline asm
	// begin inline asm
	addc.u32 %r10152, %r10146, %r10154;
	// end inline asm
	mul.lo.s32 	%r10157, %r670, %r18805;
	mul.hi.u32 	%r10160, %r18805, %r670;
	// begin inline asm
	add.cc.u32 %r10155, %r10522, %r10157;
	// end inline asm
	// begin inline asm
	addc.u32 %r10158, %r10152, %r10160;
	// end inline asm
	mul.lo.s32 	%r10163, %r671, %r18805;
	mul.hi.u32 	%r10166, %r18805, %r671;
	// begin inline asm
	add.cc.u32 %r10161, %r10522, %r10163;
	// end inline asm
	// begin inline asm
	addc.u32 %r10164, %r10158, %r10166;
	// end inline asm
	mul.lo.s32 	%r10169, %r672, %r18805;
	mul.hi.u32 	%r10172, %r18805, %r672;
	// begin inline asm
	add.cc.u32 %r10167, %r10522, %r10169;
	// end inline asm
	// begin inline asm
	addc.u32 %r10170, %r10164, %r10172;
	// end inline asm
	mul.lo.s32 	%r10175, %r673, %r18805;
	mul.hi.u32 	%r10178, %r18805, %r673;
	// begin inline asm
	add.cc.u32 %r10173, %r10522, %r10175;
	// end inline asm
	// begin inline asm
	addc.u32 %r10176, %r10170, %r10178;
	// end inline asm
	mul.lo.s32 	%r10181, %r8370, %r18805;
	mul.hi.u32 	%r10184, %r18805, %r8370;
	// begin inline asm
	add.cc.u32 %r10179, %r10522, %r10181;
	// end inline asm
	// begin inline asm
	addc.u32 %r10182, %r10176, %r10184;
	// end inline asm
	mul.lo.s32 	%r10187, %r667, %r18804;
	mul.hi.u32 	%r10190, %r18804, %r667;
	// begin inline asm
	add.cc.u32 %r10185, %r10143, %r10187;
	// end inline asm
	// begin inline asm
	addc.u32 %r10188, %r10522, %r10190;
	// end inline asm
	mul.lo.s32 	%r10193, %r668, %r18804;
	mul.hi.u32 	%r10196, %r18804, %r668;
	// begin inline asm
	add.cc.u32 %r10191, %r10149, %r10193;
	// end inline asm
	// begin inline asm
	addc.u32 %r10194, %r10188, %r10196;
	// end inline asm
	mul.lo.s32 	%r10199, %r669, %r18804;
	mul.hi.u32 	%r10202, %r18804, %r669;
	// begin inline asm
	add.cc.u32 %r10197, %r10155, %r10199;
	// end inline asm
	// begin inline asm
	addc.u32 %r10200, %r10194, %r10202;
	// end inline asm
	mul.lo.s32 	%r10205, %r670, %r18804;
	mul.hi.u32 	%r10208, %r18804, %r670;
	// begin inline asm
	add.cc.u32 %r10203, %r10161, %r10205;
	// end inline asm
	// begin inline asm
	addc.u32 %r10206, %r10200, %r10208;
	// end inline asm
	mul.lo.s32 	%r10211, %r671, %r18804;
	mul.hi.u32 	%r10214, %r18804, %r671;
	// begin inline asm
	add.cc.u32 %r10209, %r10167, %r10211;
	// end inline asm
	// begin inline asm
	addc.u32 %r10212, %r10206, %r10214;
	// end inline asm
	mul.lo.s32 	%r10217, %r672, %r18804;
	mul.hi.u32 	%r10220, %r18804, %r672;
	// begin inline asm
	add.cc.u32 %r10215, %r10173, %r10217;
	// end inline asm
	// begin inline asm
	addc.u32 %r10218, %r10212, %r10220;
	// end inline asm
	mul.lo.s32 	%r10223, %r673, %r18804;
	mul.hi.u32 	%r10226, %r18804, %r673;
	// begin inline asm
	add.cc.u32 %r10221, %r10179, %r10223;
	// end inline asm
	// begin inline asm
	addc.u32 %r10224, %r10218, %r10226;
	// end inline asm
	mul.lo.s32 	%r10229, %r8370, %r18804;
	mul.hi.u32 	%r10232, %r18804, %r8370;
	// begin inline asm
	add.cc.u32 %r10227, %r10182, %r10229;
	// end inline asm
	// begin inline asm
	addc.u32 %r10230, %r10224, %r10232;
	// end inline asm
	mul.lo.s32 	%r10235, %r667, %r18803;
	mul.hi.u32 	%r10238, %r18803, %r667;
	// begin inline asm
	add.cc.u32 %r10233, %r10191, %r10235;
	// end inline asm
	// begin inline asm
	addc.u32 %r10236, %r10522, %r10238;
	// end inline asm
	mul.lo.s32 	%r10241, %r668, %r18803;
	mul.hi.u32 	%r10244, %r18803, %r668;
	// begin inline asm
	add.cc.u32 %r10239, %r10197, %r10241;
	// end inline asm
	// begin inline asm
	addc.u32 %r10242, %r10236, %r10244;
	// end inline asm
	mul.lo.s32 	%r10247, %r669, %r18803;
	mul.hi.u32 	%r10250, %r18803, %r669;
	// begin inline asm
	add.cc.u32 %r10245, %r10203, %r10247;
	// end inline asm
	// begin inline asm
	addc.u32 %r10248, %r10242, %r10250;
	// end inline asm
	mul.lo.s32 	%r10253, %r670, %r18803;
	mul.hi.u32 	%r10256, %r18803, %r670;
	// begin inline asm
	add.cc.u32 %r10251, %r10209, %r10253;
	// end inline asm
	// begin inline asm
	addc.u32 %r10254, %r10248, %r10256;
	// end inline asm
	mul.lo.s32 	%r10259, %r671, %r18803;
	mul.hi.u32 	%r10262, %r18803, %r671;
	// begin inline asm
	add.cc.u32 %r10257, %r10215, %r10259;
	// end inline asm
	// begin inline asm
	addc.u32 %r10260, %r10254, %r10262;
	// end inline asm
	mul.lo.s32 	%r10265, %r672, %r18803;
	mul.hi.u32 	%r10268, %r18803, %r672;
	// begin inline asm
	add.cc.u32 %r10263, %r10221, %r10265;
	// end inline asm
	// begin inline asm
	addc.u32 %r10266, %r10260, %r10268;
	// end inline asm
	mul.lo.s32 	%r10271, %r673, %r18803;
	mul.hi.u32 	%r10274, %r18803, %r673;
	// begin inline asm
	add.cc.u32 %r10269, %r10227, %r10271;
	// end inline asm
	// begin inline asm
	addc.u32 %r10272, %r10266, %r10274;
	// end inline asm
	mul.lo.s32 	%r10277, %r8370, %r18803;
	mul.hi.u32 	%r10280, %r18803, %r8370;
	// begin inline asm
	add.cc.u32 %r10275, %r10230, %r10277;
	// end inline asm
	// begin inline asm
	addc.u32 %r10278, %r10272, %r10280;
	// end inline asm
	mul.lo.s32 	%r10283, %r667, %r18802;
	mul.hi.u32 	%r10286, %r18802, %r667;
	// begin inline asm
	add.cc.u32 %r10281, %r10239, %r10283;
	// end inline asm
	// begin inline asm
	addc.u32 %r10284, %r10522, %r10286;
	// end inline asm
	mul.lo.s32 	%r10289, %r668, %r18802;
	mul.hi.u32 	%r10292, %r18802, %r668;
	// begin inline asm
	add.cc.u32 %r10287, %r10245, %r10289;
	// end inline asm
	// begin inline asm
	addc.u32 %r10290, %r10284, %r10292;
	// end inline asm
	mul.lo.s32 	%r10295, %r669, %r18802;
	mul.hi.u32 	%r10298, %r18802, %r669;
	// begin inline asm
	add.cc.u32 %r10293, %r10251, %r10295;
	// end inline asm
	// begin inline asm
	addc.u32 %r10296, %r10290, %r10298;
	// end inline asm
	mul.lo.s32 	%r10301, %r670, %r18802;
	mul.hi.u32 	%r10304, %r18802, %r670;
	// begin inline asm
	add.cc.u32 %r10299, %r10257, %r10301;
	// end inline asm
	// begin inline asm
	addc.u32 %r10302, %r10296, %r10304;
	// end inline asm
	mul.lo.s32 	%r10307, %r671, %r18802;
	mul.hi.u32 	%r10310, %r18802, %r671;
	// begin inline asm
	add.cc.u32 %r10305, %r10263, %r10307;
	// end inline asm
	// begin inline asm
	addc.u32 %r10308, %r10302, %r10310;
	// end inline asm
	mul.lo.s32 	%r10313, %r672, %r18802;
	mul.hi.u32 	%r10316, %r18802, %r672;
	// begin inline asm
	add.cc.u32 %r10311, %r10269, %r10313;
	// end inline asm
	// begin inline asm
	addc.u32 %r10314, %r10308, %r10316;
	// end inline asm
	mul.lo.s32 	%r10319, %r673, %r18802;
	mul.hi.u32 	%r10322, %r18802, %r673;
	// begin inline asm
	add.cc.u32 %r10317, %r10275, %r10319;
	// end inline asm
	// begin inline asm
	addc.u32 %r10320, %r10314, %r10322;
	// end inline asm
	mul.lo.s32 	%r10325, %r8370, %r18802;
	mul.hi.u32 	%r10328, %r18802, %r8370;
	// begin inline asm
	add.cc.u32 %r10323, %r10278, %r10325;
	// end inline asm
	// begin inline asm
	addc.u32 %r10326, %r10320, %r10328;
	// end inline asm
	mul.lo.s32 	%r10331, %r667, %r18801;
	mul.hi.u32 	%r10334, %r18801, %r667;
	// begin inline asm
	add.cc.u32 %r10329, %r10287, %r10331;
	// end inline asm
	// begin inline asm
	addc.u32 %r10332, %r10522, %r10334;
	// end inline asm
	mul.lo.s32 	%r10337, %r668, %r18801;
	mul.hi.u32 	%r10340, %r18801, %r668;
	// begin inline asm
	add.cc.u32 %r10335, %r10293, %r10337;
	// end inline asm
	// begin inline asm
	addc.u32 %r10338, %r10332, %r10340;
	// end inline asm
	mul.lo.s32 	%r10343, %r669, %r18801;
	mul.hi.u32 	%r10346, %r18801, %r669;
	// begin inline asm
	add.cc.u32 %r10341, %r10299, %r10343;
	// end inline asm
	// begin inline asm
	addc.u32 %r10344, %r10338, %r10346;
	// end inline asm
	mul.lo.s32 	%r10349, %r670, %r18801;
	mul.hi.u32 	%r10352, %r18801, %r670;
	// begin inline asm
	add.cc.u32 %r10347, %r10305, %r10349;
	// end inline asm
	// begin inline asm
	addc.u32 %r10350, %r10344, %r10352;
	// end inline asm
	mul.lo.s32 	%r10355, %r671, %r18801;
	mul.hi.u32 	%r10358, %r18801, %r671;
	// begin inline asm
	add.cc.u32 %r10353, %r10311, %r10355;
	// end inline asm
	// begin inline asm
	addc.u32 %r10356, %r10350, %r10358;
	// end inline asm
	mul.lo.s32 	%r10361, %r672, %r18801;
	mul.hi.u32 	%r10364, %r18801, %r672;
	// begin inline asm
	add.cc.u32 %r10359, %r10317, %r10361;
	// end inline asm
	// begin inline asm
	addc.u32 %r10362, %r10356, %r10364;
	// end inline asm
	mul.lo.s32 	%r10367, %r673, %r18801;
	mul.hi.u32 	%r10370, %r18801, %r673;
	// begin inline asm
	add.cc.u32 %r10365, %r10323, %r10367;
	// end inline asm
	// begin inline asm
	addc.u32 %r10368, %r10362, %r10370;
	// end inline asm
	mul.lo.s32 	%r10373, %r8370, %r18801;
	mul.hi.u32 	%r10376, %r18801, %r8370;
	// begin inline asm
	add.cc.u32 %r10371, %r10326, %r10373;
	// end inline asm
	// begin inline asm
	addc.u32 %r10374, %r10368, %r10376;
	// end inline asm
	mul.lo.s32 	%r10379, %r667, %r18800;
	mul.hi.u32 	%r10382, %r18800, %r667;
	// begin inline asm
	add.cc.u32 %r10377, %r10335, %r10379;
	// end inline asm
	// begin inline asm
	addc.u32 %r10380, %r10522, %r10382;
	// end inline asm
	mul.lo.s32 	%r10385, %r668, %r18800;
	mul.hi.u32 	%r10388, %r18800, %r668;
	// begin inline asm
	add.cc.u32 %r10383, %r10341, %r10385;
	// end inline asm
	// begin inline asm
	addc.u32 %r10386, %r10380, %r10388;
	// end inline asm
	mul.lo.s32 	%r10391, %r669, %r18800;
	mul.hi.u32 	%r10394, %r18800, %r669;
	// begin inline asm
	add.cc.u32 %r10389, %r10347, %r10391;
	// end inline asm
	// begin inline asm
	addc.u32 %r10392, %r10386, %r10394;
	// end inline asm
	mul.lo.s32 	%r10397, %r670, %r18800;
	mul.hi.u32 	%r10400, %r18800, %r670;
	// begin inline asm
	add.cc.u32 %r10395, %r10353, %r10397;
	// end inline asm
	// begin inline asm
	addc.u32 %r10398, %r10392, %r10400;
	// end inline asm
	mul.lo.s32 	%r10403, %r671, %r18800;
	mul.hi.u32 	%r10406, %r18800, %r671;
	// begin inline asm
	add.cc.u32 %r10401, %r10359, %r10403;
	// end inline asm
	// begin inline asm
	addc.u32 %r10404, %r10398, %r10406;
	// end inline asm
	mul.lo.s32 	%r10409, %r672, %r18800;
	mul.hi.u32 	%r10412, %r18800, %r672;
	// begin inline asm
	add.cc.u32 %r10407, %r10365, %r10409;
	// end inline asm
	// begin inline asm
	addc.u32 %r10410, %r10404, %r10412;
	// end inline asm
	mul.lo.s32 	%r10415, %r673, %r18800;
	mul.hi.u32 	%r10418, %r18800, %r673;
	// begin inline asm
	add.cc.u32 %r10413, %r10371, %r10415;
	// end inline asm
	// begin inline asm
	addc.u32 %r10416, %r10410, %r10418;
	// end inline asm
	mul.lo.s32 	%r10421, %r8370, %r18800;
	mul.hi.u32 	%r10424, %r18800, %r8370;
	// begin inline asm
	add.cc.u32 %r10419, %r10374, %r10421;
	// end inline asm
	// begin inline asm
	addc.u32 %r10422, %r10416, %r10424;
	// end inline asm
	mul.lo.s32 	%r10427, %r667, %r18799;
	mul.hi.u32 	%r10430, %r18799, %r667;
	// begin inline asm
	add.cc.u32 %r10425, %r10383, %r10427;
	// end inline asm
	// begin inline asm
	addc.u32 %r10428, %r10522, %r10430;
	// end inline asm
	mul.lo.s32 	%r10433, %r668, %r18799;
	mul.hi.u32 	%r10436, %r18799, %r668;
	// begin inline asm
	add.cc.u32 %r10431, %r10389, %r10433;
	// end inline asm
	// begin inline asm
	addc.u32 %r10434, %r10428, %r10436;
	// end inline asm
	mul.lo.s32 	%r10439, %r669, %r18799;
	mul.hi.u32 	%r10442, %r18799, %r669;
	// begin inline asm
	add.cc.u32 %r10437, %r10395, %r10439;
	// end inline asm
	// begin inline asm
	addc.u32 %r10440, %r10434, %r10442;
	// end inline asm
	mul.lo.s32 	%r10445, %r670, %r18799;
	mul.hi.u32 	%r10448, %r18799, %r670;
	// begin inline asm
	add.cc.u32 %r10443, %r10401, %r10445;
	// end inline asm
	// begin inline asm
	addc.u32 %r10446, %r10440, %r10448;
	// end inline asm
	mul.lo.s32 	%r10451, %r671, %r18799;
	mul.hi.u32 	%r10454, %r18799, %r671;
	// begin inline asm
	add.cc.u32 %r10449, %r10407, %r10451;
	// end inline asm
	// begin inline asm
	addc.u32 %r10452, %r10446, %r10454;
	// end inline asm
	mul.lo.s32 	%r10457, %r672, %r18799;
	mul.hi.u32 	%r10460, %r18799, %r672;
	// begin inline asm
	add.cc.u32 %r10455, %r10413, %r10457;
	// end inline asm
	// begin inline asm
	addc.u32 %r10458, %r10452, %r10460;
	// end inline asm
	mul.lo.s32 	%r10463, %r673, %r18799;
	mul.hi.u32 	%r10466, %r18799, %r673;
	// begin inline asm
	add.cc.u32 %r10461, %r10419, %r10463;
	// end inline asm
	// begin inline asm
	addc.u32 %r10464, %r10458, %r10466;
	// end inline asm
	mul.lo.s32 	%r10469, %r8370, %r18799;
	mul.hi.u32 	%r10472, %r18799, %r8370;
	// begin inline asm
	add.cc.u32 %r10467, %r10422, %r10469;
	// end inline asm
	// begin inline asm
	addc.u32 %r10470, %r10464, %r10472;
	// end inline asm
	mul.lo.s32 	%r10475, %r667, %r18798;
	mul.hi.u32 	%r10478, %r18798, %r667;
	// begin inline asm
	add.cc.u32 %r10473, %r10431, %r10475;
	// end inline asm
	// begin inline asm
	addc.u32 %r10476, %r10522, %r10478;
	// end inline asm
	mul.lo.s32 	%r10481, %r668, %r18798;
	mul.hi.u32 	%r10484, %r18798, %r668;
	// begin inline asm
	add.cc.u32 %r10479, %r10437, %r10481;
	// end inline asm
	// begin inline asm
	addc.u32 %r10482, %r10476, %r10484;
	// end inline asm
	mul.lo.s32 	%r10487, %r669, %r18798;
	mul.hi.u32 	%r10490, %r18798, %r669;
	// begin inline asm
	add.cc.u32 %r10485, %r10443, %r10487;
	// end inline asm
	// begin inline asm
	addc.u32 %r10488, %r10482, %r10490;
	// end inline asm
	mul.lo.s32 	%r10493, %r670, %r18798;
	mul.hi.u32 	%r10496, %r18798, %r670;
	// begin inline asm
	add.cc.u32 %r10491, %r10449, %r10493;
	// end inline asm
	// begin inline asm
	addc.u32 %r10494, %r10488, %r10496;
	// end inline asm
	mul.lo.s32 	%r10499, %r671, %r18798;
	mul.hi.u32 	%r10502, %r18798, %r671;
	// begin inline asm
	add.cc.u32 %r10497, %r10455, %r10499;
	// end inline asm
	// begin inline asm
	addc.u32 %r10500, %r10494, %r10502;
	// end inline asm
	mul.lo.s32 	%r10505, %r672, %r18798;
	mul.hi.u32 	%r10508, %r18798, %r672;
	// begin inline asm
	add.cc.u32 %r10503, %r10461, %r10505;
	// end inline asm
	// begin inline asm
	addc.u32 %r10506, %r10500, %r10508;
	// end inline asm
	mul.lo.s32 	%r10511, %r673, %r18798;
	mul.hi.u32 	%r10514, %r18798, %r673;
	// begin inline asm
	add.cc.u32 %r10509, %r10467, %r10511;
	// end inline asm
	// begin inline asm
	addc.u32 %r10512, %r10506, %r10514;
	// end inline asm
	mul.lo.s32 	%r10517, %r8370, %r18798;
	mul.hi.u32 	%r10520, %r18798, %r8370;
	// begin inline asm
	add.cc.u32 %r10515, %r10470, %r10517;
	// end inline asm
	// begin inline asm
	addc.u32 %r10518, %r10512, %r10520;
	// end inline asm
	mul.wide.u32 	%rd491, %r10479, 977;
	cvt.u32.u64 	%r10523, %rd491;
	shr.u64 	%rd492, %rd491, 32;
	mul.wide.u32 	%rd493, %r10485, 977;
	add.s64 	%rd494, %rd493, %rd492;
	cvt.u32.u64 	%r10526, %rd494;
	shr.u64 	%rd495, %rd494, 32;
	mul.wide.u32 	%rd496, %r10491, 977;
	add.s64 	%rd497, %rd496, %rd495;
	cvt.u32.u64 	%r10529, %rd497;
	shr.u64 	%rd498, %rd497, 32;
	mul.wide.u32 	%rd499, %r10497, 977;
	add.s64 	%rd500, %rd499, %rd498;
	cvt.u32.u64 	%r10532, %rd500;
	shr.u64 	%rd501, %rd500, 32;
	mul.wide.u32 	%rd502, %r10503, 977;
	add.s64 	%rd503, %rd502, %rd501;
	cvt.u32.u64 	%r10535, %rd503;
	shr.u64 	%rd504, %rd503, 32;
	mul.wide.u32 	%rd505, %r10509, 977;
	add.s64 	%rd506, %rd505, %rd504;
	cvt.u32.u64 	%r10538, %rd506;
	shr.u64 	%rd507, %rd506, 32;
	mul.wide.u32 	%rd508, %r10515, 977;
	add.s64 	%rd509, %rd508, %rd507;
	cvt.u32.u64 	%r10541, %rd509;
	shr.u64 	%rd510, %rd509, 32;
	cvt.u64.u32 	%rd511, %r10518;
	cvt.u32.u64 	%r10618, %rd510;
	cvt.u32.u64 	%r10619, %rd511;
	mov.b64 	%rd512, 977;
	cvt.u32.u64 	%r10620, %rd512;
	mad.lo.s32 	%r10544, %r10619, %r10620, %r10618;
	// begin inline asm
	add.cc.u32 %r10521, %r10522, %r10523;
	// end inline asm
	// begin inline asm
	addc.cc.u32 %r10524, %r10479, %r10526;
	// end inline asm
	// begin inline asm
	addc.cc.u32 %r10527, %r10485, %r10529;
	// end inline asm
	// begin inline asm
	addc.cc.u32 %r10530, %r10491, %r10532;
	// end inline asm
	// begin inline asm
	addc.cc.u32 %r10533, %r10497, %r10535;
	// end inline asm
	// begin inline asm
	addc.cc.u32 %r10536, %r10503, %r10538;
	// end inline asm
	// begin inline asm
	addc.cc.u32 %r10539, %r10509, %r10541;
	// end inline asm
	// begin inline asm
	addc.u32 %r10542, %r10515, %r10544;
	// end inline asm
	// begin inline asm
	sub.cc.u32 %r10545, %r10521, %r16;
	// end inline asm
	// begin inline asm
	subc.cc.u32 %r10548, %r10524, %r17;
	// end inline asm
	// begin inline asm
	subc.cc.u32 %r10551, %r10527, %r18;
	// end inline asm
	// begin inline asm
	subc.cc.u32 %r10554, %r10530, %r19;
	// end inline asm
	// begin inline asm
	subc.cc.u32 %r10557, %r10533, %r20;
	// end inline asm
	// begin inline asm
	subc.cc.u32 %r10560, %r10536, %r21;
	// end inline asm
	// begin inline asm
	subc.cc.u32 %r10563, %r10539, %r22;
	// end inline asm
	// begin inline asm
	subc.u32 %r10566, %r10542, %r23;
	// end inline asm
	setp.eq.s32 	%p69, %r10566, 0;
	selp.b32 	%r10570, %r10545, %r10521, %p69;
	selp.b32 	%r10573, %r10548, %r10524, %p69;
	selp.b32 	%r10576, %r10551, %r10527, %p69;
	selp.b32 	%r10579, %r10554, %r10530, %p69;
	selp.b32 	%r10582, %r10557, %r10533, %p69;
	selp.b32 	%r10585, %r10560, %r10536, %p69;
	selp.b32 	%r10588, %r10563, %r10539, %p69;
	// begin inline asm
	add.cc.u32 %r10569, %r10570, %r10137;
	// end inline asm
	// begin inline asm
	addc.cc.u32 %r10572, %r10573, %r10185;
	// end inline asm
	// begin inline asm
	addc.cc.u32 %r10575, %r10576, %r10233;
	// end inline asm
	// begin inline asm
	addc.cc.u32 %r10578, %r10579, %r10281;
	// end inline asm
	// begin inline asm
	addc.cc.u32 %r10581, %r10582, %r10329;
	// end inline asm
	// begin inline asm
	addc.cc.u32 %r10584, %r10585, %r10377;
	// end inline asm
	// begin inline asm
	addc.cc.u32 %r10587, %r10588, %r10425;
	// end inline asm
	// begin inline asm
	addc.u32 %r18941, %r10542, %r10473;
	// end inline asm
	// begin inline asm
	sub.cc.u32 %r18934, %r10569, %r16;
	// end inline asm
	// begin inline asm
	subc.cc.u32 %r18935, %r10572, %r17;
	// end inline asm
	// begin inline asm
	subc.cc.u32 %r18936, %r10575, %r18;
	// end inline asm
	// begin inline asm
	subc.cc.u32 %r18937, %r10578, %r19;
	// end inline asm
	// begin inline asm
	subc.cc.u32 %r18938, %r10581, %r20;
	// end inline asm
	// begin inline asm
	subc.cc.u32 %r18939, %r10584, %r21;
	// end inline asm
	// begin inline asm
	subc.cc.u32 %r18940, %r10587, %r22;
	// end inline asm
	// begin inline asm
	subc.u32 %r10614, %r18941, %r23;
	// end inline asm
	setp.eq.s32 	%p70, %r10614, 0;
	@%p70 bra 	$L__BB0_78;
	mov.u32 	%r18934, %r10569;
	mov.u32 	%r18935, %r10572;
	mov.u32 	%r18936, %r10575;
	mov.u32 	%r18937, %r10578;
	mov.u32 	%r18938, %r10581;
	mov.u32 	%r18939, %r10584;
	mov.u32 	%r18940, %r10587;
$L__BB0_78:
	// begin inline asm
	add.cc.u32 %r10621, %r18934, %r18934;
	// end inline asm
	// begin inline asm
	addc.cc.u32 %r10624, %r18935, %r18935;
	// end inline asm
	// begin inline asm
	addc.cc.u32 %r10627, %r18936, %r18936;
	// end inline asm
	// begin inline asm
	addc.cc.u32 %r10630, %r18937, %r18937;
	// end inline asm
	// begin inline asm
	addc.cc.u32 %r10633, %r18938, %r18938;
	// end inline asm
	// begin inline asm
	addc.cc.u32 %r10636, %r18939, %r18939;
	// end inline asm
	// begin inline asm
	addc.cc.u32 %r10639, %r18940, %r18940;
	// end inline asm
	// begin inline asm
	addc.u32 %r10642, %r18941, %r18941;
	// end inline asm
	// begin inline asm
	sub.cc.u32 %r10645, %r10621, %r16;
	// end inline asm
	// begin inline asm
	subc.cc.u32 %r10648, %r10624, %r17;
	// end inline asm
	// begin inline asm
	subc.cc.u32 %r10651, %r10627, %r18;
	// end inline asm
	// begin inline asm
	subc.cc.u32 %r10654, %r10630, %r19;
	// end inline asm
	// begin inline asm
	subc.cc.u32 %r10657, %r10633, %r20;
	// end inline asm
	// begin inline asm
	subc.cc.u32 %r10660, %r10636, %r21;
	// end inline asm
	// begin inline asm
	subc.cc.u32 %r10663, %r10639, %r22;
	// end inline asm
	// begin inline asm
	subc.u32 %r10666, %r10642, %r23;
	// end inline asm
	setp.eq.s32 	%p71, %r10666, 0;
	selp.b32 	%r10671, %r10645, %r10621, %p71;
	selp.b32 	%r10674, %r10648, %r10624, %p71;
	selp.b32 	%r10677, %r10651, %r10627, %p71;
	selp.b32 	%r10680, %r10654, %r10630, %p71;
	selp.b32 	%r10683, %r10657, %r10633, %p71;
	selp.b32 	%r10686, %r10660, %r10636, %p71;
	selp.b32 	%r10689, %r10663, %r10639, %p71;
	// begin inline asm
	sub.cc.u32 %r18996, %r18926, %r10671;
	// end inline asm
	// begin inline asm
	subc.cc.u32 %r18995, %r18927, %r10674;
	// end inline asm
	// begin inline asm
	subc.cc.u32 %r18994, %r18928, %r10677;
	// end inline asm
	// begin inline asm
	subc.cc.u32 %r18993, %r18929, %r10680;
	// end inline asm
	// begin inline asm
	subc.cc.u32 %r18992, %r18930, %r10683;
	// end inline asm
	// begin inline asm
	subc.cc.u32 %r18991, %r18931, %r10686;
	// end inline asm
	// begin inline asm
	subc.cc.u32 %r18990, %r18932, %r10689;
	// end inline asm
	// begin inline asm
	subc.u32 %r10690, %r18933, %r10642;
	// end inline asm
	setp.eq.s32 	%p72, %r10690, 0;
	@%p72 bra 	$L__BB0_80;
	// begin inline asm
	add.cc.u32 %r18996, %r18996, %r16;
	// end inline asm
	// begin inline asm
	addc.cc.u32 %r18995, %r18995, %r17;
	// end inline asm
	// begin inline asm
	addc.cc.u32 %r18994, %r18994, %r18;
	// end inline asm
	// begin inline asm
	addc.cc.u32 %r18993, %r18993, %r19;
	// end inline asm
	// begin inline asm
	addc.cc.u32 %r18992, %r18992, %r20;
	// end inline asm
	// begin inline asm
	addc.cc.u32 %r18991, %r18991, %r21;
	// end inline asm
	// begin inline asm
	addc.cc.u32 %r18990, %r18990, %r22;
	// end inline asm
	// begin inline asm
	addc.u32 %r18980, %r18980, %r23;
	// end inline asm
$L__BB0_80:
	// begin inline asm
	add.cc.u32 %r10717, %r18797, %r18846;
	// end inline asm
	// begin inline asm
	addc.cc.u32 %r10720, %r18796, %r18847;
	// end inline asm
	// begin inline asm
	addc.cc.u32 %r10723, %r18795, %r18848;
	// end inline asm
	// begin inline asm
	addc.cc.u32 %r10726, %r18794, %r18849;
	// end inline asm
	// begin inline asm
	addc.cc.u32 %r10729, %r18793, %r18850;
	// end inline asm
	// begin inline asm
	addc.cc.u32 %r10732, %r18792, %r18851;
	// end inline asm
	// begin inline asm
	addc.cc.u32 %r10735, %r18791, %r18852;
	// end inline asm
	// begin inline asm
	addc.u32 %r10738, %r18790, %r18974;
	// end inline asm
	// begin inline asm
	sub.cc.u32 %r10741, %r10717, %r16;
	// end inline asm
	// begin inline asm
	subc.cc.u32 %r10744, %r10720, %r17;
	// end inline asm
	// begin inline asm
	subc.cc.u32 %r10747, %r10723, %r18;
	// end inline asm
	// begin inline asm
	subc.cc.u32 %r10750, %r10726, %r19;
	// end inline asm
	// begin inline asm
	subc.cc.u32 %r10753, %r10729, %r20;
	// end inline asm
	// begin inline asm
	subc.cc.u32 %r10756, %r10732, %r21;
	// end inline asm
	// begin inline asm
	subc.cc.u32 %r10759, %r10735, %r22;
	// end inline asm
	// begin inline asm
	subc.u32 %r10762, %r10738, %r23;
	// end inline asm
	setp.eq.s32 	%p73, %r10762, 0;
	selp.b32 	%r11198, %r10741, %r10717, %p73;
	selp.b32 	%r11199, %r10744, %r10720, %p73;
	selp.b32 	%r11200, %r10747, %r10723, %p73;
	selp.b32 	%r11201, %r10750, %r10726, %p73;
	selp.b32 	%r11202, %r10753, %r10729, %p73;
	selp.b32 	%r11203, %r10756, %r10732, %p73;
	selp.b32 	%r11204, %r10759, %r10735, %p73;
	mul.lo.s32 	%r10767, %r11198, %r11198;
	mul.hi.u32 	%r10770, %r11198, %r11198;
	mov.b32 	%r11150, 0;
	// begin inline asm
	add.cc.u32 %r10765, %r11150, %r10767;
	// end inline asm
	// begin inline asm
	addc.u32 %r10768, %r11150, %r10770;
	// end inline asm
	mul.lo.s32 	%r10815, %r11199, %r11198;
	mul.hi.u32 	%r10776, %r11198, %r11199;
	// begin inline asm
	add.cc.u32 %r10771, %r11150, %r10815;
	// end inline asm
	// begin inline asm
	addc.u32 %r10774, %r10768, %r10776;
	// end inline asm
	mul.lo.s32 	%r10863, %r11200, %r11198;
	mul.hi.u32 	%r10782, %r11198, %r11200;
	// begin inline asm
	add.cc.u32 %r10777, %r11150, %r10863;
	// end inline asm
	// begin inline asm
	addc.u32 %r10780, %r10774, %r10782;
	// end inline asm
	mul.lo.s32 	%r10911, %r11201, %r11198;
	mul.hi.u32 	%r10788, %r11198, %r11201;
	// begin inline asm
	add.cc.u32 %r10783, %r11150, %r10911;
	// end inline asm
	// begin inline asm
	addc.u32 %r10786, %r10780, %r10788;
	// end inline asm
	mul.lo.s32 	%r10959, %r11202, %r11198;
	mul.hi.u32 	%r10794, %r11198, %r11202;
	// begin inline asm
	add.cc.u32 %r10789, %r11150, %r10959;
	// end inline asm
	// begin inline asm
	addc.u32 %r10792, %r10786, %r10794;
	// end inline asm
	mul.lo.s32 	%r11007, %r11203, %r11198;
	mul.hi.u32 	%r10800, %r11198, %r11203;
	// begin inline asm
	add.cc.u32 %r10795, %r11150, %r11007;
	// end inline asm
	// begin inline asm
	addc.u32 %r10798, %r10792, %r10800;
	// end inline asm
	mul.lo.s32 	%r11055, %r11204, %r11198;
	mul.hi.u32 	%r10806, %r11198, %r11204;
	// begin inline asm
	add.cc.u32 %r10801, %r11150, %r11055;
	// end inline asm
	// begin inline asm
	addc.u32 %r10804, %r10798, %r10806;
	// end inline asm
	mul.lo.s32 	%r11103, %r10738, %r11198;
	mul.hi.u32 	%r10812, %r11198, %r10738;
	// begin inline asm
	add.cc.u32 %r10807, %r11150, %r11103;
	// end inline asm
	// begin inline asm
	addc.u32 %r10810, %r10804, %r10812;
	// end inline asm
	mul.hi.u32 	%r10818, %r11199, %r11198;
	// begin inline asm
	add.cc.u32 %r10813, %r10771, %r10815;
	// end inline asm
	// begin inline asm
	addc.u32 %r10816, %r11150, %r10818;
	// end inline asm
	mul.lo.s32 	%r10821, %r11199, %r11199;
	mul.hi.u32 	%r10824, %r11199, %r11199;
	// begin inline asm
	add.cc.u32 %r10819, %r10777, %r10821;
	// end inline asm
	// begin inline asm
	addc.u32 %r10822, %r10816, %r10824;
	// end inline asm
	mul.lo.s32 	%r10869, %r11200, %r11199;
	mul.hi.u32 	%r10830, %r11199, %r11200;
	// begin inline asm
	add.cc.u32 %r10825, %r10783, %r10869;
	// end inline asm
	// begin inline asm
	addc.u32 %r10828, %r10822, %r10830;
	// end inline asm
	mul.lo.s32 	%r10917, %r11201, %r11199;
	mul.hi.u32 	%r10836, %r11199, %r11201;
	// begin inline asm
	add.cc.u32 %r10831, %r10789, %r10917;
	// end inline asm
	// begin inline asm
	addc.u32 %r10834, %r10828, %r10836;
	// end inline asm
	mul.lo.s32 	%r10965, %r11202, %r11199;
	mul.hi.u32 	%r10842, %r11199, %r11202;
	// begin inline asm
	add.cc.u32 %r10837, %r10795, %r10965;
	// end inline asm
	// begin inline asm
	addc.u32 %r10840, %r10834, %r10842;
	// end inline asm
	mul.lo.s32 	%r11013, %r11203, %r11199;
	mul.hi.u32 	%r10848, %r11199, %r11203;
	// begin inline asm
	add.cc.u32 %r10843, %r10801, %r11013;
	// end inline asm
	// begin inline asm
	addc.u32 %r10846, %r10840, %r10848;
	// end inline asm
	mul.lo.s32 	%r11061, %r11204, %r11199;
	mul.hi.u32 	%r10854, %r11199, %r11204;
	// begin inline asm
	add.cc.u32 %r10849, %r10807, %r11061;
	// end inline asm
	// begin inline asm
	addc.u32 %r10852, %r10846, %r10854;
	// end inline asm
	mul.lo.s32 	%r11109, %r10738, %r11199;
	mul.hi.u32 	%r10860, %r11199, %r10738;
	// begin inline asm
	add.cc.u32 %r10855, %r10810, %r11109;
	// end inline asm
	// begin inline asm
	addc.u32 %r10858, %r10852, %r10860;
	// end inline asm
	mul.hi.u32 	%r10866, %r11200, %r11198;
	// begin inline asm
	add.cc.u32 %r10861, %r10819, %r10863;
	// end inline asm
	// begin inline asm
	addc.u32 %r10864, %r11150, %r10866;
	// end inline asm
	mul.hi.u32 	%r10872, %r11200, %r11199;
	// begin inline asm
	add.cc.u32 %r10867, %r10825, %r10869;
	// end inline asm
	// begin inline asm
	addc.u32 %r10870, %r10864, %r10872;
	// end inline asm
	mul.lo.s32 	%r10875, %r11200, %r11200;
	mul.hi.u32 	%r10878, %r11200, %r11200;
	// begin inline asm
	add.cc.u32 %r10873, %r10831, %r10875;
	// end inline asm
	// begin inline asm
	addc.u32 %r10876, %r10870, %r10878;
	// end inline asm
	mul.lo.s32 	%r10923, %r11201, %r11200;
	mul.hi.u32 	%r10884, %r11200, %r11201;
	// begin inline asm
	add.cc.u32 %r10879, %r10837, %r10923;
	// end inline asm
	// begin inline asm
	addc.u32 %r10882, %r10876, %r10884;
	// end inline asm
	mul.lo.s32 	%r10971, %r11202, %r11200;
	mul.hi.u32 	%r10890, %r11200, %r11202;
	// begin inline asm
	add.cc.u32 %r10885, %r10843, %r10971;
	// end inline asm
	// begin inline asm
	addc.u32 %r10888, %r10882, %r10890;
	// end inline asm
	mul.lo.s32 	%r11019, %r11203, %r11200;
	mul.hi.u32 	%r10896, %r11200, %r11203;
	// begin inline asm
	add.cc.u32 %r10891, %r10849, %r11019;
	// end inline asm
	// begin inline asm
	addc.u32 %r10894, %r10888, %r10896;
	// end inline asm
	mul.lo.s32 	%r11067, %r11204, %r11200;
	mul.hi.u32 	%r10902, %r11200, %r11204;
	// begin inline asm
	add.cc.u32 %r10897, %r10855, %r11067;
	// end inline asm
	// begin inline asm
	addc.u32 %r10900, %r10894, %r10902;
	// end inline asm
	mul.lo.s32 	%r11115, %r10738, %r11200;
	mul.hi.u32 	%r10908, %r11200, %r10738;
	// begin inline asm
	add.cc.u32 %r10903, %r10858, %r11115;
	// end inline asm
	// begin inline asm
	addc.u32 %r10906, %r10900, %r10908;
	// end inline asm
	mul.hi.u32 	%r10914, %r11201, %r11198;
	// begin inline asm
	add.cc.u32 %r10909, %r10867, %r10911;
	// end inline asm
	// begin inline asm
	addc.u32 %r10912, %r11150, %r10914;
	// end inline asm
	mul.hi.u32 	%r10920, %r11201, %r11199;
	// begin inline asm
	add.cc.u32 %r10915, %r10873, %r10917;
	// end inline asm
	// begin inline asm
	addc.u32 %r10918, %r10912, %r10920;
	// end inline asm
	mul.hi.u32 	%r10926, %r11201, %r11200;
	// begin inline asm
	add.cc.u32 %r10921, %r10879, %r10923;
	// end inline asm
	// begin inline asm
	addc.u32 %r10924, %r10918, %r10926;
	// end inline asm
	mul.lo.s32 	%r10929, %r11201, %r11201;
	mul.hi.u32 	%r10932, %r11201, %r11201;
	// begin inline asm
	add.cc.u32 %r10927, %r10885, %r10929;
	// end inline asm
	// begin inline asm
	addc.u32 %r10930, %r10924, %r10932;
	// end inline asm
	mul.lo.s32 	%r10977, %r11202, %r11201;
	mul.hi.u32 	%r10938, %r11201, %r11202;
	// begin inline asm
	add.cc.u32 %r10933, %r10891, %r10977;
	// end inline asm
	// begin inline asm
	addc.u32 %r10936, %r10930, %r10938;
	// end inline asm
	mul.lo.s32 	%r11025, %r11203, %r11201;
	mul.hi.u32 	%r10944, %r11201, %r11203;
	// begin inline asm
	add.cc.u32 %r10939, %r10897, %r11025;
	// end inline asm
	// begin inline asm
	addc.u32 %r10942, %r10936, %r10944;
	// end inline asm
	mul.lo.s32 	%r11073, %r11204, %r11201;
	mul.hi.u32 	%r10950, %r11201, %r11204;
	// begin inline asm
	add.cc.u32 %r10945, %r10903, %r11073;
	// end inline asm
	// begin inline asm
	addc.u32 %r10948, %r10942, %r10950;
	// end inline asm
	mul.lo.s32 	%r11121, %r10738, %r11201;
	mul.hi.u32 	%r10956, %r11201, %r10738;
	// begin inline asm
	add.cc.u32 %r10951, %r10906, %r11121;
	// end inline asm
	// begin inline asm
	addc.u32 %r10954, %r10948, %r10956;
	// end inline asm
	mul.hi.u32 	%r10962, %r11202, %r11198;
	// begin inline asm
	add.cc.u32 %r10957, %r10915, %r10959;
	// end inline asm
	// begin inline asm
	addc.u32 %r10960, %r11150, %r10962;
	// end inline asm
	mul.hi.u32 	%r10968, %r11202, %r11199;
	// begin inline asm
	add.cc.u32 %r10963, %r10921, %r10965;
	// end inline asm
	// begin inline asm
	addc.u32 %r10966, %r10960, %r10968;
	// end inline asm
	mul.hi.u32 	%r10974, %r11202, %r11200;
	// begin inline asm
	add.cc.u32 %r10969, %r10927, %r10971;
	// end inline asm
	// begin inline asm
	addc.u32 %r10972, %r10966, %r10974;
	// end inline asm
	mul.hi.u32 	%r10980, %r11202, %r11201;
	// begin inline asm
	add.cc.u32 %r10975, %r10933, %r10977;
	// end inline asm
	// begin inline asm
	addc.u32 %r10978, %r10972, %r10980;
	// end inline asm
	mul.lo.s32 	%r10983, %r11202, %r11202;
	mul.hi.u32 	%r10986, %r11202, %r11202;
	// begin inline asm
	add.cc.u32 %r10981, %r10939, %r10983;
	// end inline asm
	// begin inline asm
	addc.u32 %r10984, %r10978, %r10986;
	// end inline asm
	mul.lo.s32 	%r11031, %r11203, %r11202;
	mul.hi.u32 	%r10992, %r11202, %r11203;
	// begin inline asm
	add.cc.u32 %r10987, %r10945, %r11031;
	// end inline asm
	// begin inline asm
	addc.u32 %r10990, %r10984, %r10992;
	// end inline asm
	mul.lo.s32 	%r11079, %r11204, %r11202;
	mul.hi.u32 	%r10998, %r11202, %r11204;
	// begin inline asm
	add.cc.u32 %r10993, %r10951, %r11079;
	// end inline asm
	// begin inline asm
	addc.u32 %r10996, %r10990, %r10998;
	// end inline asm
	mul.lo.s32 	%r11127, %r10738, %r11202;
	mul.hi.u32 	%r11004, %r11202, %r10738;
	// begin inline asm
	add.cc.u32 %r10999, %r10954, %r11127;
	// end inline asm
	// begin inline asm
	addc.u32 %r11002, %r10996, %r11004;
	// end inline asm
	mul.hi.u32 	%r11010, %r11203, %r11198;
	// begin inline asm
	add.cc.u32 %r11005, %r10963, %r11007;
	// end inline asm
	// begin inline asm
	addc.u32 %r11008, %r11150, %r11010;
	// end inline asm
	mul.hi.u32 	%r11016, %r11203, %r11199;
	// begin inline asm
	add.cc.u32 %r11011, %r10969, %r11013;
	// end inline asm
	// begin inline asm
	addc.u32 %r11014, %r11008, %r11016;
	// end inline asm
	mul.hi.u32 	%r11022, %r11203, %r11200;
	// begin inline asm
	add.cc.u32 %r11017, %r10975, %r11019;
	// end inline asm
	// begin inline asm
	addc.u32 %r11020, %r11014, %r11022;
	// end inline asm
	mul.hi.u32 	%r11028, %r11203, %r11201;
	// begin inline asm
	add.cc.u32 %r11023, %r10981, %r11025;
	// end inline asm
	// begin inline asm
	addc.u32 %r11026, %r11020, %r11028;
	// end inline asm
	mul.hi.u32 	%r11034, %r11203, %r11202;
	// begin inline asm
	add.cc.u32 %r11029, %r10987, %r11031;
	// end inline asm
	// begin inline asm
	addc.u32 %r11032, %r11026, %r11034;
	// end inline asm
	mul.lo.s32 	%r11037, %r11203, %r11203;
	mul.hi.u32 	%r11040, %r11203, %r11203;
	// begin inline asm
	add.cc.u32 %r11035, %r10993, %r11037;
	// end inline asm
	// begin inline asm
	addc.u32 %r11038, %r11032, %r11040;
	// end inline asm
	mul.lo.s32 	%r11085, %r11204, %r11203;
	mul.hi.u32 	%r11046, %r11203, %r11204;
	// begin inline asm
	add.cc.u32 %r11041, %r10999, %r11085;
	// end inline asm
	// begin inline asm
	addc.u32 %r11044, %r11038, %r11046;
	// end inline asm
	mul.lo.s32 	%r11133, %r10738, %r11203;
	mul.hi.u32 	%r11052, %r11203, %r10738;
	// begin inline asm
	add.cc.u32 %r11047, %r11002, %r11133;
	// end inline asm
	// begin inline asm
	addc.u32 %r11050, %r11044, %r11052;
	// end inline asm
	mul.hi.u32 	%r11058, %r11204, %r11198;
	// begin inline asm
	add.cc.u32 %r11053, %r11011, %r11055;
	// end inline asm
	// begin inline asm
	addc.u32 %r11056, %r11150, %r11058;
	// end inline asm
	mul.hi.u32 	%r11064, %r11204, %r11199;
	// begin inline asm
	add.cc.u32 %r11059, %r11017, %r11061;
	// end inline asm
	// begin inline asm
	addc.u32 %r11062, %r11056, %r11064;
	// end inline asm
	mul.hi.u32 	%r11070, %r11204, %r11200;
	// begin inline asm
	add.cc.u32 %r11065, %r11023, %r11067;
	// end inline asm
	// begin inline asm
	addc.u32 %r11068, %r11062, %r11070;
	// end inline asm
	mul.hi.u32 	%r11076, %r11204, %r11201;
	// begin inline asm
	add.cc.u32 %r11071, %r11029, %r11073;
	// end inline asm
	// begin inline asm
	addc.u32 %r11074, %r11068, %r11076;
	// end inline asm
	mul.hi.u32 	%r11082, %r11204, %r11202;
	// begin inline asm
	add.cc.u32 %r11077, %r11035, %r11079;
	// end inline asm
	// begin inline asm
	addc.u32 %r11080, %r11074, %r11082;
	// end inline asm
	mul.hi.u32 	%r11088, %r11204, %r11203;
	// begin inline asm
	add.cc.u32 %r11083, %r11041, %r11085;
	// end inline asm
	// begin inline asm
	addc.u32 %r11086, %r11080, %r11088;
	// end inline asm
	mul.lo.s32 	%r11091, %r11204, %r11204;
	mul.hi.u32 	%r11094, %r11204, %r11204;
	// begin inline asm
	add.cc.u32 %r11089, %r11047, %r11091;
	// end inline asm
	// begin inline asm
	addc.u32 %r11092, %r11086, %r11094;
	// end inline asm
	mul.lo.s32 	%r11139, %r10738, %r11204;
	mul.hi.u32 	%r11100, %r11204, %r10738;
	// begin inline asm
	add.cc.u32 %r11095, %r11050, %r11139;
	// end inline asm
	// begin inline asm
	addc.u32 %r11098, %r11092, %r11100;
	// end inline asm
	mul.hi.u32 	%r11106, %r10738, %r11198;
	// begin inline asm
	add.cc.u32 %r11101, %r11059, %r11103;
	// end inline asm
	// begin inline asm
	addc.u32 %r11104, %r11150, %r11106;
	// end inline asm
	mul.hi.u32 	%r11112, %r10738, %r11199;
	// begin inline asm
	add.cc.u32 %r11107, %r11065, %r11109;
	// end inline asm
	// begin inline asm
	addc.u32 %r11110, %r11104, %r11112;
	// end inline asm
	mul.hi.u32 	%r11118, %r10738, %r11200;
	// begin inline asm
	add.cc.u32 %r11113, %r11071, %r11115;
	// end inline asm
	// begin inline asm
	addc.u32 %r11116, %r11110, %r11118;
	// end inline asm
	mul.hi.u32 	%r11124, %r10738, %r11201;
	// begin inline asm
	add.cc.u32 %r11119, %r11077, %r11121;
	// end inline asm
	// begin inline asm
	addc.u32 %r11122, %r11116, %r11124;
	// end inline asm
	mul.hi.u32 	%r11130, %r10738, %r11202;
	// begin inline asm
	add.cc.u32 %r11125, %r11083, %r11127;
	// end inline asm
	// begin inline asm
	addc.u32 %r11128, %r11122, %r11130;
	// end inline asm
	mul.hi.u32 	%r11136, %r10738, %r11203;
	// begin inline asm
	add.cc.u32 %r11131, %r11089, %r11133;
	// end inline asm
	// begin inline asm
	addc.u32 %r11134, %r11128, %r11136;
	// end inline asm
	mul.hi.u32 	%r11142, %r10738, %r11204;
	// begin inline asm
	add.cc.u32 %r11137, %r11095, %r11139;
	// end inline asm
	// begin inline asm
	addc.u32 %r11140, %r11134, %r11142;
	// end inline asm
	mul.lo.s32 	%r11145, %r10738, %r10738;
	mul.hi.u32 	%r11148, %r10738, %r10738;
	// begin inline asm
	add.cc.u32 %r11143, %r11098, %r11145;
	// end inline asm
	// begin inline asm
	addc.u32 %r11146, %r11140, %r11148;
	// end inline asm
	mul.wide.u32 	%rd513, %r11107, 977;
	cvt.u32.u64 	%r11151, %rd513;
	shr.u64 	%rd514, %rd513, 32;
	mul.wide.u32 	%rd515, %r11113, 977;
	add.s64 	%rd516, %rd515, %rd514;
	cvt.u32.u64 	%r11154, %rd516;
	shr.u64 	%rd517, %rd516, 32;
	mul.wide.u32 	%rd518, %r11119, 977;
	add.s64 	%rd519, %rd518, %rd517;
	cvt.u32.u64 	%r11157, %rd519;
	shr.u64 	%rd520, %rd519, 32;
	mul.wide.u32 	%rd521, %r11125, 977;
	add.s64 	%rd522, %rd521, %rd520;
	cvt.u32.u64 	%r11160, %rd522;
	shr.u64 	%rd523, %rd522, 32;
	mul.wide.u32 	%rd524, %r11131, 977;
	add.s64 	%rd525, %rd524, %rd523;
	cvt.u32.u64 	%r11163, %rd525;
	shr.u64 	%rd526, %rd525, 32;
	mul.wide.u32 	%rd527, %r11137, 977;
	add.s64 	%rd528, %rd527, %rd526;
	cvt.u32.u64 	%r11166, %rd528;
	shr.u64 	%rd529, %rd528, 32;
	mul.wide.u32 	%rd530, %r11143, 977;
	add.s64 	%rd531, %rd530, %rd529;
	cvt.u32.u64 	%r11169, %rd531;
	shr.u64 	%rd532, %rd531, 32;
	cvt.u64.u32 	%rd533, %r11146;
	cvt.u32.u64 	%r11205, %rd532;
	cvt.u32.u64 	%r11206, %rd533;
	mov.b64 	%rd534, 977;
	cvt.u32.u64 	%r11207, %rd534;
	mad.lo.s32 	%r11172, %r11206, %r11207, %r11205;
	// begin inline asm
	add.cc.u32 %r11149, %r11150, %r11151;
	// end inline asm
	// begin inline asm
	addc.cc.u32 %r11152, %r11107, %r11154;
	// end inline asm
	// begin inline asm
	addc.cc.u32 %r11155, %r11113, %r11157;
	// end inline asm
	// begin inline asm
	addc.cc.u32 %r11158, %r11119, %r11160;
	// end inline asm
	// begin inline asm
	addc.cc.u32 %r11161, %r11125, %r11163;
	// end inline asm
	// begin inline asm
	addc.cc.u32 %r11164, %r11131, %r11166;
	// end inline asm
	// begin inline asm
	addc.cc.u32 %r11167, %r11137, %r11169;
	// end inline asm
	// begin inline asm
	addc.u32 %r18957, %r11143, %r11172;
	// end inline asm
	// begin inline asm
	sub.cc.u32 %r18950, %r11149, %r16;
	// end inline asm
	// begin inline asm
	subc.cc.u32 %r18951, %r11152, %r17;
	// end inline asm
	// begin inline asm
	subc.cc.u32 %r18952, %r11155, %r18;
	// end inline asm
	// begin inline asm
	subc.cc.u32 %r18953, %r11158, %r19;
	// end inline asm
	// begin inline asm
	subc.cc.u32 %r18954, %r11161, %r20;
	// end inline asm
	// begin inline asm
	subc.cc.u32 %r18955, %r11164, %r21;
	// end inline asm
	// begin inline asm
	subc.cc.u32 %r18956, %r11167, %r22;
	// end inline asm
	// begin inline asm
	subc.u32 %r11194, %r18957, %r23;
	// end inline asm
	setp.eq.s32 	%p74, %r11194, 0;
	@%p74 bra 	$L__BB0_82;
	mov.u32 	%r18950, %r11149;
	mov.u32 	%r18951, %r11152;
	mov.u32 	%r18952, %r11155;
	mov.u32 	%r18953, %r11158;
	mov.u32 	%r18954, %r11161;
	mov.u32 	%r18955, %r11164;
	mov.u32 	%r18956, %r11167;
$L__BB0_82:
	// begin inline asm
	add.cc.u32 %r11208, %r18950, %r10765;
	// end inline asm
	// begin inline asm
	addc.cc.u32 %r11211, %r18951, %r10813;
	// end inline asm
	// begin inline asm
	addc.cc.u32 %r11214, %r18952, %r10861;
	// end inline asm
	// begin inline asm
	addc.cc.u32 %r11217, %r18953, %r10909;
	// end inline asm
	// begin inline asm
	addc.cc.u32 %r11220, %r18954, %r10957;
	// end inline asm
	// begin inline asm
	addc.cc.u32 %r11223, %r18955, %r11005;
	// end inline asm
	// begin inline asm
	addc.cc.u32 %r11226, %r18956, %r11053;
	// end inline asm
	// begin inline asm
	addc.u32 %r11229, %r18957, %r11101;
	// end inline asm
	// begin inline asm
	sub.cc.u32 %r11232, %r11208, %r16;
	// end inline asm
	// begin inline asm
	subc.cc.u32 %r11235, %r11211, %r17;
	// end inline asm
	// begin inline asm
	subc.cc.u32 %r11238, %r11214, %r18;
	// end inline asm
	// begin inline asm
	subc.cc.u32 %r11241, %r11217, %r19;
	// end inline asm
	// begin inline asm
	subc.cc.u32 %r11244, %r11220, %r20;
	// end inline asm
	// begin inline asm
	subc.cc.u32 %r11247, %r11223, %r21;
	// end inline asm
	// begin inline asm
	subc.cc.u32 %r11250, %r11226, %r22;
	// end inline asm
	// begin inline asm
	subc.u32 %r11253, %r11229, %r23;
	// end inline asm
	setp.eq.s32 	%p75, %r11253, 0;
	selp.b32 	%r11257, %r11232, %r11208, %p75;
	selp.b32 	%r11260, %r11235, %r11211, %p75;
	selp.b32 	%r11263, %r11238, %r11214, %p75;
	selp.b32 	%r11266, %r11241, %r11217, %p75;
	selp.b32 	%r11269, %r11244, %r11220, %p75;
	selp.b32 	%r11272, %r11247, %r11223, %p75;
	selp.b32 	%r11275, %r11250, %r11226, %p75;
	// begin inline asm
	sub.cc.u32 %r18958, %r11257, %r18814;
	// end inline asm
	// begin inline asm
	subc.cc.u32 %r18959, %r11260, %r18815;
	// end inline asm
	// begin inline asm
	subc.cc.u32 %r18960, %r11263, %r18816;
	// end inline asm
	// begin inline asm
	subc.cc.u32 %r18961, %r11266, %r18817;
	// end inline asm
	// begin inline asm
	subc.cc.u32 %r18962, %r11269, %r18818;
	// end inline asm
	// begin inline asm
	subc.cc.u32 %r18963, %r11272, %r18819;
	// end inline asm
	// begin inline asm
	subc.cc.u32 %r18964, %r11275, %r18820;
	// end inline asm
	// begin inline asm
	subc.u32 %r11277, %r11229, %r18821;
	// end inline asm
	setp.eq.s32 	%p76, %r11277, 0;
	@%p76 bra 	$L__BB0_84;
	// begin inline asm
	add.cc.u32 %r18958, %r18958, %r16;
	// end inline asm
	// begin inline asm
	addc.cc.u32 %r18959, %r18959, %r17;
	// end inline asm
	// begin inline asm
	addc.cc.u32 %r18960, %r18960, %r18;
	// end inline asm
	// begin inline asm
	addc.cc.u32 %r18961, %r18961, %r19;
	// end inline asm
	// begin inline asm
	addc.cc.u32 %r18962, %r18962, %r20;
	// end inline asm
	// begin inline asm
	addc.cc.u32 %r18963, %r18963, %r21;
	// end inline asm
	// begin inline asm
	addc.cc.u32 %r18964, %r18964, %r22;
	// end inline asm
	// begin inline asm
	addc.u32 %r19005, %r19005, %r23;
	// end inline asm
$L__BB0_84:
	mul.lo.s32 	%r11306, %r18846, %r18846;
	mul.hi.u32 	%r11309, %r18846, %r18846;
	mov.b32 	%r11689, 0;
	// begin inline asm
	add.cc.u32 %r11304, %r11689, %r11306;
	// end inline asm
	// begin inline asm
	addc.u32 %r11307, %r11689, %r11309;
	// end inline asm
	mul.lo.s32 	%r11354, %r18847, %r18846;
	mul.hi.u32 	%r11315, %r18846, %r18847;
	// begin inline asm
	add.cc.u32 %r11310, %r11689, %r11354;
	// end inline asm
	// begin inline asm
	addc.u32 %r11313, %r11307, %r11315;
	// end inline asm
	mul.lo.s32 	%r11402, %r18848, %r18846;
	mul.hi.u32 	%r11321, %r18846, %r18848;
	// begin inline asm
	add.cc.u32 %r11316, %r11689, %r11402;
	// end inline asm
	// begin inline asm
	addc.u32 %r11319, %r11313, %r11321;
	// end inline asm
	mul.lo.s32 	%r11450, %r18849, %r18846;
	mul.hi.u32 	%r11327, %r18846, %r18849;
	// begin inline asm
	add.cc.u32 %r11322, %r11689, %r11450;
	// end inline asm
	// begin inline asm
	addc.u32 %r11325, %r11319, %r11327;
	// end inline asm
	mul.lo.s32 	%r11498, %r18850, %r18846;
	mul.hi.u32 	%r11333, %r18846, %r18850;
	// begin inline asm
	add.cc.u32 %r11328, %r11689, %r11498;
	// end inline asm
	// begin inline asm
	addc.u32 %r11331, %r11325, %r11333;
	// end inline asm
	mul.lo.s32 	%r11546, %r18851, %r18846;
	mul.hi.u32 	%r11339, %r18846, %r18851;
	// begin inline asm
	add.cc.u32 %r11334, %r11689, %r11546;
	// end inline asm
	// begin inline asm
	addc.u32 %r11337, %r11331, %r11339;
	// end inline asm
	mul.lo.s32 	%r11594, %r18852, %r18846;
	mul.hi.u32 	%r11345, %r18846, %r18852;
	// begin inline asm
	add.cc.u32 %r11340, %r11689, %r11594;
	// end inline asm
	// begin inline asm
	addc.u32 %r11343, %r11337, %r11345;
	// end inline asm
	mul.lo.s32 	%r11642, %r18974, %r18846;
	mul.hi.u32 	%r11351, %r18846, %r18974;
	// begin inline asm
	add.cc.u32 %r11346, %r11689, %r11642;
	// end inline asm
	// begin inline asm
	addc.u32 %r11349, %r11343, %r11351;
	// end inline asm
	mul.hi.u32 	%r11357, %r18847, %r18846;
	// begin inline asm
	add.cc.u32 %r11352, %r11310, %r11354;
	// end inline asm
	// begin inline asm
	addc.u32 %r11355, %r11689, %r11357;
	// end inline asm
	mul.lo.s32 	%r11360, %r18847, %r18847;
	mul.hi.u32 	%r11363, %r18847, %r18847;
	// begin inline asm
	add.cc.u32 %r11358, %r11316, %r11360;
	// end inline asm
	// begin inline asm
	addc.u32 %r11361, %r11355, %r11363;
	// end inline asm
	mul.lo.s32 	%r11408, %r18848, %r18847;
	mul.hi.u32 	%r11369, %r18847, %r18848;
	// begin inline asm
	add.cc.u32 %r11364, %r11322, %r11408;
	// end inline asm
	// begin inline asm
	addc.u32 %r11367, %r11361, %r11369;
	// end inline asm
	mul.lo.s32 	%r11456, %r18849, %r18847;
	mul.hi.u32 	%r11375, %r18847, %r18849;
	// begin inline asm
	add.cc.u32 %r11370, %r11328, %r11456;
	// end inline asm
	// begin inline asm
	addc.u32 %r11373, %r11367, %r11375;
	// end inline asm
	mul.lo.s32 	%r11504, %r18850, %r18847;
	mul.hi.u32 	%r11381, %r18847, %r18850;
	// begin inline asm
	add.cc.u32 %r11376, %r11334, %r11504;
	// end inline asm
	// begin inline asm
	addc.u32 %r11379, %r11373, %r11381;
	// end inline asm
	mul.lo.s32 	%r11552, %r18851, %r18847;
	mul.hi.u32 	%r11387, %r18847, %r18851;
	// begin inline asm
	add.cc.u32 %r11382, %r11340, %r11552;
	// end inline asm
	// begin inline asm
	addc.u32 %r11385, %r11379, %r11387;
	// end inline asm
	mul.lo.s32 	%r11600, %r18852, %r18847;
	mul.hi.u32 	%r11393, %r18847, %r18852;
	// begin inline asm
	add.cc.u32 %r11388, %r11346, %r11600;
	// end inline asm
	// begin inline asm
	addc.u32 %r11391, %r11385, %r11393;
	// end inline asm
	mul.lo.s32 	%r11648, %r18974, %r18847;
	mul.hi.u32 	%r11399, %r18847, %r18974;
	// begin inline asm
	add.cc.u32 %r11394, %r11349, %r11648;
	// end inline asm
	// begin inline asm
	addc.u32 %r11397, %r11391, %r11399;
	// end inline asm
	mul.hi.u32 	%r11405, %r18848, %r18846;
	// begin inline asm
	add.cc.u32 %r11400, %r11358, %r11402;
	// end inline asm
	// begin inline asm
	addc.u32 %r11403, %r11689, %r11405;
	// end inline asm
	mul.hi.u32 	%r11411, %r18848, %r18847;
	// begin inline asm
	add.cc.u32 %r11406, %r11364, %r11408;
	// end inline asm
	// begin inline asm
	addc.u32 %r11409, %r11403, %r11411;
	// end inline asm
	mul.lo.s32 	%r11414, %r18848, %r18848;
	mul.hi.u32 	%r11417, %r18848, %r18848;
	// begin inline asm
	add.cc.u32 %r11412, %r11370, %r11414;
	// end inline asm
	// begin inline asm
	addc.u32 %r11415, %r11409, %r11417;
	// end inline asm
	mul.lo.s32 	%r11462, %r18849, %r18848;
	mul.hi.u32 	%r11423, %r18848, %r18849;
	// begin inline asm
	add.cc.u32 %r11418, %r11376, %r11462;
	// end inline asm
	// begin inline asm
	addc.u32 %r11421, %r11415, %r11423;
	// end inline asm
	mul.lo.s32 	%r11510, %r18850, %r18848;
	mul.hi.u32 	%r11429, %r18848, %r18850;
	// begin inline asm
	add.cc.u32 %r11424, %r11382, %r11510;
	// end inline asm
	// begin inline asm
	addc.u32 %r11427, %r11421, %r11429;
	// end inline asm
	mul.lo.s32 	%r11558, %r18851, %r18848;
	mul.hi.u32 	%r11435, %r18848, %r18851;
	// begin inline asm
	add.cc.u32 %r11430, %r11388, %r11558;
	// end inline asm
	// begin inline asm
	addc.u32 %r11433, %r11427, %r11435;
	// end inline asm
	mul.lo.s32 	%r11606, %r18852, %r18848;
	mul.hi.u32 	%r11441, %r18848, %r18852;
	// begin inline asm
	add.cc.u32 %r11436, %r11394, %r11606;
	// end inline asm
	// begin inline asm
	addc.u32 %r11439, %r11433, %r11441;
	// end inline asm
	mul.lo.s32 	%r11654, %r18974, %r18848;
	mul.hi.u32 	%r11447, %r18848, %r18974;
	// begin inline asm
	add.cc.u32 %r11442, %r11397, %r11654;
	// end inline asm
	// begin inline asm
	addc.u32 %r11445, %r11439, %r11447;
	// end inline asm
	mul.hi.u32 	%r11453, %r18849, %r18846;
	// begin inline asm
	add.cc.u32 %r11448, %r11406, %r11450;
	// end inline asm
	// begin inline asm
	addc.u32 %r11451, %r11689, %r11453;
	// end inline asm
	mul.hi.u32 	%r11459, %r18849, %r18847;
	// begin inline asm
	add.cc.u32 %r11454, %r11412, %r11456;
	// end inline asm
	// begin inline asm
	addc.u32 %r11457, %r11451, %r11459;
	// end inline asm
	mul.hi.u32 	%r11465, %r18849, %r18848;
	// begin inline asm
	add.cc.u32 %r11460, %r11418, %r11462;
	// end inline asm
	// begin inline asm
	addc.u32 %r11463, %r11457, %r11465;
	// end inline asm
	mul.lo.s32 	%r11468, %r18849, %r18849;
	mul.hi.u32 	%r11471, %r18849, %r18849;
	// begin inline asm
	add.cc.u32 %r11466, %r11424, %r11468;
	// end inline asm
	// begin inline asm
	addc.u32 %r11469, %r11463, %r11471;
	// end inline asm
	mul.lo.s32 	%r11516, %r18850, %r18849;
	mul.hi.u32 	%r11477, %r18849, %r18850;
	// begin inline asm
	add.cc.u32 %r11472, %r11430, %r11516;
	// end inline asm
	// begin inline asm
	addc.u32 %r11475, %r11469, %r11477;
	// end inline asm
	mul.lo.s32 	%r11564, %r18851, %r18849;
	mul.hi.u32 	%r11483, %r18849, %r18851;
	// begin inline asm
	add.cc.u32 %r11478, %r11436, %r11564;
	// end inline asm
	// begin inline asm
	addc.u32 %r11481, %r11475, %r11483;
	// end inline asm
	mul.lo.s32 	%r11612, %r18852, %r18849;
	mul.hi.u32 	%r11489, %r18849, %r18852;
	// begin inline asm
	add.cc.u32 %r11484, %r11442, %r11612;
	// end inline asm
	// begin inline asm
	addc.u32 %r11487, %r11481, %r11489;
	// end inline asm
	mul.lo.s32 	%r11660, %r18974, %r18849;
	mul.hi.u32 	%r11495, %r18849, %r18974;
	// begin inline asm
	add.cc.u32 %r11490, %r11445, %r11660;
	// end inline asm
	// begin inline asm
	addc.u32 %r11493, %r11487, %r11495;
	// end inline asm
	mul.hi.u32 	%r11501, %r18850, %r18846;
	// begin inline asm
	add.cc.u32 %r11496, %r11454, %r11498;
	// end inline asm
	// begin inline asm
	addc.u32 %r11499, %r11689, %r11501;
	// end inline asm
	mul.hi.u32 	%r11507, %r18850, %r18847;
	// begin inline asm
	add.cc.u32 %r11502, %r11460, %r11504;
	// end inline asm
	// begin inline asm
	addc.u32 %r11505, %r11499, %r11507;
	// end inline asm
	mul.hi.u32 	%r11513, %r18850, %r18848;
	// begin inline asm
	add.cc.u32 %r11508, %r11466, %r11510;
	// end inline asm
	// begin inline asm
	addc.u32 %r11511, %r11505, %r11513;
	// end inline asm
	mul.hi.u32 	%r11519, %r18850, %r18849;
	// begin inline asm
	add.cc.u32 %r11514, %r11472, %r11516;
	// end inline asm
	// begin inline asm
	addc.u32 %r11517, %r11511, %r11519;
	// end inline asm
	mul.lo.s32 	%r11522, %r18850, %r18850;
	mul.hi.u32 	%r11525, %r18850, %r18850;
	// begin inline asm
	add.cc.u32 %r11520, %r11478, %r11522;
	// end inline asm
	// begin inline asm
	addc.u32 %r11523, %r11517, %r11525;
	// end inline asm
	mul.lo.s32 	%r11570, %r18851, %r18850;
	mul.hi.u32 	%r11531, %r18850, %r18851;
	// begin inline asm
	add.cc.u32 %r11526, %r11484, %r11570;
	// end inline asm
	// begin inline asm
	addc.u32 %r11529, %r11523, %r11531;
	// end inline asm
	mul.lo.s32 	%r11618, %r18852, %r18850;
	mul.hi.u32 	%r11537, %r18850, %r18852;
	// begin inline asm
	add.cc.u32 %r11532, %r11490, %r11618;
	// end inline asm
	// begin inline asm
	addc.u32 %r11535, %r11529, %r11537;
	// end inline asm
	mul.lo.s32 	%r11666, %r18974, %r18850;
	mul.hi.u32 	%r11543, %r18850, %r18974;
	// begin inline asm
	add.cc.u32 %r11538, %r11493, %r11666;
	// end inline asm
	// begin inline asm
	addc.u32 %r11541, %r11535, %r11543;
	// end inline asm
	mul.hi.u32 	%r11549, %r18851, %r18846;
	// begin inline asm
	add.cc.u32 %r11544, %r11502, %r11546;
	// end inline asm
	// begin inline asm
	addc.u32 %r11547, %r11689, %r11549;
	// end inline asm
	mul.hi.u32 	%r11555, %r18851, %r18847;
	// begin inline asm
	add.cc.u32 %r11550, %r11508, %r11552;
	// end inline asm
	// begin inline asm
	addc.u32 %r11553, %r11547, %r11555;
	// end inline asm
	mul.hi.u32 	%r11561, %r18851, %r18848;
	// begin inline asm
	add.cc.u32 %r11556, %r11514, %r11558;
	// end inline asm
	// begin inline asm
	addc.u32 %r11559, %r11553, %r11561;
	// end inline asm
	mul.hi.u32 	%r11567, %r18851, %r18849;
	// begin inline asm
	add.cc.u32 %r11562, %r11520, %r11564;
	// end inline asm
	// begin inline asm
	addc.u32 %r11565, %r11559, %r11567;
	// end inline asm
	mul.hi.u32 	%r11573, %r18851, %r18850;
	// begin inline asm
	add.cc.u32 %r11568, %r11526, %r11570;
	// end inline asm
	// begin inline asm
	addc.u32 %r11571, %r11565, %r11573;
	// end inline asm
	mul.lo.s32 	%r11576, %r18851, %r18851;
	mul.hi.u32 	%r11579, %r18851, %r18851;
	// begin inline asm
	add.cc.u32 %r11574, %r11532, %r11576;
	// end inline asm
	// begin inline asm
	addc.u32 %r11577, %r11571, %r11579;
	// end inline asm
	mul.lo.s32 	%r11624, %r18852, %r18851;
	mul.hi.u32 	%r11585, %r18851, %r18852;
	// begin inline asm
	add.cc.u32 %r11580, %r11538, %r11624;
	// end inline asm
	// begin inline asm
	addc.u32 %r11583, %r11577, %r11585;
	// end inline asm
	mul.lo.s32 	%r11672, %r18974, %r18851;
	mul.hi.u32 	%r11591, %r18851, %r18974;
	// begin inline asm
	add.cc.u32 %r11586, %r11541, %r11672;
	// end inline asm
	// begin inline asm
	addc.u32 %r11589, %r11583, %r11591;
	// end inline asm
	mul.hi.u32 	%r11597, %r18852, %r18846;
	// begin inline asm
	add.cc.u32 %r11592, %r11550, %r11594;
	// end inline asm
	// begin inline asm
	addc.u32 %r11595, %r11689, %r11597;
	// end inline asm
	mul.hi.u32 	%r11603, %r18852, %r18847;
	// begin inline asm
	add.cc.u32 %r11598, %r11556, %r11600;
	// end inline asm
	// begin inline asm
	addc.u32 %r11601, %r11595, %r11603;
	// end inline asm
	mul.hi.u32 	%r11609, %r18852, %r18848;
	// begin inline asm
	add.cc.u32 %r11604, %r11562, %r11606;
	// end inline asm
	// begin inline asm
	addc.u32 %r11607, %r11601, %r11609;
	// end inline asm
	mul.hi.u32 	%r11615, %r18852, %r18849;
	// begin inline asm
	add.cc.u32 %r11610, %r11568, %r11612;
	// end inline asm
	// begin inline asm
	addc.u32 %r11613, %r11607, %r11615;
	// end inline asm
	mul.hi.u32 	%r11621, %r18852, %r18850;
	// begin inline asm
	add.cc.u32 %r11616, %r11574, %r11618;
	// end inline asm
	// begin inline asm
	addc.u32 %r11619, %r11613, %r11621;
	// end inline asm
	mul.hi.u32 	%r11627, %r18852, %r18851;
	// begin inline asm
	add.cc.u32 %r11622, %r11580, %r11624;
	// end inline asm
	// begin inline asm
	addc.u32 %r11625, %r11619, %r11627;
	// end inline asm
	mul.lo.s32 	%r11630, %r18852, %r18852;
	mul.hi.u32 	%r11633, %r18852, %r18852;
	// begin inline asm
	add.cc.u32 %r11628, %r11586, %r11630;
	// end inline asm
	// begin inline asm
	addc.u32 %r11631, %r11625, %r11633;
	// end inline asm
	mul.lo.s32 	%r11678, %r18974, %r18852;
	mul.hi.u32 	%r11639, %r18852, %r18974;
	// begin inline asm
	add.cc.u32 %r11634, %r11589, %r11678;
	// end inline asm
	// begin inline asm
	addc.u32 %r11637, %r11631, %r11639;
	// end inline asm
	mul.hi.u32 	%r11645, %r18974, %r18846;
	// begin inline asm
	add.cc.u32 %r11640, %r11598, %r11642;
	// end inline asm
	// begin inline asm
	addc.u32 %r11643, %r11689, %r11645;
	// end inline asm
	mul.hi.u32 	%r11651, %r18974, %r18847;
	// begin inline asm
	add.cc.u32 %r11646, %r11604, %r11648;
	// end inline asm
	// begin inline asm
	addc.u32 %r11649, %r11643, %r11651;
	// end inline asm
	mul.hi.u32 	%r11657, %r18974, %r18848;
	// begin inline asm
	add.cc.u32 %r11652, %r11610, %r11654;
	// end inline asm
	// begin inline asm
	addc.u32 %r11655, %r11649, %r11657;
	// end inline asm
	mul.hi.u32 	%r11663, %r18974, %r18849;
	// begin inline asm
	add.cc.u32 %r11658, %r11616, %r11660;
	// end inline asm
	// begin inline asm
	addc.u32 %r11661, %r11655, %r11663;
	// end inline asm
	mul.hi.u32 	%r11669, %r18974, %r18850;
	// begin inline asm
	add.cc.u32 %r11664, %r11622, %r11666;
	// end inline asm
	// begin inline asm
	addc.u32 %r11667, %r11661, %r11669;
	// end inline asm
	mul.hi.u32 	%r11675, %r18974, %r18851;
	// begin inline asm
	add.cc.u32 %r11670, %r11628, %r11672;
	// end inline asm
	// begin inline asm
	addc.u32 %r11673, %r11667, %r11675;
	// end inline asm
	mul.hi.u32 	%r11681, %r18974, %r18852;
	// begin inline asm
	add.cc.u32 %r11676, %r11634, %r11678;
	// end inline asm
	// begin inline asm
	addc.u32 %r11679, %r11673, %r11681;
	// end inline asm
	mul.lo.s32 	%r11684, %r18974, %r18974;
	mul.hi.u32 	%r11687, %r18974, %r18974;
	// begin inline asm
	add.cc.u32 %r11682, %r11637, %r11684;
	// end inline asm
	// begin inline asm
	addc.u32 %r11685, %r11679, %r11687;
	// end inline asm
	mul.wide.u32 	%rd535, %r11646, 977;
	cvt.u32.u64 	%r11690, %rd535;
	shr.u64 	%rd536, %rd535, 32;
	mul.wide.u32 	%rd537, %r11652, 977;
	add.s64 	%rd538, %rd537, %rd536;
	cvt.u32.u64 	%r11693, %rd538;
	shr.u64 	%rd539, %rd538, 32;
	mul.wide.u32 	%rd540, %r11658, 977;
	add.s64 	%rd541, %rd540, %rd539;
	cvt.u32.u64 	%r11696, %rd541;
	shr.u64 	%rd542, %rd541, 32;
	mul.wide.u32 	%rd543, %r11664, 977;
	add.s64 	%rd544, %rd543, %rd542;
	cvt.u32.u64 	%r11699, %rd544;
	shr.u64 	%rd545, %rd544, 32;
	mul.wide.u32 	%rd546, %r11670, 977;
	add.s64 	%rd547, %rd546, %rd545;
	cvt.u32.u64 	%r11702, %rd547;
	shr.u64 	%rd548, %rd547, 32;
	mul.wide.u32 	%rd549, %r11676, 977;
	add.s64 	%rd550, %rd549, %rd548;
	cvt.u32.u64 	%r11705, %rd550;
	shr.u64 	%rd551, %rd550, 32;
	mul.wide.u32 	%rd552, %r11682, 977;
	add.s64 	%rd553, %rd552, %rd551;
	cvt.u32.u64 	%r11708, %rd553;
	shr.u64 	%rd554, %rd553, 32;
	cvt.u64.u32 	%rd555, %r11685;
	cvt.u32.u64 	%r11785, %rd554;
	cvt.u32.u64 	%r11786, %rd555;
	mov.b64 	%rd556, 977;
	cvt.u32.u64 	%r11787, %rd556;
	mad.lo.s32 	%r11711, %r11786, %r11787, %r11785;
	// begin inline asm
	add.cc.u32 %r11688, %r11689, %r11690;
	// end inline asm
	// begin inline asm
	addc.cc.u32 %r11691, %r11646, %r11693;
	// end inline asm
	// begin inline asm
	addc.cc.u32 %r11694, %r11652, %r11696;
	// end inline asm
	// begin inline asm
	addc.cc.u32 %r11697, %r11658, %r11699;
	// end inline asm
	// begin inline asm
	addc.cc.u32 %r11700, %r11664, %r11702;
	// end inline asm
	// begin inline asm
	addc.cc.u32 %r11703, %r11670, %r11705;
	// end inline asm
	// begin inline asm
	addc.cc.u32 %r11706, %r11676, %r11708;
	// end inline asm
	// begin inline asm
	addc.u32 %r11709, %r11682, %r11711;
	// end inline asm
	// begin inline asm
	sub.cc.u32 %r11712, %r11688, %r16;
	// end inline asm
	// begin inline asm
	subc.cc.u32 %r11715, %r11691, %r17;
	// end inline asm
	// begin inline asm
	subc.cc.u32 %r11718, %r11694, %r18;
	// end inline asm
	// begin inline asm
	subc.cc.u32 %r11721, %r11697, %r19;
	// end inline asm
	// begin inline asm
	subc.cc.u32 %r11724, %r11700, %r20;
	// end inline asm
	// begin inline asm
	subc.cc.u32 %r11727, %r11703, %r21;
	// end inline asm
	// begin inline asm
	subc.cc.u32 %r11730, %r11706, %r22;
	// end inline asm
	// begin inline asm
	subc.u32 %r11733, %r11709, %r23;
	// end inline asm
	setp.eq.s32 	%p77, %r11733, 0;
	selp.b32 	%r11737, %r11712, %r11688, %p77;
	selp.b32 	%r11740, %r11715, %r11691, %p77;
	selp.b32 	%r11743, %r11718, %r11694, %p77;
	selp.b32 	%r11746, %r11721, %r11697, %p77;
	selp.b32 	%r11749, %r11724, %r11700, %p77;
	selp.b32 	%r11752, %r11727, %r11703, %p77;
	selp.b32 	%r11755, %r11730, %r11706, %p77;
	// begin inline asm
	add.cc.u32 %r11736, %r11737, %r11304;
	// end inline asm
	// begin inline asm
	addc.cc.u32 %r11739, %r11740, %r11352;
	// end inline asm
	// begin inline asm
	addc.cc.u32 %r11742, %r11743, %r11400;
	// end inline asm
	// begin inline asm
	addc.cc.u32 %r11745, %r11746, %r11448;
	// end inline asm
	// begin inline asm
	addc.cc.u32 %r11748, %r11749, %r11496;
	// end inline asm
	// begin inline asm
	addc.cc.u32 %r11751, %r11752, %r11544;
	// end inline asm
	// begin inline asm
	addc.cc.u32 %r11754, %r11755, %r11592;
	// end inline asm
	// begin inline asm
	addc.u32 %r18973, %r11709, %r11640;
	// end inline asm
	// begin inline asm
	sub.cc.u32 %r18966, %r11736, %r16;
	// end inline asm
	// begin inline asm
	subc.cc.u32 %r18967, %r11739, %r17;
	// end inline asm
	// begin inline asm
	subc.cc.u32 %r18968, %r11742, %r18;
	// end inline asm
	// begin inline asm
	subc.cc.u32 %r18969, %r11745, %r19;
	// end inline asm
	// begin inline asm
	subc.cc.u32 %r18970, %r11748, %r20;
	// end inline asm
	// begin inline asm
	subc.cc.u32 %r18971, %r11751, %r21;
	// end inline asm
	// begin inline asm
	subc.cc.u32 %r18972, %r11754, %r22;
	// end inline asm
	// begin inline asm
	subc.u32 %r11781, %r18973, %r23;
	// end inline asm
	setp.eq.s32 	%p78, %r11781, 0;
	@%p78 bra 	$L__BB0_86;
	mov.u32 	%r18966, %r11736;
	mov.u32 	%r18967, %r11739;
	mov.u32 	%r18968, %r11742;
	mov.u32 	%r18969, %r11745;
	mov.u32 	%r18970, %r11748;
	mov.u32 	%r18971, %r11751;
	mov.u32 	%r18972, %r11754;
$L__BB0_86:
	// begin inline asm
	sub.cc.u32 %r18988, %r18958, %r18966;
	// end inline asm
	// begin inline asm
	subc.cc.u32 %r18987, %r18959, %r18967;
	// end inline asm
	// begin inline asm
	subc.cc.u32 %r18986, %r18960, %r18968;
	// end inline asm
	// begin inline asm
	subc.cc.u32 %r18985, %r18961, %r18969;
	// end inline asm
	// begin inline asm
	subc.cc.u32 %r18984, %r18962, %r18970;
	// end inline asm
	// begin inline asm
	subc.cc.u32 %r18983, %r18963, %r18971;
	// end inline asm
	// begin inline asm
	subc.cc.u32 %r18982, %r18964, %r18972;
	// end inline asm
	// begin inline asm
	subc.u32 %r11809, %r19005, %r18973;
	// end inline asm
	setp.eq.s32 	%p79, %r11809, 0;
	mov.u32 	%r18981, %r19006;
	mov.u32 	%r18989, %r18980;
	mov.u32 	%r18997, %r18978;
	@%p79 bra 	$L__BB0_88;
	// begin inline asm
	add.cc.u32 %r18988, %r18988, %r16;
	// end inline asm
	// begin inline asm
	addc.cc.u32 %r18987, %r18987, %r17;
	// end inline asm
	// begin inline asm
	addc.cc.u32 %r18986, %r18986, %r18;
	// end inline asm
	// begin inline asm
	addc.cc.u32 %r18985, %r18985, %r19;
	// end inline asm
	// begin inline asm
	addc.cc.u32 %r18984, %r18984, %r20;
	// end inline asm
	// begin inline asm
	addc.cc.u32 %r18983, %r18983, %r21;
	// end inline asm
	// begin inline asm
	addc.cc.u32 %r18982, %r18982, %r22;
	// end inline asm
	// begin inline asm
	addc.u32 %r18981, %r19006, %r23;
	// end inline asm
	mov.u32 	%r18989, %r18980;
	mov.u32 	%r18997, %r18978;
	mov.u32 	%r19006, %r18981;
$L__BB0_88:
	add.s32 	%r18663, %r18663, -1;
	setp.ne.s32 	%p80, %r18663, -1;
	@%p80 bra 	$L__BB0_11;
	add.s32 	%r11838, %r16, -2;
	st.local.u32 	[%rd2], %r11838;
	st.local.u32 	[%rd2+4], %r17;
	st.local.u32 	[%rd2+8], %r18;
	st.local.u32 	[%rd2+12], %r19;
	st.local.u32 	[%rd2+16], %r20;
	st.local.u32 	[%rd2+20], %r21;
	st.local.u32 	[%rd2+24], %r22;
	st.local.u32 	[%rd2+28], %r23;
	mov.b32 	%r19025, 0;
	mov.b32 	%r19024, 1;
	mov.u32 	%r19026, %r19025;
	mov.u32 	%r19027, %r19025;
	mov.u32 	%r19028, %r19025;
	mov.u32 	%r19029, %r19025;
	mov.u32 	%r19030, %r19025;
	mov.u32 	%r19031, %r19025;
	mov.u32 	%r19023, %r19025;
$L__BB0_90:
	shr.u32 	%r11839, %r19023, 5;
	and.b32  	%r11840, %r19023, 31;
	mul.wide.u32 	%rd557, %r11839, 4;
	add.s64 	%rd558, %rd2, %rd557;
	ld.local.u32 	%r11841, [%rd558];
	shr.u32 	%r11842, %r11841, %r11840;
	and.b32  	%r11843, %r11842, 1;
	setp.eq.b32 	%p81, %r11843, 1;
	not.pred 	%p82, %p81;
	@%p82 bra 	$L__BB0_93;
	mul.lo.s32 	%r11846, %r18988, %r19024;
	mul.hi.u32 	%r11849, %r19024, %r18988;
	mov.b32 	%r12229, 0;
	// begin inline asm
	add.cc.u32 %r11844, %r12229, %r11846;
	// end inline asm
	// begin inline asm
	addc.u32 %r11847, %r12229, %r11849;
	// end inline asm
	mul.lo.s32 	%r11852, %r18987, %r19024;
	mul.hi.u32 	%r11855, %r19024, %r18987;
	// begin inline asm
	add.cc.u32 %r11850, %r12229, %r11852;
	// end inline asm
	// begin inline asm
	addc.u32 %r11853, %r11847, %r11855;
	// end inline asm
	mul.lo.s32 	%r11858, %r18986, %r19024;
	mul.hi.u32 	%r11861, %r19024, %r18986;
	// begin inline asm
	add.cc.u32 %r11856, %r12229, %r11858;
	// end inline asm
	// begin inline asm
	addc.u32 %r11859, %r11853, %r11861;
	// end inline asm
	mul.lo.s32 	%r11864, %r18985, %r19024;
	mul.hi.u32 	%r11867, %r19024, %r18985;
	// begin inline asm
	add.cc.u32 %r11862, %r12229, %r11864;
	// end inline asm
	// begin inline asm
	addc.u32 %r11865, %r11859, %r11867;
	// end inline asm
	mul.lo.s32 	%r11870, %r18984, %r19024;
	mul.hi.u32 	%r11873, %r19024, %r18984;
	// begin inline asm
	add.cc.u32 %r11868, %r12229, %r11870;
	// end inline asm
	// begin inline asm
	addc.u32 %r11871, %r11865, %r11873;
	// end inline asm
	mul.lo.s32 	%r11876, %r18983, %r19024;
	mul.hi.u32 	%r11879, %r19024, %r18983;
	// begin inline asm
	add.cc.u32 %r11874, %r12229, %r11876;
	// end inline asm
	// begin inline asm
	addc.u32 %r11877, %r11871, %r11879;
	// end inline asm
	mul.lo.s32 	%r11882, %r18982, %r19024;
	mul.hi.u32 	%r11885, %r19024, %r18982;
	// begin inline asm
	add.cc.u32 %r11880, %r12229, %r11882;
	// end inline asm
	// begin inline asm
	addc.u32 %r11883, %r11877, %r11885;
	// end inline asm
	mul.lo.s32 	%r11888, %r18981, %r19024;
	mul.hi.u32 	%r11891, %r19024, %r18981;
	// begin inline asm
	add.cc.u32 %r11886, %r12229, %r11888;
	// end inline asm
	// begin inline asm
	addc.u32 %r11889, %r11883, %r11891;
	// end inline asm
	mul.lo.s32 	%r11894, %r18988, %r19025;
	mul.hi.u32 	%r11897, %r19025, %r18988;
	// begin inline asm
	add.cc.u32 %r11892, %r11850, %r11894;
	// end inline asm
	// begin inline asm
	addc.u32 %r11895, %r12229, %r11897;
	// end inline asm
	mul.lo.s32 	%r11900, %r18987, %r19025;
	mul.hi.u32 	%r11903, %r19025, %r18987;
	// begin inline asm
	add.cc.u32 %r11898, %r11856, %r11900;
	// end inline asm
	// begin inline asm
	addc.u32 %r11901, %r11895, %r11903;
	// end inline asm
	mul.lo.s32 	%r11906, %r18986, %r19025;
	mul.hi.u32 	%r11909, %r19025, %r18986;
	// begin inline asm
	add.cc.u32 %r11904, %r11862, %r11906;
	// end inline asm
	// begin inline asm
	addc.u32 %r11907, %r11901, %r11909;
	// end inline asm
	mul.lo.s32 	%r11912, %r18985, %r19025;
	mul.hi.u32 	%r11915, %r19025, %r18985;
	// begin inline asm
	add.cc.u32 %r11910, %r11868, %r11912;
	// end inline asm
	// begin inline asm
	addc.u32 %r11913, %r11907, %r11915;
	// end inline asm
	mul.lo.s32 	%r11918, %r18984, %r19025;
	mul.hi.u32 	%r11921, %r19025, %r18984;
	// begin inline asm
	add.cc.u32 %r11916, %r11874, %r11918;
	// end inline asm
	// begin inline asm
	addc.u32 %r11919, %r11913, %r11921;
	// end inline asm
	mul.lo.s32 	%r11924, %r18983, %r19025;
	mul.hi.u32 	%r11927, %r19025, %r18983;
	// begin inline asm
	add.cc.u32 %r11922, %r11880, %r11924;
	// end inline asm
	// begin inline asm
	addc.u32 %r11925, %r11919, %r11927;
	// end inline asm
	mul.lo.s32 	%r11930, %r18982, %r19025;
	mul.hi.u32 	%r11933, %r19025, %r18982;
	// begin inline asm
	add.cc.u32 %r11928, %r11886, %r11930;
	// end inline asm
	// begin inline asm
	addc.u32 %r11931, %r11925, %r11933;
	// end inline asm
	mul.lo.s32 	%r11936, %r18981, %r19025;
	mul.hi.u32 	%r11939, %r19025, %r18981;
	// begin inline asm
	add.cc.u32 %r11934, %r11889, %r11936;
	// end inline asm
	// begin inline asm
	addc.u32 %r11937, %r11931, %r11939;
	// end inline asm
	mul.lo.s32 	%r11942, %r18988, %r19026;
	mul.hi.u32 	%r11945, %r19026, %r18988;
	// begin inline asm
	add.cc.u32 %r11940, %r11898, %r11942;
	// end inline asm
	// begin inline asm
	addc.u32 %r11943, %r12229, %r11945;
	// end inline asm
	mul.lo.s32 	%r11948, %r18987, %r19026;
	mul.hi.u32 	%r11951, %r19026, %r18987;
	// begin inline asm
	add.cc.u32 %r11946, %r11904, %r11948;
	// end inline asm
	// begin inline asm
	addc.u32 %r11949, %r11943, %r11951;
	// end inline asm
	mul.lo.s32 	%r11954, %r18986, %r19026;
	mul.hi.u32 	%r11957, %r19026, %r18986;
	// begin inline asm
	add.cc.u32 %r11952, %r11910, %r11954;
	// end inline asm
	// begin inline asm
	addc.u32 %r11955, %r11949, %r11957;
	// end inline asm
	mul.lo.s32 	%r11960, %r18985, %r19026;
	mul.hi.u32 	%r11963, %r19026, %r18985;
	// begin inline asm
	add.cc.u32 %r11958, %r11916, %r11960;
	// end inline asm
	// begin inline asm
	addc.u32 %r11961, %r11955, %r11963;
	// end inline asm
	mul.lo.s32 	%r11966, %r18984, %r19026;
	mul.hi.u32 	%r11969, %r19026, %r18984;
	// begin inline asm
	add.cc.u32 %r11964, %r11922, %r11966;
	// end inline asm
	// begin inline asm
	addc.u32 %r11967, %r11961, %r11969;
	// end inline asm
	mul.lo.s32 	%r11972, %r18983, %r19026;
	mul.hi.u32 	%r11975, %r19026, %r18983;
	// begin inline asm
	add.cc.u32 %r11970, %r11928, %r11972;
	// end inline asm
	// begin inline asm
	addc.u32 %r11973, %r11967, %r11975;
	// end inline asm
	mul.lo.s32 	%r11978, %r18982, %r19026;
	mul.hi.u32 	%r11981, %r19026, %r18982;
	// begin inline asm
	add.cc.u32 %r11976, %r11934, %r11978;
	// end inline asm
	// begin inline asm
	addc.u32 %r11979, %r11973, %r11981;
	// end inline asm
	mul.lo.s32 	%r11984, %r18981, %r19026;
	mul.hi.u32 	%r11987, %r19026, %r18981;
	// begin inline asm
	add.cc.u32 %r11982, %r11937, %r11984;
	// end inline asm
	// begin inline asm
	addc.u32 %r11985, %r11979, %r11987;
	// end inline asm
	mul.lo.s32 	%r11990, %r18988, %r19027;
	mul.hi.u32 	%r11993, %r19027, %r18988;
	// begin inline asm
	add.cc.u32 %r11988, %r11946, %r11990;
	// end inline asm
	// begin inline asm
	addc.u32 %r11991, %r12229, %r11993;
	// end inline asm
	mul.lo.s32 	%r11996, %r18987, %r19027;
	mul.hi.u32 	%r11999, %r19027, %r18987;
	// begin inline asm
	add.cc.u32 %r11994, %r11952, %r11996;
	// end inline asm
	// begin inline asm
	addc.u32 %r11997, %r11991, %r11999;
	// end inline asm
	mul.lo.s32 	%r12002, %r18986, %r19027;
	mul.hi.u32 	%r12005, %r19027, %r18986;
	// begin inline asm
	add.cc.u32 %r12000, %r11958, %r12002;
	// end inline asm
	// begin inline asm
	addc.u32 %r12003, %r11997, %r12005;
	// end inline asm
	mul.lo.s32 	%r12008, %r18985, %r19027;
	mul.hi.u32 	%r12011, %r19027, %r18985;
	// begin inline asm
	add.cc.u32 %r12006, %r11964, %r12008;
	// end inline asm
	// begin inline asm
	addc.u32 %r12009, %r12003, %r12011;
	// end inline asm
	mul.lo.s32 	%r12014, %r18984, %r19027;
	mul.hi.u32 	%r12017, %r19027, %r18984;
	// begin inline asm
	add.cc.u32 %r12012, %r11970, %r12014;
	// end inline asm
	// begin inline asm
	addc.u32 %r12015, %r12009, %r12017;
	// end inline asm
	mul.lo.s32 	%r12020, %r18983, %r19027;
	mul.hi.u32 	%r12023, %r19027, %r18983;
	// begin inline asm
	add.cc.u32 %r12018, %r11976, %r12020;
	// end inline asm
	// begin inline asm
	addc.u32 %r12021, %r12015, %r12023;
	// end inline asm
	mul.lo.s32 	%r12026, %r18982, %r19027;
	mul.hi.u32 	%r12029, %r19027, %r18982;
	// begin inline asm
	add.cc.u32 %r12024, %r11982, %r12026;
	// end inline asm
	// begin inline asm
	addc.u32 %r12027, %r12021, %r12029;
	// end inline asm
	mul.lo.s32 	%r12032, %r18981, %r19027;
	mul.hi.u32 	%r12035, %r19027, %r18981;
	// begin inline asm
	add.cc.u32 %r12030, %r11985, %r12032;
	// end inline asm
	// begin inline asm
	addc.u32 %r12033, %r12027, %r12035;
	// end inline asm
	mul.lo.s32 	%r12038, %r18988, %r19028;
	mul.hi.u32 	%r12041, %r19028, %r18988;
	// begin inline asm
	add.cc.u32 %r12036, %r11994, %r12038;
	// end inline asm
	// begin inline asm
	addc.u32 %r12039, %r12229, %r12041;
	// end inline asm
	mul.lo.s32 	%r12044, %r18987, %r19028;
	mul.hi.u32 	%r12047, %r19028, %r18987;
	// begin inline asm
	add.cc.u32 %r12042, %r12000, %r12044;
	// end inline asm
	// begin inline asm
	addc.u32 %r12045, %r12039, %r12047;
	// end inline asm
	mul.lo.s32 	%r12050, %r18986, %r19028;
	mul.hi.u32 	%r12053, %r19028, %r18986;
	// begin inline asm
	add.cc.u32 %r12048, %r12006, %r12050;
	// end inline asm
	// begin inline asm
	addc.u32 %r12051, %r12045, %r12053;
	// end inline asm
	mul.lo.s32 	%r12056, %r18985, %r19028;
	mul.hi.u32 	%r12059, %r19028, %r18985;
	// begin inline asm
	add.cc.u32 %r12054, %r12012, %r12056;
	// end inline asm
	// begin inline asm
	addc.u32 %r12057, %r12051, %r12059;
	// end inline asm
	mul.lo.s32 	%r12062, %r18984, %r19028;
	mul.hi.u32 	%r12065, %r19028, %r18984;
	// begin inline asm
	add.cc.u32 %r12060, %r12018, %r12062;
	// end inline asm
	// begin inline asm
	addc.u32 %r12063, %r12057, %r12065;
	// end inline asm
	mul.lo.s32 	%r12068, %r18983, %r19028;
	mul.hi.u32 	%r12071, %r19028, %r18983;
	// begin inline asm
	add.cc.u32 %r12066, %r12024, %r12068;
	// end inline asm
	// begin inline asm
	addc.u32 %r12069, %r12063, %r12071;
	// end inline asm
	mul.lo.s32 	%r12074, %r18982, %r19028;
	mul.hi.u32 	%r12077, %r19028, %r18982;
	// begin inline asm
	add.cc.u32 %r12072, %r12030, %r12074;
	// end inline asm
	// begin inline asm
	addc.u32 %r12075, %r12069, %r12077;
	// end inline asm
	mul.lo.s32 	%r12080, %r18981, %r19028;
	mul.hi.u32 	%r12083, %r19028, %r18981;
	// begin inline asm
	add.cc.u32 %r12078, %r12033, %r12080;
	// end inline asm
	// begin inline asm
	addc.u32 %r12081, %r12075, %r12083;
	// end inline asm
	mul.lo.s32 	%r12086, %r18988, %r19029;
	mul.hi.u32 	%r12089, %r19029, %r18988;
	// begin inline asm
	add.cc.u32 %r12084, %r12042, %r12086;
	// end inline asm
	// begin inline asm
	addc.u32 %r12087, %r12229, %r12089;
	// end inline asm
	mul.lo.s32 	%r12092, %r18987, %r19029;
	mul.hi.u32 	%r12095, %r19029, %r18987;
	// begin inline asm
	add.cc.u32 %r12090, %r12048, %r12092;
	// end inline asm
	// begin inline asm
	addc.u32 %r12093, %r12087, %r12095;
	// end inline asm
	mul.lo.s32 	%r12098, %r18986, %r19029;
	mul.hi.u32 	%r12101, %r19029, %r18986;
	// begin inline asm
	add.cc.u32 %r12096, %r12054, %r12098;
	// end inline asm
	// begin inline asm
	addc.u32 %r12099, %r12093, %r12101;
	// end inline asm
	mul.lo.s32 	%r12104, %r18985, %r19029;
	mul.hi.u32 	%r12107, %r19029, %r18985;
	// begin inline asm
	add.cc.u32 %r12102, %r12060, %r12104;
	// end inline asm
	// begin inline asm
	addc.u32 %r12105, %r12099, %r12107;
	// end inline asm
	mul.lo.s32 	%r12110, %r18984, %r19029;
	mul.hi.u32 	%r12113, %r19029, %r18984;
	// begin inline asm
	add.cc.u32 %r12108, %r12066, %r12110;
	// end inline asm
	// begin inline asm
	addc.u32 %r12111, %r12105, %r12113;
	// end inline asm
	mul.lo.s32 	%r12116, %r18983, %r19029;
	mul.hi.u32 	%r12119, %r19029, %r18983;
	// begin inline asm
	add.cc.u32 %r12114, %r12072, %r12116;
	// end inline asm
	// begin inline asm
	addc.u32 %r12117, %r12111, %r12119;
	// end inline asm
	mul.lo.s32 	%r12122, %r18982, %r19029;
	mul.hi.u32 	%r12125, %r19029, %r18982;
	// begin inline asm
	add.cc.u32 %r12120, %r12078, %r12122;
	// end inline asm
	// begin inline asm
	addc.u32 %r12123, %r12117, %r12125;
	// end inline asm
	mul.lo.s32 	%r12128, %r18981, %r19029;
	mul.hi.u32 	%r12131, %r19029, %r18981;
	// begin inline asm
	add.cc.u32 %r12126, %r12081, %r12128;
	// end inline asm
	// begin inline asm
	addc.u32 %r12129, %r12123, %r12131;
	// end inline asm
	mul.lo.s32 	%r12134, %r18988, %r19030;
	mul.hi.u32 	%r12137, %r19030, %r18988;
	// begin inline asm
	add.cc.u32 %r12132, %r12090, %r12134;
	// end inline asm
	// begin inline asm
	addc.u32 %r12135, %r12229, %r12137;
	// end inline asm
	mul.lo.s32 	%r12140, %r18987, %r19030;
	mul.hi.u32 	%r12143, %r19030, %r18987;
	// begin inline asm
	add.cc.u32 %r12138, %r12096, %r12140;
	// end inline asm
	// begin inline asm
	addc.u32 %r12141, %r12135, %r12143;
	// end inline asm
	mul.lo.s32 	%r12146, %r18986, %r19030;
	mul.hi.u32 	%r12149, %r19030, %r18986;
	// begin inline asm
	add.cc.u32 %r12144, %r12102, %r12146;
	// end inline asm
	// begin inline asm
	addc.u32 %r12147, %r12141, %r12149;
	// end inline asm
	mul.lo.s32 	%r12152, %r18985, %r19030;
	mul.hi.u32 	%r12155, %r19030, %r18985;
	// begin inline asm
	add.cc.u32 %r12150, %r12108, %r12152;
	// end inline asm
	// begin inline asm
	addc.u32 %r12153, %r12147, %r12155;
	// end inline asm
	mul.lo.s32 	%r12158, %r18984, %r19030;
	mul.hi.u32 	%r12161, %r19030, %r18984;
	// begin inline asm
	add.cc.u32 %r12156, %r12114, %r12158;
	// end inline asm
	// begin inline asm
	addc.u32 %r12159, %r12153, %r12161;
	// end inline asm
	mul.lo.s32 	%r12164, %r18983, %r19030;
	mul.hi.u32 	%r12167, %r19030, %r18983;
	// begin inline asm
	add.cc.u32 %r12162, %r12120, %r12164;
	// end inline asm
	// begin inline asm
	addc.u32 %r12165, %r12159, %r12167;
	// end inline asm
	mul.lo.s32 	%r12170, %r18982, %r19030;
	mul.hi.u32 	%r12173, %r19030, %r18982;
	// begin inline asm
	add.cc.u32 %r12168, %r12126, %r12170;
	// end inline asm
	// begin inline asm
	addc.u32 %r12171, %r12165, %r12173;
	// end inline asm
	mul.lo.s32 	%r12176, %r18981, %r19030;
	mul.hi.u32 	%r12179, %r19030, %r18981;
	// begin inline asm
	add.cc.u32 %r12174, %r12129, %r12176;
	// end inline asm
	// begin inline asm
	addc.u32 %r12177, %r12171, %r12179;
	// end inline asm
	mul.lo.s32 	%r12182, %r18988, %r19031;
	mul.hi.u32 	%r12185, %r19031, %r18988;
	// begin inline asm
	add.cc.u32 %r12180, %r12138, %r12182;
	// end inline asm
	// begin inline asm
	addc.u32 %r12183, %r12229, %r12185;
	// end inline asm
	mul.lo.s32 	%r12188, %r18987, %r19031;
	mul.hi.u32 	%r12191, %r19031, %r18987;
	// begin inline asm
	add.cc.u32 %r12186, %r12144, %r12188;
	// end inline asm
	// begin inline asm
	addc.u32 %r12189, %r12183, %r12191;
	// end inline asm
	mul.lo.s32 	%r12194, %r18986, %r19031;
	mul.hi.u32 	%r12197, %r19031, %r18986;
	// begin inline asm
	add.cc.u32 %r12192, %r12150, %r12194;
	// end inline asm
	// begin inline asm
	addc.u32 %r12195, %r12189, %r12197;
	// end inline asm
	mul.lo.s32 	%r12200, %r18985, %r19031;
	mul.hi.u32 	%r12203, %r19031, %r18985;
	// begin inline asm
	add.cc.u32 %r12198, %r12156, %r12200;
	// end inline asm
	// begin inline asm
	addc.u32 %r12201, %r12195, %r12203;
	// end inline asm
	mul.lo.s32 	%r12206, %r18984, %r19031;
	mul.hi.u32 	%r12209, %r19031, %r18984;
	// begin inline asm
	add.cc.u32 %r12204, %r12162, %r12206;
	// end inline asm
	// begin inline asm
	addc.u32 %r12207, %r12201, %r12209;
	// end inline asm
	mul.lo.s32 	%r12212, %r18983, %r19031;
	mul.hi.u32 	%r12215, %r19031, %r18983;
	// begin inline asm
	add.cc.u32 %r12210, %r12168, %r12212;
	// end inline asm
	// begin inline asm
	addc.u32 %r12213, %r12207, %r12215;
	// end inline asm
	mul.lo.s32 	%r12218, %r18982, %r19031;
	mul.hi.u32 	%r12221, %r19031, %r18982;
	// begin inline asm
	add.cc.u32 %r12216, %r12174, %r12218;
	// end inline asm
	// begin inline asm
	addc.u32 %r12219, %r12213, %r12221;
	// end inline asm
	mul.lo.s32 	%r12224, %r18981, %r19031;
	mul.hi.u32 	%r12227, %r19031, %r18981;
	// begin inline asm
	add.cc.u32 %r12222, %r12177, %r12224;
	// end inline asm
	// begin inline asm
	addc.u32 %r12225, %r12219, %r12227;
	// end inline asm
	mul.wide.u32 	%rd559, %r12186, 977;
	cvt.u32.u64 	%r12230, %rd559;
	shr.u64 	%rd560, %rd559, 32;
	mul.wide.u32 	%rd561, %r12192, 977;
	add.s64 	%rd562, %rd561, %rd560;
	cvt.u32.u64 	%r12233, %rd562;
	shr.u64 	%rd563, %rd562, 32;
	mul.wide.u32 	%rd564, %r12198, 977;
	add.s64 	%rd565, %rd564, %rd563;
	cvt.u32.u64 	%r12236, %rd565;
	shr.u64 	%rd566, %rd565, 32;
	mul.wide.u32 	%rd567, %r12204, 977;
	add.s64 	%rd568, %rd567, %rd566;
	cvt.u32.u64 	%r12239, %rd568;
	shr.u64 	%rd569, %rd568, 32;
	mul.wide.u32 	%rd570, %r12210, 977;
	add.s64 	%rd571, %rd570, %rd569;
	cvt.u32.u64 	%r12242, %rd571;
	shr.u64 	%rd572, %rd571, 32;
	mul.wide.u32 	%rd573, %r12216, 977;
	add.s64 	%rd574, %rd573, %rd572;
	cvt.u32.u64 	%r12245, %rd574;
	shr.u64 	%rd575, %rd574, 32;
	mul.wide.u32 	%rd576, %r12222, 977;
	add.s64 	%rd577, %rd576, %rd575;
	cvt.u32.u64 	%r12248, %rd577;
	shr.u64 	%rd578, %rd577, 32;
	cvt.u64.u32 	%rd579, %r12225;
	cvt.u32.u64 	%r12325, %rd578;
	cvt.u32.u64 	%r12326, %rd579;
	mov.b64 	%rd580, 977;
	cvt.u32.u64 	%r12327, %rd580;
	mad.lo.s32 	%r12251, %r12326, %r12327, %r12325;
	// begin inline asm
	add.cc.u32 %r12228, %r12229, %r12230;
	// end inline asm
	// begin inline asm
	addc.cc.u32 %r12231, %r12186, %r12233;
	// end inline asm
	// begin inline asm
	addc.cc.u32 %r12234, %r12192, %r12236;
	// end inline asm
	// begin inline asm
	addc.cc.u32 %r12237, %r12198, %r12239;
	// end inline asm
	// begin inline asm
	addc.cc.u32 %r12240, %r12204, %r12242;
	// end inline asm
	// begin inline asm
	addc.cc.u32 %r12243, %r12210, %r12245;
	// end inline asm
	// begin inline asm
	addc.cc.u32 %r12246, %r12216, %r12248;
	// end inline asm
	// begin inline asm
	addc.u32 %r12249, %r12222, %r12251;
	// end inline asm
	// begin inline asm
	sub.cc.u32 %r12252, %r12228, %r16;
	// end inline asm
	// begin inline asm
	subc.cc.u32 %r12255, %r12231, %r17;
	// end inline asm
	// begin inline asm
	subc.cc.u32 %r12258, %r12234, %r18;
	// end inline asm
	// begin inline asm
	subc.cc.u32 %r12261, %r12237, %r19;
	// end inline asm
	// begin inline asm
	subc.cc.u32 %r12264, %r12240, %r20;
	// end inline asm
	// begin inline asm
	subc.cc.u32 %r12267, %r12243, %r21;
	// end inline asm
	// begin inline asm
	subc.cc.u32 %r12270, %r12246, %r22;
	// end inline asm
	// begin inline asm
	subc.u32 %r12273, %r12249, %r23;
	// end inline asm
	setp.eq.s32 	%p83, %r12273, 0;
	selp.b32 	%r12277, %r12252, %r12228, %p83;
	selp.b32 	%r12280, %r12255, %r12231, %p83;
	selp.b32 	%r12283, %r12258, %r12234, %p83;
	selp.b32 	%r12286, %r12261, %r12237, %p83;
	selp.b32 	%r12289, %r12264, %r12240, %p83;
	selp.b32 	%r12292, %r12267, %r12243, %p83;
	selp.b32 	%r12295, %r12270, %r12246, %p83;
	// begin inline asm
	add.cc.u32 %r12276, %r12277, %r11844;
	// end inline asm
	// begin inline asm
	addc.cc.u32 %r12279, %r12280, %r11892;
	// end inline asm
	// begin inline asm
	addc.cc.u32 %r12282, %r12283, %r11940;
	// end inline asm
	// begin inline asm
	addc.cc.u32 %r12285, %r12286, %r11988;
	// end inline asm
	// begin inline asm
	addc.cc.u32 %r12288, %r12289, %r12036;
	// end inline asm
	// begin inline asm
	addc.cc.u32 %r12291, %r12292, %r12084;
	// end inline asm
	// begin inline asm
	addc.cc.u32 %r12294, %r12295, %r12132;
	// end inline asm
	// begin inline asm
	addc.u32 %r19031, %r12249, %r12180;
	// end inline asm
	// begin inline asm
	sub.cc.u32 %r19024, %r12276, %r16;
	// end inline asm
	// begin inline asm
	subc.cc.u32 %r19025, %r12279, %r17;
	// end inline asm
	// begin inline asm
	subc.cc.u32 %r19026, %r12282, %r18;
	// end inline asm
	// begin inline asm
	subc.cc.u32 %r19027, %r12285, %r19;
	// end inline asm
	// begin inline asm
	subc.cc.u32 %r19028, %r12288, %r20;
	// end inline asm
	// begin inline asm
	subc.cc.u32 %r19029, %r12291, %r21;
	// end inline asm
	// begin inline asm
	subc.cc.u32 %r19030, %r12294, %r22;
	// end inline asm
	// begin inline asm
	subc.u32 %r12321, %r19031, %r23;
	// end inline asm
	setp.eq.s32 	%p84, %r12321, 0;
	@%p84 bra 	$L__BB0_93;
	mov.u32 	%r19024, %r12276;
	mov.u32 	%r19025, %r12279;
	mov.u32 	%r19026, %r12282;
	mov.u32 	%r19027, %r12285;
	mov.u32 	%r19028, %r12288;
	mov.u32 	%r19029, %r12291;
	mov.u32 	%r19030, %r12294;
$L__BB0_93:
	mul.lo.s32 	%r12330, %r18988, %r18988;
	mul.hi.u32 	%r12333, %r18988, %r18988;
	mov.b32 	%r12713, 0;
	// begin inline asm
	add.cc.u32 %r12328, %r12713, %r12330;
	// end inline asm
	// begin inline asm
	addc.u32 %r12331, %r12713, %r12333;
	// end inline asm
	mul.lo.s32 	%r12378, %r18987, %r18988;
	mul.hi.u32 	%r12339, %r18988, %r18987;
	// begin inline asm
	add.cc.u32 %r12334, %r12713, %r12378;
	// end inline asm
	// begin inline asm
	addc.u32 %r12337, %r12331, %r12339;
	// end inline asm
	mul.lo.s32 	%r12426, %r18986, %r18988;
	mul.hi.u32 	%r12345, %r18988, %r18986;
	// begin inline asm
	add.cc.u32 %r12340, %r12713, %r12426;
	// end inline asm
	// begin inline asm
	addc.u32 %r12343, %r12337, %r12345;
	// end inline asm
	mul.lo.s32 	%r12474, %r18985, %r18988;
	mul.hi.u32 	%r12351, %r18988, %r18985;
	// begin inline asm
	add.cc.u32 %r12346, %r12713, %r12474;
	// end inline asm
	// begin inline asm
	addc.u32 %r12349, %r12343, %r12351;
	// end inline asm
	mul.lo.s32 	%r12522, %r18984, %r18988;
	mul.hi.u32 	%r12357, %r18988, %r18984;
	// begin inline asm
	add.cc.u32 %r12352, %r12713, %r12522;
	// end inline asm
	// begin inline asm
	addc.u32 %r12355, %r12349, %r12357;
	// end inline asm
	mul.lo.s32 	%r12570, %r18983, %r18988;
	mul.hi.u32 	%r12363, %r18988, %r18983;
	// begin inline asm
	add.cc.u32 %r12358, %r12713, %r12570;
	// end inline asm
	// begin inline asm
	addc.u32 %r12361, %r12355, %r12363;
	// end inline asm
	mul.lo.s32 	%r12618, %r18982, %r18988;
	mul.hi.u32 	%r12369, %r18988, %r18982;
	// begin inline asm
	add.cc.u32 %r12364, %r12713, %r12618;
	// end inline asm
	// begin inline asm
	addc.u32 %r12367, %r12361, %r12369;
	// end inline asm
	mul.lo.s32 	%r12666, %r18981, %r18988;
	mul.hi.u32 	%r12375, %r18988, %r18981;
	// begin inline asm
	add.cc.u32 %r12370, %r12713, %r12666;
	// end inline asm
	// begin inline asm
	addc.u32 %r12373, %r12367, %r12375;
	// end inline asm
	mul.hi.u32 	%r12381, %r18987, %r18988;
	// begin inline asm
	add.cc.u32 %r12376, %r12334, %r12378;
	// end inline asm
	// begin inline asm
	addc.u32 %r12379, %r12713, %r12381;
	// end inline asm
	mul.lo.s32 	%r12384, %r18987, %r18987;
	mul.hi.u32 	%r12387, %r18987, %r18987;
	// begin inline asm
	add.cc.u32 %r12382, %r12340, %r12384;
	// end inline asm
	// begin inline asm
	addc.u32 %r12385, %r12379, %r12387;
	// end inline asm
	mul.lo.s32 	%r12432, %r18986, %r18987;
	mul.hi.u32 	%r12393, %r18987, %r18986;
	// begin inline asm
	add.cc.u32 %r12388, %r12346, %r12432;
	// end inline asm
	// begin inline asm
	addc.u32 %r12391, %r12385, %r12393;
	// end inline asm
	mul.lo.s32 	%r12480, %r18985, %r18987;
	mul.hi.u32 	%r12399, %r18987, %r18985;
	// begin inline asm
	add.cc.u32 %r12394, %r12352, %r12480;
	// end inline asm
	// begin inline asm
	addc.u32 %r12397, %r12391, %r12399;
	// end inline asm
	mul.lo.s32 	%r12528, %r18984, %r18987;
	mul.hi.u32 	%r12405, %r18987, %r18984;
	// begin inline asm
	add.cc.u32 %r12400, %r12358, %r12528;
	// end inline asm
	// begin inline asm
	addc.u32 %r12403, %r12397, %r12405;
	// end inline asm
	mul.lo.s32 	%r12576, %r18983, %r18987;
	mul.hi.u32 	%r12411, %r18987, %r18983;
	// begin inline asm
	add.cc.u32 %r12406, %r12364, %r12576;
	// end inline asm
	// begin inline asm
	addc.u32 %r12409, %r12403, %r12411;
	// end inline asm
	mul.lo.s32 	%r12624, %r18982, %r18987;
	mul.hi.u32 	%r12417, %r18987, %r18982;
	// begin inline asm
	add.cc.u32 %r12412, %r12370, %r12624;
	// end inline asm
	// begin inline asm
	addc.u32 %r12415, %r12409, %r12417;
	// end inline asm
	mul.lo.s32 	%r12672, %r18981, %r18987;
	mul.hi.u32 	%r12423, %r18987, %r18981;
	// begin inline asm
	add.cc.u32 %r12418, %r12373, %r12672;
	// end inline asm
	// begin inline asm
	addc.u32 %r12421, %r12415, %r12423;
	// end inline asm
	mul.hi.u32 	%r12429, %r18986, %r18988;
	// begin inline asm
	add.cc.u32 %r12424, %r12382, %r12426;
	// end inline asm
	// begin inline asm
	addc.u32 %r12427, %r12713, %r12429;
	// end inline asm
	mul.hi.u32 	%r12435, %r18986, %r18987;
	// begin inline asm
	add.cc.u32 %r12430, %r12388, %r12432;
	// end inline asm
	// begin inline asm
	addc.u32 %r12433, %r12427, %r12435;
	// end inline asm
	mul.lo.s32 	%r12438, %r18986, %r18986;
	mul.hi.u32 	%r12441, %r18986, %r18986;
	// begin inline asm
	add.cc.u32 %r12436, %r12394, %r12438;
	// end inline asm
	// begin inline asm
	addc.u32 %r12439, %r12433, %r12441;
	// end inline asm
	mul.lo.s32 	%r12486, %r18985, %r18986;
	mul.hi.u32 	%r12447, %r18986, %r18985;
	// begin inline asm
	add.cc.u32 %r12442, %r12400, %r12486;
	// end inline asm
	// begin inline asm
	addc.u32 %r12445, %r12439, %r12447;
	// end inline asm
	mul.lo.s32 	%r12534, %r18984, %r18986;
	mul.hi.u32 	%r12453, %r18986, %r18984;
	// begin inline asm
	add.cc.u32 %r12448, %r12406, %r12534;
	// end inline asm
	// begin inline asm
	addc.u32 %r12451, %r12445, %r12453;
	// end inline asm
	mul.lo.s32 	%r12582, %r18983, %r18986;
	mul.hi.u32 	%r12459, %r18986, %r18983;
	// begin inline asm
	add.cc.u32 %r12454, %r12412, %r12582;
	// end inline asm
	// begin inline asm
	addc.u32 %r12457, %r12451, %r12459;
	// end inline asm
	mul.lo.s32 	%r12630, %r18982, %r18986;
	mul.hi.u32 	%r12465, %r18986, %r18982;
	// begin inline asm
	add.cc.u32 %r12460, %r12418, %r12630;
	// end inline asm
	// begin inline asm
	addc.u32 %r12463, %r12457, %r12465;
	// end inline asm
	mul.lo.s32 	%r12678, %r18981, %r18986;
	mul.hi.u32 	%r12471, %r18986, %r18981;
	// begin inline asm
	add.cc.u32 %r12466, %r12421, %r12678;
	// end inline asm
	// begin inline asm
	addc.u32 %r12469, %r12463, %r12471;
	// end inline asm
	mul.hi.u32 	%r12477, %r18985, %r18988;
	// begin inline asm
	add.cc.u32 %r12472, %r12430, %r12474;
	// end inline asm
	// begin inline asm
	addc.u32 %r12475, %r12713, %r12477;
	// end inline asm
	mul.hi.u32 	%r12483, %r18985, %r18987;
	// begin inline asm
	add.cc.u32 %r12478, %r12436, %r12480;
	// end inline asm
	// begin inline asm
	addc.u32 %r12481, %r12475, %r12483;
	// end inline asm
	mul.hi.u32 	%r12489, %r18985, %r18986;
	// begin inline asm
	add.cc.u32 %r12484, %r12442, %r12486;
	// end inline asm
	// begin inline asm
	addc.u32 %r12487, %r12481, %r12489;
	// end inline asm
	mul.lo.s32 	%r12492, %r18985, %r18985;
	mul.hi.u32 	%r12495, %r18985, %r18985;
	// begin inline asm
	add.cc.u32 %r12490, %r12448, %r12492;
	// end inline asm
	// begin inline asm
	addc.u32 %r12493, %r12487, %r12495;
	// end inline asm
	mul.lo.s32 	%r12540, %r18984, %r18985;
	mul.hi.u32 	%r12501, %r18985, %r18984;
	// begin inline asm
	add.cc.u32 %r12496, %r12454, %r12540;
	// end inline asm
	// begin inline asm
	addc.u32 %r12499, %r12493, %r12501;
	// end inline asm
	mul.lo.s32 	%r12588, %r18983, %r18985;
	mul.hi.u32 	%r12507, %r18985, %r18983;
	// begin inline asm
	add.cc.u32 %r12502, %r12460, %r12588;
	// end inline asm
	// begin inline asm
	addc.u32 %r12505, %r12499, %r12507;
	// end inline asm
	mul.lo.s32 	%r12636, %r18982, %r18985;
	mul.hi.u32 	%r12513, %r18985, %r18982;
	// begin inline asm
	add.cc.u32 %r12508, %r12466, %r12636;
	// end inline asm
	// begin inline asm
	addc.u32 %r12511, %r12505, %r12513;
	// end inline asm
	mul.lo.s32 	%r12684, %r18981, %r18985;
	mul.hi.u32 	%r12519, %r18985, %r18981;
	// begin inline asm
	add.cc.u32 %r12514, %r12469, %r12684;
	// end inline asm
	// begin inline asm
	addc.u32 %r12517, %r12511, %r12519;
	// end inline asm
	mul.hi.u32 	%r12525, %r18984, %r18988;
	// begin inline asm
	add.cc.u32 %r12520, %r12478, %r12522;
	// end inline asm
	// begin inline asm
	addc.u32 %r12523, %r12713, %r12525;
	// end inline asm
	mul.hi.u32 	%r12531, %r18984, %r18987;
	// begin inline asm
	add.cc.u32 %r12526, %r12484, %r12528;
	// end inline asm
	// begin inline asm
	addc.u32 %r12529, %r12523, %r12531;
	// end inline asm
	mul.hi.u32 	%r12537, %r18984, %r18986;
	// begin inline asm
	add.cc.u32 %r12532, %r12490, %r12534;
	// end inline asm
	// begin inline asm
	addc.u32 %r12535, %r12529, %r12537;
	// end inline asm
	mul.hi.u32 	%r12543, %r18984, %r18985;
	// begin inline asm
	add.cc.u32 %r12538, %r12496, %r12540;
	// end inline asm
	// begin inline asm
	addc.u32 %r12541, %r12535, %r12543;
	// end inline asm
	mul.lo.s32 	%r12546, %r18984, %r18984;
	mul.hi.u32 	%r12549, %r18984, %r18984;
	// begin inline asm
	add.cc.u32 %r12544, %r12502, %r12546;
	// end inline asm
	// begin inline asm
	addc.u32 %r12547, %r12541, %r12549;
	// end inline asm
	mul.lo.s32 	%r12594, %r18983, %r18984;
	mul.hi.u32 	%r12555, %r18984, %r18983;
	// begin inline asm
	add.cc.u32 %r12550, %r12508, %r12594;
	// end inline asm
	// begin inline asm
	addc.u32 %r12553, %r12547, %r12555;
	// end inline asm
	mul.lo.s32 	%r12642, %r18982, %r18984;
	mul.hi.u32 	%r12561, %r18984, %r18982;
	// begin inline asm
	add.cc.u32 %r12556, %r12514, %r12642;
	// end inline asm
	// begin inline asm
	addc.u32 %r12559, %r12553, %r12561;
	// end inline asm
	mul.lo.s32 	%r12690, %r18981, %r18984;
	mul.hi.u32 	%r12567, %r18984, %r18981;
	// begin inline asm
	add.cc.u32 %r12562, %r12517, %r12690;
	// end inline asm
	// begin inline asm
	addc.u32 %r12565, %r12559, %r12567;
	// end inline asm
	mul.hi.u32 	%r12573, %r18983, %r18988;
	// begin inline asm
	add.cc.u32 %r12568, %r12526, %r12570;
	// end inline asm
	// begin inline asm
	addc.u32 %r12571, %r12713, %r12573;
	// end inline asm
	mul.hi.u32 	%r12579, %r18983, %r18987;
	// begin inline asm
	add.cc.u32 %r12574, %r12532, %r12576;
	// end inline asm
	// begin inline asm
	addc.u32 %r12577, %r12571, %r12579;
	// end inline asm
	mul.hi.u32 	%r12585, %r18983, %r18986;
	// begin inline asm
	add.cc.u32 %r12580, %r12538, %r12582;
	// end inline asm
	// begin inline asm
	addc.u32 %r12583, %r12577, %r12585;
	// end inline asm
	mul.hi.u32 	%r12591, %r18983, %r18985;
	// begin inline asm
	add.cc.u32 %r12586, %r12544, %r12588;
	// end inline asm
	// begin inline asm
	addc.u32 %r12589, %r12583, %r12591;
	// end inline asm
	mul.hi.u32 	%r12597, %r18983, %r18984;
	// begin inline asm
	add.cc.u32 %r12592, %r12550, %r12594;
	// end inline asm
	// begin inline asm
	addc.u32 %r12595, %r12589, %r12597;
	// end inline asm
	mul.lo.s32 	%r12600, %r18983, %r18983;
	mul.hi.u32 	%r12603, %r18983, %r18983;
	// begin inline asm
	add.cc.u32 %r12598, %r12556, %r12600;
	// end inline asm
	// begin inline asm
	addc.u32 %r12601, %r12595, %r12603;
	// end inline asm
	mul.lo.s32 	%r12648, %r18982, %r18983;
	mul.hi.u32 	%r12609, %r18983, %r18982;
	// begin inline asm
	add.cc.u32 %r12604, %r12562, %r12648;
	// end inline asm
	// begin inline asm
	addc.u32 %r12607, %r12601, %r12609;
	// end inline asm
	mul.lo.s32 	%r12696, %r18981, %r18983;
	mul.hi.u32 	%r12615, %r18983, %r18981;
	// begin inline asm
	add.cc.u32 %r12610, %r12565, %r12696;
	// end inline asm
	// begin inline asm
	addc.u32 %r12613, %r12607, %r12615;
	// end inline asm
	mul.hi.u32 	%r12621, %r18982, %r18988;
	// begin inline asm
	add.cc.u32 %r12616, %r12574, %r12618;
	// end inline asm
	// begin inline asm
	addc.u32 %r12619, %r12713, %r12621;
	// end inline asm
	mul.hi.u32 	%r12627, %r18982, %r18987;
	// begin inline asm
	add.cc.u32 %r12622, %r12580, %r12624;
	// end inline asm
	// begin inline asm
	addc.u32 %r12625, %r12619, %r12627;
	// end inline asm
	mul.hi.u32 	%r12633, %r18982, %r18986;
	// begin inline asm
	add.cc.u32 %r12628, %r12586, %r12630;
	// end inline asm
	// begin inline asm
	addc.u32 %r12631, %r12625, %r12633;
	// end inline asm
	mul.hi.u32 	%r12639, %r18982, %r18985;
	// begin inline asm
	add.cc.u32 %r12634, %r12592, %r12636;
	// end inline asm
	// begin inline asm
	addc.u32 %r12637, %r12631, %r12639;
	// end inline asm
	mul.hi.u32 	%r12645, %r18982, %r18984;
	// begin inline asm
	add.cc.u32 %r12640, %r12598, %r12642;
	// end inline asm
	// begin inline asm
	addc.u32 %r12643, %r12637, %r12645;
	// end inline asm
	mul.hi.u32 	%r12651, %r18982, %r18983;
	// begin inline asm
	add.cc.u32 %r12646, %r12604, %r12648;
	// end inline asm
	// begin inline asm
	addc.u32 %r12649, %r12643, %r12651;
	// end inline asm
	mul.lo.s32 	%r12654, %r18982, %r18982;
	mul.hi.u32 	%r12657, %r18982, %r18982;
	// begin inline asm
	add.cc.u32 %r12652, %r12610, %r12654;
	// end inline asm
	// begin inline asm
	addc.u32 %r12655, %r12649, %r12657;
	// end inline asm
	mul.lo.s32 	%r12702, %r18981, %r18982;
	mul.hi.u32 	%r12663, %r18982, %r18981;
	// begin inline asm
	add.cc.u32 %r12658, %r12613, %r12702;
	// end inline asm
	// begin inline asm
	addc.u32 %r12661, %r12655, %r12663;
	// end inline asm
	mul.hi.u32 	%r12669, %r18981, %r18988;
	// begin inline asm
	add.cc.u32 %r12664, %r12622, %r12666;
	// end inline asm
	// begin inline asm
	addc.u32 %r12667, %r12713, %r12669;
	// end inline asm
	mul.hi.u32 	%r12675, %r18981, %r18987;
	// begin inline asm
	add.cc.u32 %r12670, %r12628, %r12672;
	// end inline asm
	// begin inline asm
	addc.u32 %r12673, %r12667, %r12675;
	// end inline asm
	mul.hi.u32 	%r12681, %r18981, %r18986;
	// begin inline asm
	add.cc.u32 %r12676, %r12634, %r12678;
	// end inline asm
	// begin inline asm
	addc.u32 %r12679, %r12673, %r12681;
	// end inline asm
	mul.hi.u32 	%r12687, %r18981, %r18985;
	// begin inline asm
	add.cc.u32 %r12682, %r12640, %r12684;
	// end inline asm
	// begin inline asm
	addc.u32 %r12685, %r12679, %r12687;
	// end inline asm
	mul.hi.u32 	%r12693, %r18981, %r18984;
	// begin inline asm
	add.cc.u32 %r12688, %r12646, %r12690;
	// end inline asm
	// begin inline asm
	addc.u32 %r12691, %r12685, %r12693;
	// end inline asm
	mul.hi.u32 	%r12699, %r18981, %r18983;
	// begin inline asm
	add.cc.u32 %r12694, %r12652, %r12696;
	// end inline asm
	// begin inline asm
	addc.u32 %r12697, %r12691, %r12699;
	// end inline asm
	mul.hi.u32 	%r12705, %r18981, %r18982;
	// begin inline asm
	add.cc.u32 %r12700, %r12658, %r12702;
	// end inline asm
	// begin inline asm
	addc.u32 %r12703, %r12697, %r12705;
	// end inline asm
	mul.lo.s32 	%r12708, %r18981, %r18981;
	mul.hi.u32 	%r12711, %r18981, %r18981;
	// begin inline asm
	add.cc.u32 %r12706, %r12661, %r12708;
	// end inline asm
	// begin inline asm
	addc.u32 %r12709, %r12703, %r12711;
	// end inline asm
	mul.wide.u32 	%rd581, %r12670, 977;
	cvt.u32.u64 	%r12714, %rd581;
	shr.u64 	%rd582, %rd581, 32;
	mul.wide.u32 	%rd583, %r12676, 977;
	add.s64 	%rd584, %rd583, %rd582;
	cvt.u32.u64 	%r12717, %rd584;
	shr.u64 	%rd585, %rd584, 32;
	mul.wide.u32 	%rd586, %r12682, 977;
	add.s64 	%rd587, %rd586, %rd585;
	cvt.u32.u64 	%r12720, %rd587;
	shr.u64 	%rd588, %rd587, 32;
	mul.wide.u32 	%rd589, %r12688, 977;
	add.s64 	%rd590, %rd589, %rd588;
	cvt.u32.u64 	%r12723, %rd590;
	shr.u64 	%rd591, %rd590, 32;
	mul.wide.u32 	%rd592, %r12694, 977;
	add.s64 	%rd593, %rd592, %rd591;
	cvt.u32.u64 	%r12726, %rd593;
	shr.u64 	%rd594, %rd593, 32;
	mul.wide.u32 	%rd595, %r12700, 977;
	add.s64 	%rd596, %rd595, %rd594;
	cvt.u32.u64 	%r12729, %rd596;
	shr.u64 	%rd597, %rd596, 32;
	mul.wide.u32 	%rd598, %r12706, 977;
	add.s64 	%rd599, %rd598, %rd597;
	cvt.u32.u64 	%r12732, %rd599;
	shr.u64 	%rd600, %rd599, 32;
	cvt.u64.u32 	%rd601, %r12709;
	cvt.u32.u64 	%r12809, %rd600;
	cvt.u32.u64 	%r12810, %rd601;
	mov.b64 	%rd602, 977;
	cvt.u32.u64 	%r12811, %rd602;
	mad.lo.s32 	%r12735, %r12810, %r12811, %r12809;
	// begin inline asm
	add.cc.u32 %r12712, %r12713, %r12714;
	// end inline asm
	// begin inline asm
	addc.cc.u32 %r12715, %r12670, %r12717;
	// end inline asm
	// begin inline asm
	addc.cc.u32 %r12718, %r12676, %r12720;
	// end inline asm
	// begin inline asm
	addc.cc.u32 %r12721, %r12682, %r12723;
	// end inline asm
	// begin inline asm
	addc.cc.u32 %r12724, %r12688, %r12726;
	// end inline asm
	// begin inline asm
	addc.cc.u32 %r12727, %r12694, %r12729;
	// end inline asm
	// begin inline asm
	addc.cc.u32 %r12730, %r12700, %r12732;
	// end inline asm
	// begin inline asm
	addc.u32 %r12733, %r12706, %r12735;
	// end inline asm
	// begin inline asm
	sub.cc.u32 %r12736, %r12712, %r16;
	// end inline asm
	// begin inline asm
	subc.cc.u32 %r12739, %r12715, %r17;
	// end inline asm
	// begin inline asm
	subc.cc.u32 %r12742, %r12718, %r18;
	// end inline asm
	// begin inline asm
	subc.cc.u32 %r12745, %r12721, %r19;
	// end inline asm
	// begin inline asm
	subc.cc.u32 %r12748, %r12724, %r20;
	// end inline asm
	// begin inline asm
	subc.cc.u32 %r12751, %r12727, %r21;
	// end inline asm
	// begin inline asm
	subc.cc.u32 %r12754, %r12730, %r22;
	// end inline asm
	// begin inline asm
	subc.u32 %r12757, %r12733, %r23;
	// end inline asm
	setp.eq.s32 	%p85, %r12757, 0;
	selp.b32 	%r12761, %r12736, %r12712, %p85;
	selp.b32 	%r12764, %r12739, %r12715, %p85;
	selp.b32 	%r12767, %r12742, %r12718, %p85;
	selp.b32 	%r12770, %r12745, %r12721, %p85;
	selp.b32 	%r12773, %r12748, %r12724, %p85;
	selp.b32 	%r12776, %r12751, %r12727, %p85;
	selp.b32 	%r12779, %r12754, %r12730, %p85;
	// begin inline asm
	add.cc.u32 %r12760, %r12761, %r12328;
	// end inline asm
	// begin inline asm
	addc.cc.u32 %r12763, %r12764, %r12376;
	// end inline asm
	// begin inline asm
	addc.cc.u32 %r12766, %r12767, %r12424;
	// end inline asm
	// begin inline asm
	addc.cc.u32 %r12769, %r12770, %r12472;
	// end inline asm
	// begin inline asm
	addc.cc.u32 %r12772, %r12773, %r12520;
	// end inline asm
	// begin inline asm
	addc.cc.u32 %r12775, %r12776, %r12568;
	// end inline asm
	// begin inline asm
	addc.cc.u32 %r12778, %r12779, %r12616;
	// end inline asm
	// begin inline asm
	addc.u32 %r18981, %r12733, %r12664;
	// end inline asm
	// begin inline asm
	sub.cc.u32 %r18988, %r12760, %r16;
	// end inline asm
	// begin inline asm
	subc.cc.u32 %r18987, %r12763, %r17;
	// end inline asm
	// begin inline asm
	subc.cc.u32 %r18986, %r12766, %r18;
	// end inline asm
	// begin inline asm
	subc.cc.u32 %r18985, %r12769, %r19;
	// end inline asm
	// begin inline asm
	subc.cc.u32 %r18984, %r12772, %r20;
	// end inline asm
	// begin inline asm
	subc.cc.u32 %r18983, %r12775, %r21;
	// end inline asm
	// begin inline asm
	subc.cc.u32 %r18982, %r12778, %r22;
	// end inline asm
	// begin inline asm
	subc.u32 %r12805, %r18981, %r23;
	// end inline asm
	setp.eq.s32 	%p86, %r12805, 0;
	@%p86 bra 	$L__BB0_95;
	mov.u32 	%r18988, %r12760;
	mov.u32 	%r18987, %r12763;
	mov.u32 	%r18986, %r12766;
	mov.u32 	%r18985, %r12769;
	mov.u32 	%r18984, %r12772;
	mov.u32 	%r18983, %r12775;
	mov.u32 	%r18982, %r12778;
$L__BB0_95:
	add.s32 	%r19023, %r19023, 1;
	setp.ne.s32 	%p87, %r19023, 256;
	@%p87 bra 	$L__BB0_90;
	mul.lo.s32 	%r12814, %r19024, %r19024;
	mul.hi.u32 	%r12817, %r19024, %r19024;
	mov.b32 	%r13197, 0;
	// begin inline asm
	add.cc.u32 %r12812, %r13197, %r12814;
	// end inline asm
	// begin inline asm
	addc.u32 %r12815, %r13197, %r12817;
	// end inline asm
	mul.lo.s32 	%r12862, %r19025, %r19024;
	mul.hi.u32 	%r12823, %r19024, %r19025;
	// begin inline asm
	add.cc.u32 %r12818, %r13197, %r12862;
	// end inline asm
	// begin inline asm
	addc.u32 %r12821, %r12815, %r12823;
	// end inline asm
	mul.lo.s32 	%r12910, %r19026, %r19024;
	mul.hi.u32 	%r12829, %r19024, %r19026;
	// begin inline asm
	add.cc.u32 %r12824, %r13197, %r12910;
	// end inline asm
	// begin inline asm
	addc.u32 %r12827, %r12821, %r12829;
	// end inline asm
	mul.lo.s32 	%r12958, %r19027, %r19024;
	mul.hi.u32 	%r12835, %r19024, %r19027;
	// begin inline asm
	add.cc.u32 %r12830, %r13197, %r12958;
	// end inline asm
	// begin inline asm
	addc.u32 %r12833, %r12827, %r12835;
	// end inline asm
	mul.lo.s32 	%r13006, %r19028, %r19024;
	mul.hi.u32 	%r12841, %r19024, %r19028;
	// begin inline asm
	add.cc.u32 %r12836, %r13197, %r13006;
	// end inline asm
	// begin inline asm
	addc.u32 %r12839, %r12833, %r12841;
	// end inline asm
	mul.lo.s32 	%r13054, %r19029, %r19024;
	mul.hi.u32 	%r12847, %r19024, %r19029;
	// begin inline asm
	add.cc.u32 %r12842, %r13197, %r13054;
	// end inline asm
	// begin inline asm
	addc.u32 %r12845, %r12839, %r12847;
	// end inline asm
	mul.lo.s32 	%r13102, %r19030, %r19024;
	mul.hi.u32 	%r12853, %r19024, %r19030;
	// begin inline asm
	add.cc.u32 %r12848, %r13197, %r13102;
	// end inline asm
	// begin inline asm
	addc.u32 %r12851, %r12845, %r12853;
	// end inline asm
	mul.lo.s32 	%r13150, %r19031, %r19024;
	mul.hi.u32 	%r12859, %r19024, %r19031;
	// begin inline asm
	add.cc.u32 %r12854, %r13197, %r13150;
	// end inline asm
	// begin inline asm
	addc.u32 %r12857, %r12851, %r12859;
	// end inline asm
	mul.hi.u32 	%r12865, %r19025, %r19024;
	// begin inline asm
	add.cc.u32 %r12860, %r12818, %r12862;
	// end inline asm
	// begin inline asm
	addc.u32 %r12863, %r13197, %r12865;
	// end inline asm
	mul.lo.s32 	%r12868, %r19025, %r19025;
	mul.hi.u32 	%r12871, %r19025, %r19025;
	// begin inline asm
	add.cc.u32 %r12866, %r12824, %r12868;
	// end inline asm
	// begin inline asm
	addc.u32 %r12869, %r12863, %r12871;
	// end inline asm
	mul.lo.s32 	%r12916, %r19026, %r19025;
	mul.hi.u32 	%r12877, %r19025, %r19026;
	// begin inline asm
	add.cc.u32 %r12872, %r12830, %r12916;
	// end inline asm
	// begin inline asm
	addc.u32 %r12875, %r12869, %r12877;
	// end inline asm
	mul.lo.s32 	%r12964, %r19027, %r19025;
	mul.hi.u32 	%r12883, %r19025, %r19027;
	// begin inline asm
	add.cc.u32 %r12878, %r12836, %r12964;
	// end inline asm
	// begin inline asm
	addc.u32 %r12881, %r12875, %r12883;
	// end inline asm
	mul.lo.s32 	%r13012, %r19028, %r19025;
	mul.hi.u32 	%r12889, %r19025, %r19028;
	// begin inline asm
	add.cc.u32 %r12884, %r12842, %r13012;
	// end inline asm
	// begin inline asm
	addc.u32 %r12887, %r12881, %r12889;
	// end inline asm
	mul.lo.s32 	%r13060, %r19029, %r19025;
	mul.hi.u32 	%r12895, %r19025, %r19029;
	// begin inline asm
	add.cc.u32 %r12890, %r12848, %r13060;
	// end inline asm
	// begin inline asm
	addc.u32 %r12893, %r12887, %r12895;
	// end inline asm
	mul.lo.s32 	%r13108, %r19030, %r19025;
	mul.hi.u32 	%r12901, %r19025, %r19030;
	// begin inline asm
	add.cc.u32 %r12896, %r12854, %r13108;
	// end inline asm
	// begin inline asm
	addc.u32 %r12899, %r12893, %r12901;
	// end inline asm
	mul.lo.s32 	%r13156, %r19031, %r19025;
	mul.hi.u32 	%r12907, %r19025, %r19031;
	// begin inline asm
	add.cc.u32 %r12902, %r12857, %r13156;
	// end inline asm
	// begin inline asm
	addc.u32 %r12905, %r12899, %r12907;
	// end inline asm
	mul.hi.u32 	%r12913, %r19026, %r19024;
	// begin inline asm
	add.cc.u32 %r12908, %r12866, %r12910;
	// end inline asm
	// begin inline asm
	addc.u32 %r12911, %r13197, %r12913;
	// end inline asm
	mul.hi.u32 	%r12919, %r19026, %r19025;
	// begin inline asm
	add.cc.u32 %r12914, %r12872, %r12916;
	// end inline asm
	// begin inline asm
	addc.u32 %r12917, %r12911, %r12919;
	// end inline asm
	mul.lo.s32 	%r12922, %r19026, %r19026;
	mul.hi.u32 	%r12925, %r19026, %r19026;
	// begin inline asm
	add.cc.u32 %r12920, %r12878, %r12922;
	// end inline asm
	// begin inline asm
	addc.u32 %r12923, %r12917, %r12925;
	// end inline asm
	mul.lo.s32 	%r12970, %r19027, %r19026;
	mul.hi.u32 	%r12931, %r19026, %r19027;
	// begin inline asm
	add.cc.u32 %r12926, %r12884, %r12970;
	// end inline asm
	// begin inline asm
	addc.u32 %r12929, %r12923, %r12931;
	// end inline asm
	mul.lo.s32 	%r13018, %r19028, %r19026;
	mul.hi.u32 	%r12937, %r19026, %r19028;
	// begin inline asm
	add.cc.u32 %r12932, %r12890, %r13018;
	// end inline asm
	// begin inline asm
	addc.u32 %r12935, %r12929, %r12937;
	// end inline asm
	mul.lo.s32 	%r13066, %r19029, %r19026;
	mul.hi.u32 	%r12943, %r19026, %r19029;
	// begin inline asm
	add.cc.u32 %r12938, %r12896, %r13066;
	// end inline asm
	// begin inline asm
	addc.u32 %r12941, %r12935, %r12943;
	// end inline asm
	mul.lo.s32 	%r13114, %r19030, %r19026;
	mul.hi.u32 	%r12949, %r19026, %r19030;
	// begin inline asm
	add.cc.u32 %r12944, %r12902, %r13114;
	// end inline asm
	// begin inline asm
	addc.u32 %r12947, %r12941, %r12949;
	// end inline asm
	mul.lo.s32 	%r13162, %r19031, %r19026;
	mul.hi.u32 	%r12955, %r19026, %r19031;
	// begin inline asm
	add.cc.u32 %r12950, %r12905, %r13162;
	// end inline asm
	// begin inline asm
	addc.u32 %r12953, %r12947, %r12955;
	// end inline asm
	mul.hi.u32 	%r12961, %r19027, %r19024;
	// begin inline asm
	add.cc.u32 %r12956, %r12914, %r12958;
	// end inline asm
	// begin inline asm
	addc.u32 %r12959, %r13197, %r12961;
	// end inline asm
	mul.hi.u32 	%r12967, %r19027, %r19025;
	// begin inline asm
	add.cc.u32 %r12962, %r12920, %r12964;
	// end inline asm
	// begin inline asm
	addc.u32 %r12965, %r12959, %r12967;
	// end inline asm
	mul.hi.u32 	%r12973, %r19027, %r19026;
	// begin inline asm
	add.cc.u32 %r12968, %r12926, %r12970;
	// end inline asm
	// begin inline asm
	addc.u32 %r12971, %r12965, %r12973;
	// end inline asm
	mul.lo.s32 	%r12976, %r19027, %r19027;
	mul.hi.u32 	%r12979, %r19027, %r19027;
	// begin inline asm
	add.cc.u32 %r12974, %r12932, %r12976;
	// end inline asm
	// begin inline asm
	addc.u32 %r12977, %r12971, %r12979;
	// end inline asm
	mul.lo.s32 	%r13024, %r19028, %r19027;
	mul.hi.u32 	%r12985, %r19027, %r19028;
	// begin inline asm
	add.cc.u32 %r12980, %r12938, %r13024;
	// end inline asm
	// begin inline asm
	addc.u32 %r12983, %r12977, %r12985;
	// end inline asm
	mul.lo.s32 	%r13072, %r19029, %r19027;
	mul.hi.u32 	%r12991, %r19027, %r19029;
	// begin inline asm
	add.cc.u32 %r12986, %r12944, %r13072;
	// end inline asm
	// begin inline asm
	addc.u32 %r12989, %r12983, %r12991;
	// end inline asm
	mul.lo.s32 	%r13120, %r19030, %r19027;
	mul.hi.u32 	%r12997, %r19027, %r19030;
	// begin inline asm
	add.cc.u32 %r12992, %r12950, %r13120;
	// end inline asm
	// begin inline asm
	addc.u32 %r12995, %r12989, %r12997;
	// end inline asm
	mul.lo.s32 	%r13168, %r19031, %r19027;
	mul.hi.u32 	%r13003, %r19027, %r19031;
	// begin inline asm
	add.cc.u32 %r12998, %r12953, %r13168;
	// end inline asm
	// begin inline asm
	addc.u32 %r13001, %r12995, %r13003;
	// end inline asm
	mul.hi.u32 	%r13009, %r19028, %r19024;
	// begin inline asm
	add.cc.u32 %r13004, %r12962, %r13006;
	// end inline asm
	// begin inline asm
	addc.u32 %r13007, %r13197, %r13009;
	// end inline asm
	mul.hi.u32 	%r13015, %r19028, %r19025;
	// begin inline asm
	add.cc.u32 %r13010, %r12968, %r13012;
	// end inline asm
	// begin inline asm
	addc.u32 %r13013, %r13007, %r13015;
	// end inline asm
	mul.hi.u32 	%r13021, %r19028, %r19026;
	// begin inline asm
	add.cc.u32 %r13016, %r12974, %r13018;
	// end inline asm
	// begin inline asm
	addc.u32 %r13019, %r13013, %r13021;
	// end inline asm
	mul.hi.u32 	%r13027, %r19028, %r19027;
	// begin inline asm
	add.cc.u32 %r13022, %r12980, %r13024;
	// end inline asm
	// begin inline asm
	addc.u32 %r13025, %r13019, %r13027;
	// end inline asm
	mul.lo.s32 	%r13030, %r19028, %r19028;
	mul.hi.u32 	%r13033, %r19028, %r19028;
	// begin inline asm
	add.cc.u32 %r13028, %r12986, %r13030;
	// end inline asm
	// begin inline asm
	addc.u32 %r13031, %r13025, %r13033;
	// end inline asm
	mul.lo.s32 	%r13078, %r19029, %r19028;
	mul.hi.u32 	%r13039, %r19028, %r19029;
	// begin inline asm
	add.cc.u32 %r13034, %r12992, %r13078;
	// end inline asm
	// begin inline asm
	addc.u32 %r13037, %r13031, %r13039;
	// end inline asm
	mul.lo.s32 	%r13126, %r19030, %r19028;
	mul.hi.u32 	%r13045, %r19028, %r19030;
	// begin inline asm
	add.cc.u32 %r13040, %r12998, %r13126;
	// end inline asm
	// begin inline asm
	addc.u32 %r13043, %r13037, %r13045;
	// end inline asm
	mul.lo.s32 	%r13174, %r19031, %r19028;
	mul.hi.u32 	%r13051, %r19028, %r19031;
	// begin inline asm
	add.cc.u32 %r13046, %r13001, %r13174;
	// end inline asm
	// begin inline asm
	addc.u32 %r13049, %r13043, %r13051;
	// end inline asm
	mul.hi.u32 	%r13057, %r19029, %r19024;
	// begin inline asm
	add.cc.u32 %r13052, %r13010, %r13054;
	// end inline asm
	// begin inline asm
	addc.u32 %r13055, %r13197, %r13057;
	// end inline asm
	mul.hi.u32 	%r13063, %r19029, %r19025;
	// begin inline asm
	add.cc.u32 %r13058, %r13016, %r13060;
	// end inline asm
	// begin inline asm
	addc.u32 %r13061, %r13055, %r13063;
	// end inline asm
	mul.hi.u32 	%r13069, %r19029, %r19026;
	// begin inline asm
	add.cc.u32 %r13064, %r13022, %r13066;
	// end inline asm
	// begin inline asm
	addc.u32 %r13067, %r13061, %r13069;
	// end inline asm
	mul.hi.u32 	%r13075, %r19029, %r19027;
	// begin inline asm
	add.cc.u32 %r13070, %r13028, %r13072;
	// end inline asm
	// begin inline asm
	addc.u32 %r13073, %r13067, %r13075;
	// end inline asm
	mul.hi.u32 	%r13081, %r19029, %r19028;
	// begin inline asm
	add.cc.u32 %r13076, %r13034, %r13078;
	// end inline asm
	// begin inline asm
	addc.u32 %r13079, %r13073, %r13081;
	// end inline asm
	mul.lo.s32 	%r13084, %r19029, %r19029;
	mul.hi.u32 	%r13087, %r19029, %r19029;
	// begin inline asm
	add.cc.u32 %r13082, %r13040, %r13084;
	// end inline asm
	// begin inline asm
	addc.u32 %r13085, %r13079, %r13087;
	// end inline asm
	mul.lo.s32 	%r13132, %r19030, %r19029;
	mul.hi.u32 	%r13093, %r19029, %r19030;
	// begin inline asm
	add.cc.u32 %r13088, %r13046, %r13132;
	// end inline asm
	// begin inline asm
	addc.u32 %r13091, %r13085, %r13093;
	// end inline asm
	mul.lo.s32 	%r13180, %r19031, %r19029;
	mul.hi.u32 	%r13099, %r19029, %r19031;
	// begin inline asm
	add.cc.u32 %r13094, %r13049, %r13180;
	// end inline asm
	// begin inline asm
	addc.u32 %r13097, %r13091, %r13099;
	// end inline asm
	mul.hi.u32 	%r13105, %r19030, %r19024;
	// begin inline asm
	add.cc.u32 %r13100, %r13058, %r13102;
	// end inline asm
	// begin inline asm
	addc.u32 %r13103, %r13197, %r13105;
	// end inline asm
	mul.hi.u32 	%r13111, %r19030, %r19025;
	// begin inline asm
	add.cc.u32 %r13106, %r13064, %r13108;
	// end inline asm
	// begin inline asm
	addc.u32 %r13109, %r13103, %r13111;
	// end inline asm
	mul.hi.u32 	%r13117, %r19030, %r19026;
	// begin inline asm
	add.cc.u32 %r13112, %r13070, %r13114;
	// end inline asm
	// begin inline asm
	addc.u32 %r13115, %r13109, %r13117;
	// end inline asm
	mul.hi.u32 	%r13123, %r19030, %r19027;
	// begin inline asm
	add.cc.u32 %r13118, %r13076, %r13120;
	// end inline asm
	// begin inline asm
	addc.u32 %r13121, %r13115, %r13123;
	// end inline asm
	mul.hi.u32 	%r13129, %r19030, %r19028;
	// begin inline asm
	add.cc.u32 %r13124, %r13082, %r13126;
	// end inline asm
	// begin inline asm
	addc.u32 %r13127, %r13121, %r13129;
	// end inline asm
	mul.hi.u32 	%r13135, %r19030, %r19029;
	// begin inline asm
	add.cc.u32 %r13130, %r13088, %r13132;
	// end inline asm
	// begin inline asm
	addc.u32 %r13133, %r13127, %r13135;
	// end inline asm
	mul.lo.s32 	%r13138, %r19030, %r19030;
	mul.hi.u32 	%r13141, %r19030, %r19030;
	// begin inline asm
	add.cc.u32 %r13136, %r13094, %r13138;
	// end inline asm
	// begin inline asm
	addc.u32 %r13139, %r13133, %r13141;
	// end inline asm
	mul.lo.s32 	%r13186, %r19031, %r19030;
	mul.hi.u32 	%r13147, %r19030, %r19031;
	// begin inline asm
	add.cc.u32 %r13142, %r13097, %r13186;
	// end inline asm
	// begin inline asm
	addc.u32 %r13145, %r13139, %r13147;
	// end inline asm
	mul.hi.u32 	%r13153, %r19031, %r19024;
	// begin inline asm
	add.cc.u32 %r13148, %r13106, %r13150;
	// end inline asm
	// begin inline asm
	addc.u32 %r13151, %r13197, %r13153;
	// end inline asm
	mul.hi.u32 	%r13159, %r19031, %r19025;
	// begin inline asm
	add.cc.u32 %r13154, %r13112, %r13156;
	// end inline asm
	// begin inline asm
	addc.u32 %r13157, %r13151, %r13159;
	// end inline asm
	mul.hi.u32 	%r13165, %r19031, %r19026;
	// begin inline asm
	add.cc.u32 %r13160, %r13118, %r13162;
	// end inline asm
	// begin inline asm
	addc.u32 %r13163, %r13157, %r13165;
	// end inline asm
	mul.hi.u32 	%r13171, %r19031, %r19027;
	// begin inline asm
	add.cc.u32 %r13166, %r13124, %r13168;
	// end inline asm
	// begin inline asm
	addc.u32 %r13169, %r13163, %r13171;
	// end inline asm
	mul.hi.u32 	%r13177, %r19031, %r19028;
	// begin inline asm
	add.cc.u32 %r13172, %r13130, %r13174;
	// end inline asm
	// begin inline asm
	addc.u32 %r13175, %r13169, %r13177;
	// end inline asm
	mul.hi.u32 	%r13183, %r19031, %r19029;
	// begin inline asm
	add.cc.u32 %r13178, %r13136, %r13180;
	// end inline asm
	// begin inline asm
	addc.u32 %r13181, %r13175, %r13183;
	// end inline asm
	mul.hi.u32 	%r13189, %r19031, %r19030;
	// begin inline asm
	add.cc.u32 %r13184, %r13142, %r13186;
	// end inline asm
	// begin inline asm
	addc.u32 %r13187, %r13181, %r13189;
	// end inline asm
	mul.lo.s32 	%r13192, %r19031, %r19031;
	mul.hi.u32 	%r13195, %r19031, %r19031;
	// begin inline asm
	add.cc.u32 %r13190, %r13145, %r13192;
	// end inline asm
	// begin inline asm
	addc.u32 %r13193, %r13187, %r13195;
	// end inline asm
	mul.wide.u32 	%rd603, %r13154, 977;
	cvt.u32.u64 	%r13198, %rd603;
	shr.u64 	%rd604, %rd603, 32;
	mul.wide.u32 	%rd605, %r13160, 977;
	add.s64 	%rd606, %rd605, %rd604;
	cvt.u32.u64 	%r13201, %rd606;
	shr.u64 	%rd607, %rd606, 32;
	mul.wide.u32 	%rd608, %r13166, 977;
	add.s64 	%rd609, %rd608, %rd607;
	cvt.u32.u64 	%r13204, %rd609;
	shr.u64 	%rd610, %rd609, 32;
	mul.wide.u32 	%rd611, %r13172, 977;
	add.s64 	%rd612, %rd611, %rd610;
	cvt.u32.u64 	%r13207, %rd612;
	shr.u64 	%rd613, %rd612, 32;
	mul.wide.u32 	%rd614, %r13178, 977;
	add.s64 	%rd615, %rd614, %rd613;
	cvt.u32.u64 	%r13210, %rd615;
	shr.u64 	%rd616, %rd615, 32;
	mul.wide.u32 	%rd617, %r13184, 977;
	add.s64 	%rd618, %rd617, %rd616;
	cvt.u32.u64 	%r13213, %rd618;
	shr.u64 	%rd619, %rd618, 32;
	mul.wide.u32 	%rd620, %r13190, 977;
	add.s64 	%rd621, %rd620, %rd619;
	cvt.u32.u64 	%r13216, %rd621;
	shr.u64 	%rd622, %rd621, 32;
	cvt.u64.u32 	%rd623, %r13193;
	cvt.u32.u64 	%r13293, %rd622;
	cvt.u32.u64 	%r13294, %rd623;
	mov.b64 	%rd624, 977;
	cvt.u32.u64 	%r13295, %rd624;
	mad.lo.s32 	%r13219, %r13294, %r13295, %r13293;
	// begin inline asm
	add.cc.u32 %r13196, %r13197, %r13198;
	// end inline asm
	// begin inline asm
	addc.cc.u32 %r13199, %r13154, %r13201;
	// end inline asm
	// begin inline asm
	addc.cc.u32 %r13202, %r13160, %r13204;
	// end inline asm
	// begin inline asm
	addc.cc.u32 %r13205, %r13166, %r13207;
	// end inline asm
	// begin inline asm
	addc.cc.u32 %r13208, %r13172, %r13210;
	// end inline asm
	// begin inline asm
	addc.cc.u32 %r13211, %r13178, %r13213;
	// end inline asm
	// begin inline asm
	addc.cc.u32 %r13214, %r13184, %r13216;
	// end inline asm
	// begin inline asm
	addc.u32 %r13217, %r13190, %r13219;
	// end inline asm
	// begin inline asm
	sub.cc.u32 %r13220, %r13196, %r16;
	// end inline asm
	// begin inline asm
	subc.cc.u32 %r13223, %r13199, %r17;
	// end inline asm
	// begin inline asm
	subc.cc.u32 %r13226, %r13202, %r18;
	// end inline asm
	// begin inline asm
	subc.cc.u32 %r13229, %r13205, %r19;
	// end inline asm
	// begin inline asm
	subc.cc.u32 %r13232, %r13208, %r20;
	// end inline asm
	// begin inline asm
	subc.cc.u32 %r13235, %r13211, %r21;
	// end inline asm
	// begin inline asm
	subc.cc.u32 %r13238, %r13214, %r22;
	// end inline asm
	// begin inline asm
	subc.u32 %r13241, %r13217, %r23;
	// end inline asm
	setp.eq.s32 	%p88, %r13241, 0;
	selp.b32 	%r13245, %r13220, %r13196, %p88;
	selp.b32 	%r13248, %r13223, %r13199, %p88;
	selp.b32 	%r13251, %r13226, %r13202, %p88;
	selp.b32 	%r13254, %r13229, %r13205, %p88;
	selp.b32 	%r13257, %r13232, %r13208, %p88;
	selp.b32 	%r13260, %r13235, %r13211, %p88;
	selp.b32 	%r13263, %r13238, %r13214, %p88;
	// begin inline asm
	add.cc.u32 %r13244, %r13245, %r12812;
	// end inline asm
	// begin inline asm
	addc.cc.u32 %r13247, %r13248, %r12860;
	// end inline asm
	// begin inline asm
	addc.cc.u32 %r13250, %r13251, %r12908;
	// end inline asm
	// begin inline asm
	addc.cc.u32 %r13253, %r13254, %r12956;
	// end inline asm
	// begin inline asm
	addc.cc.u32 %r13256, %r13257, %r13004;
	// end inline asm
	// begin inline asm
	addc.cc.u32 %r13259, %r13260, %r13052;
	// end inline asm
	// begin inline asm
	addc.cc.u32 %r13262, %r13263, %r13100;
	// end inline asm
	// begin inline asm
	addc.u32 %r19047, %r13217, %r13148;
	// end inline asm
	// begin inline asm
	sub.cc.u32 %r19040, %r13244, %r16;
	// end inline asm
	// begin inline asm
	subc.cc.u32 %r19041, %r13247, %r17;
	// end inline asm
	// begin inline asm
	subc.cc.u32 %r19042, %r13250, %r18;
	// end inline asm
	// begin inline asm
	subc.cc.u32 %r19043, %r13253, %r19;
	// end inline asm
	// begin inline asm
	subc.cc.u32 %r19044, %r13256, %r20;
	// end inline asm
	// begin inline asm
	subc.cc.u32 %r19045, %r13259, %r21;
	// end inline asm
	// begin inline asm
	subc.cc.u32 %r19046, %r13262, %r22;
	// end inline asm
	// begin inline asm
	subc.u32 %r13289, %r19047, %r23;
	// end inline asm
	setp.eq.s32 	%p89, %r13289, 0;
	@%p89 bra 	$L__BB0_98;
	mov.u32 	%r19040, %r13244;
	mov.u32 	%r19041, %r13247;
	mov.u32 	%r19042, %r13250;
	mov.u32 	%r19043, %r13253;
	mov.u32 	%r19044, %r13256;
	mov.u32 	%r19045, %r13259;
	mov.u32 	%r19046, %r13262;
$L__BB0_98:
	mul.lo.s32 	%r13298, %r19024, %r19040;
	mul.hi.u32 	%r13301, %r19040, %r19024;
	mov.b32 	%r13681, 0;
	// begin inline asm
	add.cc.u32 %r13296, %r13681, %r13298;
	// end inline asm
	// begin inline asm
	addc.u32 %r13299, %r13681, %r13301;
	// end inline asm
	mul.lo.s32 	%r13304, %r19025, %r19040;
	mul.hi.u32 	%r13307, %r19040, %r19025;
	// begin inline asm
	add.cc.u32 %r13302, %r13681, %r13304;
	// end inline asm
	// begin inline asm
	addc.u32 %r13305, %r13299, %r13307;
	// end inline asm
	mul.lo.s32 	%r13310, %r19026, %r19040;
	mul.hi.u32 	%r13313, %r19040, %r19026;
	// begin inline asm
	add.cc.u32 %r13308, %r13681, %r13310;
	// end inline asm
	// begin inline asm
	addc.u32 %r13311, %r13305, %r13313;
	// end inline asm
	mul.lo.s32 	%r13316, %r19027, %r19040;
	mul.hi.u32 	%r13319, %r19040, %r19027;
	// begin inline asm
	add.cc.u32 %r13314, %r13681, %r13316;
	// end inline asm
	// begin inline asm
	addc.u32 %r13317, %r13311, %r13319;
	// end inline asm
	mul.lo.s32 	%r13322, %r19028, %r19040;
	mul.hi.u32 	%r13325, %r19040, %r19028;
	// begin inline asm
	add.cc.u32 %r13320, %r13681, %r13322;
	// end inline asm
	// begin inline asm
	addc.u32 %r13323, %r13317, %r13325;
	// end inline asm
	mul.lo.s32 	%r13328, %r19029, %r19040;
	mul.hi.u32 	%r13331, %r19040, %r19029;
	// begin inline asm
	add.cc.u32 %r13326, %r13681, %r13328;
	// end inline asm
	// begin inline asm
	addc.u32 %r13329, %r13323, %r13331;
	// end inline asm
	mul.lo.s32 	%r13334, %r19030, %r19040;
	mul.hi.u32 	%r13337, %r19040, %r19030;
	// begin inline asm
	add.cc.u32 %r13332, %r13681, %r13334;
	// end inline asm
	// begin inline asm
	addc.u32 %r13335, %r13329, %r13337;
	// end inline asm
	mul.lo.s32 	%r13340, %r19031, %r19040;
	mul.hi.u32 	%r13343, %r19040, %r19031;
	// begin inline asm
	add.cc.u32 %r13338, %r13681, %r13340;
	// end inline asm
	// begin inline asm
	addc.u32 %r13341, %r13335, %r13343;
	// end inline asm
	mul.lo.s32 	%r13346, %r19024, %r19041;
	mul.hi.u32 	%r13349, %r19041, %r19024;
	// begin inline asm
	add.cc.u32 %r13344, %r13302, %r13346;
	// end inline asm
	// begin inline asm
	addc.u32 %r13347, %r13681, %r13349;
	// end inline asm
	mul.lo.s32 	%r13352, %r19025, %r19041;
	mul.hi.u32 	%r13355, %r19041, %r19025;
	// begin inline asm
	add.cc.u32 %r13350, %r13308, %r13352;
	// end inline asm
	// begin inline asm
	addc.u32 %r13353, %r13347, %r13355;
	// end inline asm
	mul.lo.s32 	%r13358, %r19026, %r19041;
	mul.hi.u32 	%r13361, %r19041, %r19026;
	// begin inline asm
	add.cc.u32 %r13356, %r13314, %r13358;
	// end inline asm
	// begin inline asm
	addc.u32 %r13359, %r13353, %r13361;
	// end inline asm
	mul.lo.s32 	%r13364, %r19027, %r19041;
	mul.hi.u32 	%r13367, %r19041, %r19027;
	// begin inline asm
	add.cc.u32 %r13362, %r13320, %r13364;
	// end inline asm
	// begin inline asm
	addc.u32 %r13365, %r13359, %r13367;
	// end inline asm
	mul.lo.s32 	%r13370, %r19028, %r19041;
	mul.hi.u32 	%r13373, %r19041, %r19028;
	// begin inline asm
	add.cc.u32 %r13368, %r13326, %r13370;
	// end inline asm
	// begin inline asm
	addc.u32 %r13371, %r13365, %r13373;
	// end inline asm
	mul.lo.s32 	%r13376, %r19029, %r19041;
	mul.hi.u32 	%r13379, %r19041, %r19029;
	// begin inline asm
	add.cc.u32 %r13374, %r13332, %r13376;
	// end inline asm
	// begin inline asm
	addc.u32 %r13377, %r13371, %r13379;
	// end inline asm
	mul.lo.s32 	%r13382, %r19030, %r19041;
	mul.hi.u32 	%r13385, %r19041, %r19030;
	// begin inline asm
	add.cc.u32 %r13380, %r13338, %r13382;
	// end inline asm
	// begin inline asm
	addc.u32 %r13383, %r13377, %r13385;
	// end inline asm
	mul.lo.s32 	%r13388, %r19031, %r19041;
	mul.hi.u32 	%r13391, %r19041, %r19031;
	// begin inline asm
	add.cc.u32 %r13386, %r13341, %r13388;
	// end inline asm
	// begin inline asm
	addc.u32 %r13389, %r13383, %r13391;
	// end inline asm
	mul.lo.s32 	%r13394, %r19024, %r19042;
	mul.hi.u32 	%r13397, %r19042, %r19024;
	// begin inline asm
	add.cc.u32 %r13392, %r13350, %r13394;
	// end inline asm
	// begin inline asm
	addc.u32 %r13395, %r13681, %r13397;
	// end inline asm
	mul.lo.s32 	%r13400, %r19025, %r19042;
	mul.hi.u32 	%r13403, %r19042, %r19025;
	// begin inline asm
	add.cc.u32 %r13398, %r13356, %r13400;
	// end inline asm
	// begin inline asm
	addc.u32 %r13401, %r13395, %r13403;
	// end inline asm
	mul.lo.s32 	%r13406, %r19026, %r19042;
	mul.hi.u32 	%r13409, %r19042, %r19026;
	// begin inline asm
	add.cc.u32 %r13404, %r13362, %r13406;
	// end inline asm
	// begin inline asm
	addc.u32 %r13407, %r13401, %r13409;
	// end inline asm
	mul.lo.s32 	%r13412, %r19027, %r19042;
	mul.hi.u32 	%r13415, %r19042, %r19027;
	// begin inline asm
	add.cc.u32 %r13410, %r13368, %r13412;
	// end inline asm
	// begin inline asm
	addc.u32 %r13413, %r13407, %r13415;
	// end inline asm
	mul.lo.s32 	%r13418, %r19028, %r19042;
	mul.hi.u32 	%r13421, %r19042, %r19028;
	// begin inline asm
	add.cc.u32 %r13416, %r13374, %r13418;
	// end inline asm
	// begin inline asm
	addc.u32 %r13419, %r13413, %r13421;
	// end inline asm
	mul.lo.s32 	%r13424, %r19029, %r19042;
	mul.hi.u32 	%r13427, %r19042, %r19029;
	// begin inline asm
	add.cc.u32 %r13422, %r13380, %r13424;
	// end inline asm
	// begin inline asm
	addc.u32 %r13425, %r13419, %r13427;
	// end inline asm
	mul.lo.s32 	%r13430, %r19030, %r19042;
	mul.hi.u32 	%r13433, %r19042, %r19030;
	// begin inline asm
	add.cc.u32 %r13428, %r13386, %r13430;
	// end inline asm
	// begin inline asm
	addc.u32 %r13431, %r13425, %r13433;
	// end inline asm
	mul.lo.s32 	%r13436, %r19031, %r19042;
	mul.hi.u32 	%r13439, %r19042, %r19031;
	// begin inline asm
	add.cc.u32 %r13434, %r13389, %r13436;
	// end inline asm
	// begin inline asm
	addc.u32 %r13437, %r13431, %r13439;
	// end inline asm
	mul.lo.s32 	%r13442, %r19024, %r19043;
	mul.hi.u32 	%r13445, %r19043, %r19024;
	// begin inline asm
	add.cc.u32 %r13440, %r13398, %r13442;
	// end inline asm
	// begin inline asm
	addc.u32 %r13443, %r13681, %r13445;
	// end inline asm
	mul.lo.s32 	%r13448, %r19025, %r19043;
	mul.hi.u32 	%r13451, %r19043, %r19025;
	// begin inline asm
	add.cc.u32 %r13446, %r13404, %r13448;
	// end inline asm
	// begin inline asm
	addc.u32 %r13449, %r13443, %r13451;
	// end inline asm
	mul.lo.s32 	%r13454, %r19026, %r19043;
	mul.hi.u32 	%r13457, %r19043, %r19026;
	// begin inline asm
	add.cc.u32 %r13452, %r13410, %r13454;
	// end inline asm
	// begin inline asm
	addc.u32 %r13455, %r13449, %r13457;
	// end inline asm
	mul.lo.s32 	%r13460, %r19027, %r19043;
	mul.hi.u32 	%r13463, %r19043, %r19027;
	// begin inline asm
	add.cc.u32 %r13458, %r13416, %r13460;
	// end inline asm
	// begin inline asm
	addc.u32 %r13461, %r13455, %r13463;
	// end inline asm
	mul.lo.s32 	%r13466, %r19028, %r19043;
	mul.hi.u32 	%r13469, %r19043, %r19028;
	// begin inline asm
	add.cc.u32 %r13464, %r13422, %r13466;
	// end inline asm
	// begin inline asm
	addc.u32 %r13467, %r13461, %r13469;
	// end inline asm
	mul.lo.s32 	%r13472, %r19029, %r19043;
	mul.hi.u32 	%r13475, %r19043, %r19029;
	// begin inline asm
	add.cc.u32 %r13470, %r13428, %r13472;
	// end inline asm
	// begin inline asm
	addc.u32 %r13473, %r13467, %r13475;
	// end inline asm
	mul.lo.s32 	%r13478, %r19030, %r19043;
	mul.hi.u32 	%r13481, %r19043, %r19030;
	// begin inline asm
	add.cc.u32 %r13476, %r13434, %r13478;
	// end inline asm
	// begin inline asm
	addc.u32 %r13479, %r13473, %r13481;
	// end inline asm
	mul.lo.s32 	%r13484, %r19031, %r19043;
	mul.hi.u32 	%r13487, %r19043, %r19031;
	// begin inline asm
	add.cc.u32 %r13482, %r13437, %r13484;
	// end inline asm
	// begin inline asm
	addc.u32 %r13485, %r13479, %r13487;
	// end inline asm
	mul.lo.s32 	%r13490, %r19024, %r19044;
	mul.hi.u32 	%r13493, %r19044, %r19024;
	// begin inline asm
	add.cc.u32 %r13488, %r13446, %r13490;
	// end inline asm
	// begin inline asm
	addc.u32 %r13491, %r13681, %r13493;
	// end inline asm
	mul.lo.s32 	%r13496, %r19025, %r19044;
	mul.hi.u32 	%r13499, %r19044, %r19025;
	// begin inline asm
	add.cc.u32 %r13494, %r13452, %r13496;
	// end inline asm
	// begin inline asm
	addc.u32 %r13497, %r13491, %r13499;
	// end inline asm
	mul.lo.s32 	%r13502, %r19026, %r19044;
	mul.hi.u32 	%r13505, %r19044, %r19026;
	// begin inline asm
	add.cc.u32 %r13500, %r13458, %r13502;
	// end inline asm
	// begin inline asm
	addc.u32 %r13503, %r13497, %r13505;
	// end inline asm
	mul.lo.s32 	%r13508, %r19027, %r19044;
	mul.hi.u32 	%r13511, %r19044, %r19027;
	// begin inline asm
	add.cc.u32 %r13506, %r13464, %r13508;
	// end inline asm
	// begin inline asm
	addc.u32 %r13509, %r13503, %r13511;
	// end inline asm
	mul.lo.s32 	%r13514, %r19028, %r19044;
	mul.hi.u32 	%r13517, %r19044, %r19028;
	// begin inline asm
	add.cc.u32 %r13512, %r13470, %r13514;
	// end inline asm
	// begin inline asm
	addc.u32 %r13515, %r13509, %r13517;
	// end inline asm
	mul.lo.s32 	%r13520, %r19029, %r19044;
	mul.hi.u32 	%r13523, %r19044, %r19029;
	// begin inline asm
	add.cc.u32 %r13518, %r13476, %r13520;
	// end inline asm
	// begin inline asm
	addc.u32 %r13521, %r13515, %r13523;
	// end inline asm
	mul.lo.s32 	%r13526, %r19030, %r19044;
	mul.hi.u32 	%r13529, %r19044, %r19030;
	// begin inline asm
	add.cc.u32 %r13524, %r13482, %r13526;
	// end inline asm
	// begin inline asm
	addc.u32 %r13527, %r13521, %r13529;
	// end inline asm
	mul.lo.s32 	%r13532, %r19031, %r19044;
	mul.hi.u32 	%r13535, %r19044, %r19031;
	// begin inline asm
	add.cc.u32 %r13530, %r13485, %r13532;
	// end inline asm
	// begin inline asm
	addc.u32 %r13533, %r13527, %r13535;
	// end inline asm
	mul.lo.s32 	%r13538, %r19024, %r19045;
	mul.hi.u32 	%r13541, %r19045, %r19024;
	// begin inline asm
	add.cc.u32 %r13536, %r13494, %r13538;
	// end inline asm
	// begin inline asm
	addc.u32 %r13539, %r13681, %r13541;
	// end inline asm
	mul.lo.s32 	%r13544, %r19025, %r19045;
	mul.hi.u32 	%r13547, %r19045, %r19025;
	// begin inline asm
	add.cc.u32 %r13542, %r13500, %r13544;
	// end inline asm
	// begin inline asm
	addc.u32 %r13545, %r13539, %r13547;
	// end inline asm
	mul.lo.s32 	%r13550, %r19026, %r19045;
	mul.hi.u32 	%r13553, %r19045, %r19026;
	// begin inline asm
	add.cc.u32 %r13548, %r13506, %r13550;
	// end inline asm
	// begin inline asm
	addc.u32 %r13551, %r13545, %r13553;
	// end inline asm
	mul.lo.s32 	%r13556, %r19027, %r19045;
	mul.hi.u32 	%r13559, %r19045, %r19027;
	// begin inline asm
	add.cc.u32 %r13554, %r13512, %r13556;
	// end inline asm
	// begin inline asm
	addc.u32 %r13557, %r13551, %r13559;
	// end inline asm
	mul.lo.s32 	%r13562, %r19028, %r19045;
	mul.hi.u32 	%r13565, %r19045, %r19028;
	// begin inline asm
	add.cc.u32 %r13560, %r13518, %r13562;
	// end inline asm
	// begin inline asm
	addc.u32 %r13563, %r13557, %r13565;
	// end inline asm
	mul.lo.s32 	%r13568, %r19029, %r19045;
	mul.hi.u32 	%r13571, %r19045, %r19029;
	// begin inline asm
	add.cc.u32 %r13566, %r13524, %r13568;
	// end inline asm
	// begin inline asm
	addc.u32 %r13569, %r13563, %r13571;
	// end inline asm
	mul.lo.s32 	%r13574, %r19030, %r19045;
	mul.hi.u32 	%r13577, %r19045, %r19030;
	// begin inline asm
	add.cc.u32 %r13572, %r13530, %r13574;
	// end inline asm
	// begin inline asm
	addc.u32 %r13575, %r13569, %r13577;
	// end inline asm
	mul.lo.s32 	%r13580, %r19031, %r19045;
	mul.hi.u32 	%r13583, %r19045, %r19031;
	// begin inline asm
	add.cc.u32 %r13578, %r13533, %r13580;
	// end inline asm
	// begin inline asm
	addc.u32 %r13581, %r13575, %r13583;
	// end inline asm
	mul.lo.s32 	%r13586, %r19024, %r19046;
	mul.hi.u32 	%r13589, %r19046, %r19024;
	// begin inline asm
	add.cc.u32 %r13584, %r13542, %r13586;
	// end inline asm
	// begin inline asm
	addc.u32 %r13587, %r13681, %r13589;
	// end inline asm
	mul.lo.s32 	%r13592, %r19025, %r19046;
	mul.hi.u32 	%r13595, %r19046, %r19025;
	// begin inline asm
	add.cc.u32 %r13590, %r13548, %r13592;
	// end inline asm
	// begin inline asm
	addc.u32 %r13593, %r13587, %r13595;
	// end inline asm
	mul.lo.s32 	%r13598, %r19026, %r19046;
	mul.hi.u32 	%r13601, %r19046, %r19026;
	// begin inline asm
	add.cc.u32 %r13596, %r13554, %r13598;
	// end inline asm
	// begin inline asm
	addc.u32 %r13599, %r13593, %r13601;
	// end inline asm
	mul.lo.s32 	%r13604, %r19027, %r19046;
	mul.hi.u32 	%r13607, %r19046, %r19027;
	// begin inline asm
	add.cc.u32 %r13602, %r13560, %r13604;
	// end inline asm
	// begin inline asm
	addc.u32 %r13605, %r13599, %r13607;
	// end inline asm
	mul.lo.s32 	%r13610, %r19028, %r19046;
	mul.hi.u32 	%r13613, %r19046, %r19028;
	// begin inline asm
	add.cc.u32 %r13608, %r13566, %r13610;
	// end inline asm
	// begin inline asm
	addc.u32 %r13611, %r13605, %r13613;
	// end inline asm
	mul.lo.s32 	%r13616, %r19029, %r19046;
	mul.hi.u32 	%r13619, %r19046, %r19029;
	// begin inline asm
	add.cc.u32 %r13614, %r13572, %r13616;
	// end inline asm
	// begin inline asm
	addc.u32 %r13617, %r13611, %r13619;
	// end inline asm
	mul.lo.s32 	%r13622, %r19030, %r19046;
	mul.hi.u32 	%r13625, %r19046, %r19030;
	// begin inline asm
	add.cc.u32 %r13620, %r13578, %r13622;
	// end inline asm
	// begin inline asm
	addc.u32 %r13623, %r13617, %r13625;
	// end inline asm
	mul.lo.s32 	%r13628, %r19031, %r19046;
	mul.hi.u32 	%r13631, %r19046, %r19031;
	// begin inline asm
	add.cc.u32 %r13626, %r13581, %r13628;
	// end inline asm
	// begin inline asm
	addc.u32 %r13629, %r13623, %r13631;
	// end inline asm
	mul.lo.s32 	%r13634, %r19024, %r19047;
	mul.hi.u32 	%r13637, %r19047, %r19024;
	// begin inline asm
	add.cc.u32 %r13632, %r13590, %r13634;
	// end inline asm
	// begin inline asm
	addc.u32 %r13635, %r13681, %r13637;
	// end inline asm
	mul.lo.s32 	%r13640, %r19025, %r19047;
	mul.hi.u32 	%r13643, %r19047, %r19025;
	// begin inline asm
	add.cc.u32 %r13638, %r13596, %r13640;
	// end inline asm
	// begin inline asm
	addc.u32 %r13641, %r13635, %r13643;
	// end inline asm
	mul.lo.s32 	%r13646, %r19026, %r19047;
	mul.hi.u32 	%r13649, %r19047, %r19026;
	// begin inline asm
	add.cc.u32 %r13644, %r13602, %r13646;
	// end inline asm
	// begin inline asm
	addc.u32 %r13647, %r13641, %r13649;
	// end inline asm
	mul.lo.s32 	%r13652, %r19027, %r19047;
	mul.hi.u32 	%r13655, %r19047, %r19027;
	// begin inline asm
	add.cc.u32 %r13650, %r13608, %r13652;
	// end inline asm
	// begin inline asm
	addc.u32 %r13653, %r13647, %r13655;
	// end inline asm
	mul.lo.s32 	%r13658, %r19028, %r19047;
	mul.hi.u32 	%r13661, %r19047, %r19028;
	// begin inline asm
	add.cc.u32 %r13656, %r13614, %r13658;
	// end inline asm
	// begin inline asm
	addc.u32 %r13659, %r13653, %r13661;
	// end inline asm
	mul.lo.s32 	%r13664, %r19029, %r19047;
	mul.hi.u32 	%r13667, %r19047, %r19029;
	// begin inline asm
	add.cc.u32 %r13662, %r13620, %r13664;
	// end inline asm
	// begin inline asm
	addc.u32 %r13665, %r13659, %r13667;
	// end inline asm
	mul.lo.s32 	%r13670, %r19030, %r19047;
	mul.hi.u32 	%r13673, %r19047, %r19030;
	// begin inline asm
	add.cc.u32 %r13668, %r13626, %r13670;
	// end inline asm
	// begin inline asm
	addc.u32 %r13671, %r13665, %r13673;
	// end inline asm
	mul.lo.s32 	%r13676, %r19031, %r19047;
	mul.hi.u32 	%r13679, %r19047, %r19031;
	// begin inline asm
	add.cc.u32 %r13674, %r13629, %r13676;
	// end inline asm
	// begin inline asm
	addc.u32 %r13677, %r13671, %r13679;
	// end inline asm
	mul.wide.u32 	%rd625, %r13638, 977;
	cvt.u32.u64 	%r13682, %rd625;
	shr.u64 	%rd626, %rd625, 32;
	mul.wide.u32 	%rd627, %r13644, 977;
	add.s64 	%rd628, %rd627, %rd626;
	cvt.u32.u64 	%r13685, %rd628;
	shr.u64 	%rd629, %rd628, 32;
	mul.wide.u32 	%rd630, %r13650, 977;
	add.s64 	%rd631, %rd630, %rd629;
	cvt.u32.u64 	%r13688, %rd631;
	shr.u64 	%rd632, %rd631, 32;
	mul.wide.u32 	%rd633, %r13656, 977;
	add.s64 	%rd634, %rd633, %rd632;
	cvt.u32.u64 	%r13691, %rd634;
	shr.u64 	%rd635, %rd634, 32;
	mul.wide.u32 	%rd636, %r13662, 977;
	add.s64 	%rd637, %rd636, %rd635;
	cvt.u32.u64 	%r13694, %rd637;
	shr.u64 	%rd638, %rd637, 32;
	mul.wide.u32 	%rd639, %r13668, 977;
	add.s64 	%rd640, %rd639, %rd638;
	cvt.u32.u64 	%r13697, %rd640;
	shr.u64 	%rd641, %rd640, 32;
	mul.wide.u32 	%rd642, %r13674, 977;
	add.s64 	%rd643, %rd642, %rd641;
	cvt.u32.u64 	%r13700, %rd643;
	shr.u64 	%rd644, %rd643, 32;
	cvt.u64.u32 	%rd645, %r13677;
	cvt.u32.u64 	%r13777, %rd644;
	cvt.u32.u64 	%r13778, %rd645;
	mov.b64 	%rd646, 977;
	cvt.u32.u64 	%r13779, %rd646;
	mad.lo.s32 	%r13703, %r13778, %r13779, %r13777;
	// begin inline asm
	add.cc.u32 %r13680, %r13681, %r13682;
	// end inline asm
	// begin inline asm
	addc.cc.u32 %r13683, %r13638, %r13685;
	// end inline asm
	// begin inline asm
	addc.cc.u32 %r13686, %r13644, %r13688;
	// end inline asm
	// begin inline asm
	addc.cc.u32 %r13689, %r13650, %r13691;
	// end inline asm
	// begin inline asm
	addc.cc.u32 %r13692, %r13656, %r13694;
	// end inline asm
	// begin inline asm
	addc.cc.u32 %r13695, %r13662, %r13697;
	// end inline asm
	// begin inline asm
	addc.cc.u32 %r13698, %r13668, %r13700;
	// end inline asm
	// begin inline asm
	addc.u32 %r13701, %r13674, %r13703;
	// end inline asm
	// begin inline asm
	sub.cc.u32 %r13704, %r13680, %r16;
	// end inline asm
	// begin inline asm
	subc.cc.u32 %r13707, %r13683, %r17;
	// end inline asm
	// begin inline asm
	subc.cc.u32 %r13710, %r13686, %r18;
	// end inline asm
	// begin inline asm
	subc.cc.u32 %r13713, %r13689, %r19;
	// end inline asm
	// begin inline asm
	subc.cc.u32 %r13716, %r13692, %r20;
	// end inline asm
	// begin inline asm
	subc.cc.u32 %r13719, %r13695, %r21;
	// end inline asm
	// begin inline asm
	subc.cc.u32 %r13722, %r13698, %r22;
	// end inline asm
	// begin inline asm
	subc.u32 %r13725, %r13701, %r23;
	// end inline asm
	setp.eq.s32 	%p90, %r13725, 0;
	selp.b32 	%r13729, %r13704, %r13680, %p90;
	selp.b32 	%r13732, %r13707, %r13683, %p90;
	selp.b32 	%r13735, %r13710, %r13686, %p90;
	selp.b32 	%r13738, %r13713, %r13689, %p90;
	selp.b32 	%r13741, %r13716, %r13692, %p90;
	selp.b32 	%r13744, %r13719, %r13695, %p90;
	selp.b32 	%r13747, %r13722, %r13698, %p90;
	// begin inline asm
	add.cc.u32 %r13728, %r13729, %r13296;
	// end inline asm
	// begin inline asm
	addc.cc.u32 %r13731, %r13732, %r13344;
	// end inline asm
	// begin inline asm
	addc.cc.u32 %r13734, %r13735, %r13392;
	// end inline asm
	// begin inline asm
	addc.cc.u32 %r13737, %r13738, %r13440;
	// end inline asm
	// begin inline asm
	addc.cc.u32 %r13740, %r13741, %r13488;
	// end inline asm
	// begin inline asm
	addc.cc.u32 %r13743, %r13744, %r13536;
	// end inline asm
	// begin inline asm
	addc.cc.u32 %r13746, %r13747, %r13584;
	// end inline asm
	// begin inline asm
	addc.u32 %r19055, %r13701, %r13632;
	// end inline asm
	// begin inline asm
	sub.cc.u32 %r19048, %r13728, %r16;
	// end inline asm
	// begin inline asm
	subc.cc.u32 %r19049, %r13731, %r17;
	// end inline asm
	// begin inline asm
	subc.cc.u32 %r19050, %r13734, %r18;
	// end inline asm
	// begin inline asm
	subc.cc.u32 %r19051, %r13737, %r19;
	// end inline asm
	// begin inline asm
	subc.cc.u32 %r19052, %r13740, %r20;
	// end inline asm
	// begin inline asm
	subc.cc.u32 %r19053, %r13743, %r21;
	// end inline asm
	// begin inline asm
	subc.cc.u32 %r19054, %r13746, %r22;
	// end inline asm
	// begin inline asm
	subc.u32 %r13773, %r19055, %r23;
	// end inline asm
	setp.eq.s32 	%p91, %r13773, 0;
	@%p91 bra 	$L__BB0_100;
	mov.u32 	%r19048, %r13728;
	mov.u32 	%r19049, %r13731;
	mov.u32 	%r19050, %r13734;
	mov.u32 	%r19051, %r13737;
	mov.u32 	%r19052, %r13740;
	mov.u32 	%r19053, %r13743;
	mov.u32 	%r19054, %r13746;
$L__BB0_100:
	mul.lo.s32 	%r13782, %r19040, %r19004;
	mul.hi.u32 	%r13785, %r19004, %r19040;
	mov.b32 	%r14165, 0;
	// begin inline asm
	add.cc.u32 %r13780, %r14165, %r13782;
	// end inline asm
	// begin inline asm
	addc.u32 %r13783, %r14165, %r13785;
	// end inline asm
	mul.lo.s32 	%r13788, %r19041, %r19004;
	mul.hi.u32 	%r13791, %r19004, %r19041;
	// begin inline asm
	add.cc.u32 %r13786, %r14165, %r13788;
	// end inline asm
	// begin inline asm
	addc.u32 %r13789, %r13783, %r13791;
	// end inline asm
	mul.lo.s32 	%r13794, %r19042, %r19004;
	mul.hi.u32 	%r13797, %r19004, %r19042;
	// begin inline asm
	add.cc.u32 %r13792, %r14165, %r13794;
	// end inline asm
	// begin inline asm
	addc.u32 %r13795, %r13789, %r13797;
	// end inline asm
	mul.lo.s32 	%r13800, %r19043, %r19004;
	mul.hi.u32 	%r13803, %r19004, %r19043;
	// begin inline asm
	add.cc.u32 %r13798, %r14165, %r13800;
	// end inline asm
	// begin inline asm
	addc.u32 %r13801, %r13795, %r13803;
	// end inline asm
	mul.lo.s32 	%r13806, %r19044, %r19004;
	mul.hi.u32 	%r13809, %r19004, %r19044;
	// begin inline asm
	add.cc.u32 %r13804, %r14165, %r13806;
	// end inline asm
	// begin inline asm
	addc.u32 %r13807, %r13801, %r13809;
	// end inline asm
	mul.lo.s32 	%r13812, %r19045, %r19004;
	mul.hi.u32 	%r13815, %r19004, %r19045;
	// begin inline asm
	add.cc.u32 %r13810, %r14165, %r13812;
	// end inline asm
	// begin inline asm
	addc.u32 %r13813, %r13807, %r13815;
	// end inline asm
	mul.lo.s32 	%r13818, %r19046, %r19004;
	mul.hi.u32 	%r13821, %r19004, %r19046;
	// begin inline asm
	add.cc.u32 %r13816, %r14165, %r13818;
	// end inline asm
	// begin inline asm
	addc.u32 %r13819, %r13813, %r13821;
	// end inline asm
	mul.lo.s32 	%r13824, %r19047, %r19004;
	mul.hi.u32 	%r13827, %r19004, %r19047;
	// begin inline asm
	add.cc.u32 %r13822, %r14165, %r13824;
	// end inline asm
	// begin inline asm
	addc.u32 %r13825, %r13819, %r13827;
	// end inline asm
	mul.lo.s32 	%r13830, %r19040, %r19003;
	mul.hi.u32 	%r13833, %r19003, %r19040;
	// begin inline asm
	add.cc.u32 %r13828, %r13786, %r13830;
	// end inline asm
	// begin inline asm
	addc.u32 %r13831, %r14165, %r13833;
	// end inline asm
	mul.lo.s32 	%r13836, %r19041, %r19003;
	mul.hi.u32 	%r13839, %r19003, %r19041;
	// begin inline asm
	add.cc.u32 %r13834, %r13792, %r13836;
	// end inline asm
	// begin inline asm
	addc.u32 %r13837, %r13831, %r13839;
	// end inline asm
	mul.lo.s32 	%r13842, %r19042, %r19003;
	mul.hi.u32 	%r13845, %r19003, %r19042;
	// begin inline asm
	add.cc.u32 %r13840, %r13798, %r13842;
	// end inline asm
	// begin inline asm
	addc.u32 %r13843, %r13837, %r13845;
	// end inline asm
	mul.lo.s32 	%r13848, %r19043, %r19003;
	mul.hi.u32 	%r13851, %r19003, %r19043;
	// begin inline asm
	add.cc.u32 %r13846, %r13804, %r13848;
	// end inline asm
	// begin inline asm
	addc.u32 %r13849, %r13843, %r13851;
	// end inline asm
	mul.lo.s32 	%r13854, %r19044, %r19003;
	mul.hi.u32 	%r13857, %r19003, %r19044;
	// begin inline asm
	add.cc.u32 %r13852, %r13810, %r13854;
	// end inline asm
	// begin inline asm
	addc.u32 %r13855, %r13849, %r13857;
	// end inline asm
	mul.lo.s32 	%r13860, %r19045, %r19003;
	mul.hi.u32 	%r13863, %r19003, %r19045;
	// begin inline asm
	add.cc.u32 %r13858, %r13816, %r13860;
	// end inline asm
	// begin inline asm
	addc.u32 %r13861, %r13855, %r13863;
	// end inline asm
	mul.lo.s32 	%r13866, %r19046, %r19003;
	mul.hi.u32 	%r13869, %r19003, %r19046;
	// begin inline asm
	add.cc.u32 %r13864, %r13822, %r13866;
	// end inline asm
	// begin inline asm
	addc.u32 %r13867, %r13861, %r13869;
	// end inline asm
	mul.lo.s32 	%r13872, %r19047, %r19003;
	mul.hi.u32 	%r13875, %r19003, %r19047;
	// begin inline asm
	add.cc.u32 %r13870, %r13825, %r13872;
	// end inline asm
	// begin inline asm
	addc.u32 %r13873, %r13867, %r13875;
	// end inline asm
	mul.lo.s32 	%r13878, %r19040, %r19002;
	mul.hi.u32 	%r13881, %r19002, %r19040;
	// begin inline asm
	add.cc.u32 %r13876, %r13834, %r13878;
	// end inline asm
	// begin inline asm
	addc.u32 %r13879, %r14165, %r13881;
	// end inline asm
	mul.lo.s32 	%r13884, %r19041, %r19002;
	mul.hi.u32 	%r13887, %r19002, %r19041;
	// begin inline asm
	add.cc.u32 %r13882, %r13840, %r13884;
	// end inline asm
	// begin inline asm
	addc.u32 %r13885, %r13879, %r13887;
	// end inline asm
	mul.lo.s32 	%r13890, %r19042, %r19002;
	mul.hi.u32 	%r13893, %r19002, %r19042;
	// begin inline asm
	add.cc.u32 %r13888, %r13846, %r13890;
	// end inline asm
	// begin inline asm
	addc.u32 %r13891, %r13885, %r13893;
	// end inline asm
	mul.lo.s32 	%r13896, %r19043, %r19002;
	mul.hi.u32 	%r13899, %r19002, %r19043;
	// begin inline asm
	add.cc.u32 %r13894, %r13852, %r13896;
	// end inline asm
	// begin inline asm
	addc.u32 %r13897, %r13891, %r13899;
	// end inline asm
	mul.lo.s32 	%r13902, %r19044, %r19002;
	mul.hi.u32 	%r13905, %r19002, %r19044;
	// begin inline asm
	add.cc.u32 %r13900, %r13858, %r13902;
	// end inline asm
	// begin inline asm
	addc.u32 %r13903, %r13897, %r13905;
	// end inline asm
	mul.lo.s32 	%r13908, %r19045, %r19002;
	mul.hi.u32 	%r13911, %r19002, %r19045;
	// begin inline asm
	add.cc.u32 %r13906, %r13864, %r13908;
	// end inline asm
	// begin inline asm
	addc.u32 %r13909, %r13903, %r13911;
	// end inline asm
	mul.lo.s32 	%r13914, %r19046, %r19002;
	mul.hi.u32 	%r13917, %r19002, %r19046;
	// begin inline asm
	add.cc.u32 %r13912, %r13870, %r13914;
	// end inline asm
	// begin inline asm
	addc.u32 %r13915, %r13909, %r13917;
	// end inline asm
	mul.lo.s32 	%r13920, %r19047, %r19002;
	mul.hi.u32 	%r13923, %r19002, %r19047;
	// begin inline asm
	add.cc.u32 %r13918, %r13873, %r13920;
	// end inline asm
	// begin inline asm
	addc.u32 %r13921, %r13915, %r13923;
	// end inline asm
	mul.lo.s32 	%r13926, %r19040, %r19001;
	mul.hi.u32 	%r13929, %r19001, %r19040;
	// begin inline asm
	add.cc.u32 %r13924, %r13882, %r13926;
	// end inline asm
	// begin inline asm
	addc.u32 %r13927, %r14165, %r13929;
	// end inline asm
	mul.lo.s32 	%r13932, %r19041, %r19001;
	mul.hi.u32 	%r13935, %r19001, %r19041;
	// begin inline asm
	add.cc.u32 %r13930, %r13888, %r13932;
	// end inline asm
	// begin inline asm
	addc.u32 %r13933, %r13927, %r13935;
	// end inline asm
	mul.lo.s32 	%r13938, %r19042, %r19001;
	mul.hi.u32 	%r13941, %r19001, %r19042;
	// begin inline asm
	add.cc.u32 %r13936, %r13894, %r13938;
	// end inline asm
	// begin inline asm
	addc.u32 %r13939, %r13933, %r13941;
	// end inline asm
	mul.lo.s32 	%r13944, %r19043, %r19001;
	mul.hi.u32 	%r13947, %r19001, %r19043;
	// begin inline asm
	add.cc.u32 %r13942, %r13900, %r13944;
	// end inline asm
	// begin inline asm
	addc.u32 %r13945, %r13939, %r13947;
	// end inline asm
	mul.lo.s32 	%r13950, %r19044, %r19001;
	mul.hi.u32 	%r13953, %r19001, %r19044;
	// begin inline asm
	add.cc.u32 %r13948, %r13906, %r13950;
	// end inline asm
	// begin inline asm
	addc.u32 %r13951, %r13945, %r13953;
	// end inline asm
	mul.lo.s32 	%r13956, %r19045, %r19001;
	mul.hi.u32 	%r13959, %r19001, %r19045;
	// begin inline asm
	add.cc.u32 %r13954, %r13912, %r13956;
	// end inline asm
	// begin inline asm
	addc.u32 %r13957, %r13951, %r13959;
	// end inline asm
	mul.lo.s32 	%r13962, %r19046, %r19001;
	mul.hi.u32 	%r13965, %r19001, %r19046;
	// begin inline asm
	add.cc.u32 %r13960, %r13918, %r13962;
	// end inline asm
	// begin inline asm
	addc.u32 %r13963, %r13957, %r13965;
	// end inline asm
	mul.lo.s32 	%r13968, %r19047, %r19001;
	mul.hi.u32 	%r13971, %r19001, %r19047;
	// begin inline asm
	add.cc.u32 %r13966, %r13921, %r13968;
	// end inline asm
	// begin inline asm
	addc.u32 %r13969, %r13963, %r13971;
	// end inline asm
	mul.lo.s32 	%r13974, %r19040, %r19000;
	mul.hi.u32 	%r13977, %r19000, %r19040;
	// begin inline asm
	add.cc.u32 %r13972, %r13930, %r13974;
	// end inline asm
	// begin inline asm
	addc.u32 %r13975, %r14165, %r13977;
	// end inline asm
	mul.lo.s32 	%r13980, %r19041, %r19000;
	mul.hi.u32 	%r13983, %r19000, %r19041;
	// begin inline asm
	add.cc.u32 %r13978, %r13936, %r13980;
	// end inline asm
	// begin inline asm
	addc.u32 %r13981, %r13975, %r13983;
	// end inline asm
	mul.lo.s32 	%r13986, %r19042, %r19000;
	mul.hi.u32 	%r13989, %r19000, %r19042;
	// begin inline asm
	add.cc.u32 %r13984, %r13942, %r13986;
	// end inline asm
	// begin inline asm
	addc.u32 %r13987, %r13981, %r13989;
	// end inline asm
	mul.lo.s32 	%r13992, %r19043, %r19000;
	mul.hi.u32 	%r13995, %r19000, %r19043;
	// begin inline asm
	add.cc.u32 %r13990, %r13948, %r13992;
	// end inline asm
	// begin inline asm
	addc.u32 %r13993, %r13987, %r13995;
	// end inline asm
	mul.lo.s32 	%r13998, %r19044, %r19000;
	mul.hi.u32 	%r14001, %r19000, %r19044;
	// begin inline asm
	add.cc.u32 %r13996, %r13954, %r13998;
	// end inline asm
	// begin inline asm
	addc.u32 %r13999, %r13993, %r14001;
	// end inline asm
	mul.lo.s32 	%r14004, %r19045, %r19000;
	mul.hi.u32 	%r14007, %r19000, %r19045;
	// begin inline asm
	add.cc.u32 %r14002, %r13960, %r14004;
	// end inline asm
	// begin inline asm
	addc.u32 %r14005, %r13999, %r14007;
	// end inline asm
	mul.lo.s32 	%r14010, %r19046, %r19000;
	mul.hi.u32 	%r14013, %r19000, %r19046;
	// begin inline asm
	add.cc.u32 %r14008, %r13966, %r14010;
	// end inline asm
	// begin inline asm
	addc.u32 %r14011, %r14005, %r14013;
	// end inline asm
	mul.lo.s32 	%r14016, %r19047, %r19000;
	mul.hi.u32 	%r14019, %r19000, %r19047;
	// begin inline asm
	add.cc.u32 %r14014, %r13969, %r14016;
	// end inline asm
	// begin inline asm
	addc.u32 %r14017, %r14011, %r14019;
	// end inline asm
	mul.lo.s32 	%r14022, %r19040, %r18999;
	mul.hi.u32 	%r14025, %r18999, %r19040;
	// begin inline asm
	add.cc.u32 %r14020, %r13978, %r14022;
	// end inline asm
	// begin inline asm
	addc.u32 %r14023, %r14165, %r14025;
	// end inline asm
	mul.lo.s32 	%r14028, %r19041, %r18999;
	mul.hi.u32 	%r14031, %r18999, %r19041;
	// begin inline asm
	add.cc.u32 %r14026, %r13984, %r14028;
	// end inline asm
	// begin inline asm
	addc.u32 %r14029, %r14023, %r14031;
	// end inline asm
	mul.lo.s32 	%r14034, %r19042, %r18999;
	mul.hi.u32 	%r14037, %r18999, %r19042;
	// begin inline asm
	add.cc.u32 %r14032, %r13990, %r14034;
	// end inline asm
	// begin inline asm
	addc.u32 %r14035, %r14029, %r14037;
	// end inline asm
	mul.lo.s32 	%r14040, %r19043, %r18999;
	mul.hi.u32 	%r14043, %r18999, %r19043;
	// begin inline asm
	add.cc.u32 %r14038, %r13996, %r14040;
	// end inline asm
	// begin inline asm
	addc.u32 %r14041, %r14035, %r14043;
	// end inline asm
	mul.lo.s32 	%r14046, %r19044, %r18999;
	mul.hi.u32 	%r14049, %r18999, %r19044;
	// begin inline asm
	add.cc.u32 %r14044, %r14002, %r14046;
	// end inline asm
	// begin inline asm
	addc.u32 %r14047, %r14041, %r14049;
	// end inline asm
	mul.lo.s32 	%r14052, %r19045, %r18999;
	mul.hi.u32 	%r14055, %r18999, %r19045;
	// begin inline asm
	add.cc.u32 %r14050, %r14008, %r14052;
	// end inline asm
	// begin inline asm
	addc.u32 %r14053, %r14047, %r14055;
	// end inline asm
	mul.lo.s32 	%r14058, %r19046, %r18999;
	mul.hi.u32 	%r14061, %r18999, %r19046;
	// begin inline asm
	add.cc.u32 %r14056, %r14014, %r14058;
	// end inline asm
	// begin inline asm
	addc.u32 %r14059, %r14053, %r14061;
	// end inline asm
	mul.lo.s32 	%r14064, %r19047, %r18999;
	mul.hi.u32 	%r14067, %r18999, %r19047;
	// begin inline asm
	add.cc.u32 %r14062, %r14017, %r14064;
	// end inline asm
	// begin inline asm
	addc.u32 %r14065, %r14059, %r14067;
	// end inline asm
	mul.lo.s32 	%r14070, %r19040, %r18998;
	mul.hi.u32 	%r14073, %r18998, %r19040;
	// begin inline asm
	add.cc.u32 %r14068, %r14026, %r14070;
	// end inline asm
	// begin inline asm
	addc.u32 %r14071, %r14165, %r14073;
	// end inline asm
	mul.lo.s32 	%r14076, %r19041, %r18998;
	mul.hi.u32 	%r14079, %r18998, %r19041;
	// begin inline asm
	add.cc.u32 %r14074, %r14032, %r14076;
	// end inline asm
	// begin inline asm
	addc.u32 %r14077, %r14071, %r14079;
	// end inline asm
	mul.lo.s32 	%r14082, %r19042, %r18998;
	mul.hi.u32 	%r14085, %r18998, %r19042;
	// begin inline asm
	add.cc.u32 %r14080, %r14038, %r14082;
	// end inline asm
	// begin inline asm
	addc.u32 %r14083, %r14077, %r14085;
	// end inline asm
	mul.lo.s32 	%r14088, %r19043, %r18998;
	mul.hi.u32 	%r14091, %r18998, %r19043;
	// begin inline asm
	add.cc.u32 %r14086, %r14044, %r14088;
	// end inline asm
	// begin inline asm
	addc.u32 %r14089, %r14083, %r14091;
	// end inline asm
	mul.lo.s32 	%r14094, %r19044, %r18998;
	mul.hi.u32 	%r14097, %r18998, %r19044;
	// begin inline asm
	add.cc.u32 %r14092, %r14050, %r14094;
	// end inline asm
	// begin inline asm
	addc.u32 %r14095, %r14089, %r14097;
	// end inline asm
	mul.lo.s32 	%r14100, %r19045, %r18998;
	mul.hi.u32 	%r14103, %r18998, %r19045;
	// begin inline asm
	add.cc.u32 %r14098, %r14056, %r14100;
	// end inline asm
	// begin inline asm
	addc.u32 %r14101, %r14095, %r14103;
	// end inline asm
	mul.lo.s32 	%r14106, %r19046, %r18998;
	mul.hi.u32 	%r14109, %r18998, %r19046;
	// begin inline asm
	add.cc.u32 %r14104, %r14062, %r14106;
	// end inline asm
	// begin inline asm
	addc.u32 %r14107, %r14101, %r14109;
	// end inline asm
	mul.lo.s32 	%r14112, %r19047, %r18998;
	mul.hi.u32 	%r14115, %r18998, %r19047;
	// begin inline asm
	add.cc.u32 %r14110, %r14065, %r14112;
	// end inline asm
	// begin inline asm
	addc.u32 %r14113, %r14107, %r14115;
	// end inline asm
	mul.lo.s32 	%r14118, %r19040, %r18997;
	mul.hi.u32 	%r14121, %r18997, %r19040;
	// begin inline asm
	add.cc.u32 %r14116, %r14074, %r14118;
	// end inline asm
	// begin inline asm
	addc.u32 %r14119, %r14165, %r14121;
	// end inline asm
	mul.lo.s32 	%r14124, %r19041, %r18997;
	mul.hi.u32 	%r14127, %r18997, %r19041;
	// begin inline asm
	add.cc.u32 %r14122, %r14080, %r14124;
	// end inline asm
	// begin inline asm
	addc.u32 %r14125, %r14119, %r14127;
	// end inline asm
	mul.lo.s32 	%r14130, %r19042, %r18997;
	mul.hi.u32 	%r14133, %r18997, %r19042;
	// begin inline asm
	add.cc.u32 %r14128, %r14086, %r14130;
	// end inline asm
	// begin inline asm
	addc.u32 %r14131, %r14125, %r14133;
	// end inline asm
	mul.lo.s32 	%r14136, %r19043, %r18997;
	mul.hi.u32 	%r14139, %r18997, %r19043;
	// begin inline asm
	add.cc.u32 %r14134, %r14092, %r14136;
	// end inline asm
	// begin inline asm
	addc.u32 %r14137, %r14131, %r14139;
	// end inline asm
	mul.lo.s32 	%r14142, %r19044, %r18997;
	mul.hi.u32 	%r14145, %r18997, %r19044;
	// begin inline asm
	add.cc.u32 %r14140, %r14098, %r14142;
	// end inline asm
	// begin inline asm
	addc.u32 %r14143, %r14137, %r14145;
	// end inline asm
	mul.lo.s32 	%r14148, %r19045, %r18997;
	mul.hi.u32 	%r14151, %r18997, %r19045;
	// begin inline asm
	add.cc.u32 %r14146, %r14104, %r14148;
	// end inline asm
	// begin inline asm
	addc.u32 %r14149, %r14143, %r14151;
	// end inline asm
	mul.lo.s32 	%r14154, %r19046, %r18997;
	mul.hi.u32 	%r14157, %r18997, %r19046;
	// begin inline asm
	add.cc.u32 %r14152, %r14110, %r14154;
	// end inline asm
	// begin inline asm
	addc.u32 %r14155, %r14149, %r14157;
	// end inline asm
	mul.lo.s32 	%r14160, %r19047, %r18997;
	mul.hi.u32 	%r14163, %r18997, %r19047;
	// begin inline asm
	add.cc.u32 %r14158, %r14113, %r14160;
	// end inline asm
	// begin inline asm
	addc.u32 %r14161, %r14155, %r14163;
	// end inline asm
	mul.wide.u32 	%rd647, %r14122, 977;
	cvt.u32.u64 	%r14166, %rd647;
	shr.u64 	%rd648, %rd647, 32;
	mul.wide.u32 	%rd649, %r14128, 977;
	add.s64 	%rd650, %rd649, %rd648;
	cvt.u32.u64 	%r14169, %rd650;
	shr.u64 	%rd651, %rd650, 32;
	mul.wide.u32 	%rd652, %r14134, 977;
	add.s64 	%rd653, %rd652, %rd651;
	cvt.u32.u64 	%r14172, %rd653;
	shr.u64 	%rd654, %rd653, 32;
	mul.wide.u32 	%rd655, %r14140, 977;
	add.s64 	%rd656, %rd655, %rd654;
	cvt.u32.u64 	%r14175, %rd656;
	shr.u64 	%rd657, %rd656, 32;
	mul.wide.u32 	%rd658, %r14146, 977;
	add.s64 	%rd659, %rd658, %rd657;
	cvt.u32.u64 	%r14178, %rd659;
	shr.u64 	%rd660, %rd659, 32;
	mul.wide.u32 	%rd661, %r14152, 977;
	add.s64 	%rd662, %rd661, %rd660;
	cvt.u32.u64 	%r14181, %rd662;
	shr.u64 	%rd663, %rd662, 32;
	mul.wide.u32 	%rd664, %r14158, 977;
	add.s64 	%rd665, %rd664, %rd663;
	cvt.u32.u64 	%r14184, %rd665;
	shr.u64 	%rd666, %rd665, 32;
	cvt.u64.u32 	%rd667, %r14161;
	cvt.u32.u64 	%r14261, %rd666;
	cvt.u32.u64 	%r14262, %rd667;
	mov.b64 	%rd668, 977;
	cvt.u32.u64 	%r14263, %rd668;
	mad.lo.s32 	%r14187, %r14262, %r14263, %r14261;
	// begin inline asm
	add.cc.u32 %r14164, %r14165, %r14166;
	// end inline asm
	// begin inline asm
	addc.cc.u32 %r14167, %r14122, %r14169;
	// end inline asm
	// begin inline asm
	addc.cc.u32 %r14170, %r14128, %r14172;
	// end inline asm
	// begin inline asm
	addc.cc.u32 %r14173, %r14134, %r14175;
	// end inline asm
	// begin inline asm
	addc.cc.u32 %r14176, %r14140, %r14178;
	// end inline asm
	// begin inline asm
	addc.cc.u32 %r14179, %r14146, %r14181;
	// end inline asm
	// begin inline asm
	addc.cc.u32 %r14182, %r14152, %r14184;
	// end inline asm
	// begin inline asm
	addc.u32 %r14185, %r14158, %r14187;
	// end inline asm
	// begin inline asm
	sub.cc.u32 %r14188, %r14164, %r16;
	// end inline asm
	// begin inline asm
	subc.cc.u32 %r14191, %r14167, %r17;
	// end inline asm
	// begin inline asm
	subc.cc.u32 %r14194, %r14170, %r18;
	// end inline asm
	// begin inline asm
	subc.cc.u32 %r14197, %r14173, %r19;
	// end inline asm
	// begin inline asm
	subc.cc.u32 %r14200, %r14176, %r20;
	// end inline asm
	// begin inline asm
	subc.cc.u32 %r14203, %r14179, %r21;
	// end inline asm
	// begin inline asm
	subc.cc.u32 %r14206, %r14182, %r22;
	// end inline asm
	// begin inline asm
	subc.u32 %r14209, %r14185, %r23;
	// end inline asm
	setp.eq.s32 	%p92, %r14209, 0;
	selp.b32 	%r14213, %r14188, %r14164, %p92;
	selp.b32 	%r14216, %r14191, %r14167, %p92;
	selp.b32 	%r14219, %r14194, %r14170, %p92;
	selp.b32 	%r14222, %r14197, %r14173, %p92;
	selp.b32 	%r14225, %r14200, %r14176, %p92;
	selp.b32 	%r14228, %r14203, %r14179, %p92;
	selp.b32 	%r14231, %r14206, %r14182, %p92;
	// begin inline asm
	add.cc.u32 %r14212, %r14213, %r13780;
	// end inline asm
	// begin inline asm
	addc.cc.u32 %r14215, %r14216, %r13828;
	// end inline asm
	// begin inline asm
	addc.cc.u32 %r14218, %r14219, %r13876;
	// end inline asm
	// begin inline asm
	addc.cc.u32 %r14221, %r14222, %r13924;
	// end inline asm
	// begin inline asm
	addc.cc.u32 %r14224, %r14225, %r13972;
	// end inline asm
	// begin inline asm
	addc.cc.u32 %r14227, %r14228, %r14020;
	// end inline asm
	// begin inline asm
	addc.cc.u32 %r14230, %r14231, %r14068;
	// end inline asm
	// begin inline asm
	addc.u32 %r19056, %r14185, %r14116;
	// end inline asm
	// begin inline asm
	sub.cc.u32 %r19063, %r14212, %r16;
	// end inline asm
	// begin inline asm
	subc.cc.u32 %r19062, %r14215, %r17;
	// end inline asm
	// begin inline asm
	subc.cc.u32 %r19061, %r14218, %r18;
	// end inline asm
	// begin inline asm
	subc.cc.u32 %r19060, %r14221, %r19;
	// end inline asm
	// begin inline asm
	subc.cc.u32 %r19059, %r14224, %r20;
	// end inline asm
	// begin inline asm
	subc.cc.u32 %r19058, %r14227, %r21;
	// end inline asm
	// begin inline asm
	subc.cc.u32 %r19057, %r14230, %r22;
	// end inline asm
	// begin inline asm
	subc.u32 %r14257, %r19056, %r23;
	// end inline asm
	setp.eq.s32 	%p93, %r14257, 0;
	@%p93 bra 	$L__BB0_102;
	mov.u32 	%r19057, %r14230;
	mov.u32 	%r19058, %r14227;
	mov.u32 	%r19059, %r14224;
	mov.u32 	%r19060, %r14221;
	mov.u32 	%r19061, %r14218;
	mov.u32 	%r19062, %r14215;
	mov.u32 	%r19063, %r14212;
$L__BB0_102:
	ld.param.u64 	%rd815, [_Z23akm_search_kernel_rangeyPKhmiPyPi_param_2];
	mul.lo.s32 	%r14266, %r19048, %r18996;
	mul.hi.u32 	%r14269, %r18996, %r19048;
	mov.b32 	%r14649, 0;
	// begin inline asm
	add.cc.u32 %r14264, %r14649, %r14266;
	// end inline asm
	// begin inline asm
	addc.u32 %r14267, %r14649, %r14269;
	// end inline asm
	mul.lo.s32 	%r14272, %r19049, %r18996;
	mul.hi.u32 	%r14275, %r18996, %r19049;
	// begin inline asm
	add.cc.u32 %r14270, %r14649, %r14272;
	// end inline asm
	// begin inline asm
	addc.u32 %r14273, %r14267, %r14275;
	// end inline asm
	mul.lo.s32 	%r14278, %r19050, %r18996;
	mul.hi.u32 	%r14281, %r18996, %r19050;
	// begin inline asm
	add.cc.u32 %r14276, %r14649, %r14278;
	// end inline asm
	// begin inline asm
	addc.u32 %r14279, %r14273, %r14281;
	// end inline asm
	mul.lo.s32 	%r14284, %r19051, %r18996;
	mul.hi.u32 	%r14287, %r18996, %r19051;
	// begin inline asm
	add.cc.u32 %r14282, %r14649, %r14284;
	// end inline asm
	// begin inline asm
	addc.u32 %r14285, %r14279, %r14287;
	// end inline asm
	mul.lo.s32 	%r14290, %r19052, %r18996;
	mul.hi.u32 	%r14293, %r18996, %r19052;
	// begin inline asm
	add.cc.u32 %r14288, %r14649, %r14290;
	// end inline asm
	// begin inline asm
	addc.u32 %r14291, %r14285, %r14293;
	// end inline asm
	mul.lo.s32 	%r14296, %r19053, %r18996;
	mul.hi.u32 	%r14299, %r18996, %r19053;
	// begin inline asm
	add.cc.u32 %r14294, %r14649, %r14296;
	// end inline asm
	// begin inline asm
	addc.u32 %r14297, %r14291, %r14299;
	// end inline asm
	mul.lo.s32 	%r14302, %r19054, %r18996;
	mul.hi.u32 	%r14305, %r18996, %r19054;
	// begin inline asm
	add.cc.u32 %r14300, %r14649, %r14302;
	// end inline asm
	// begin inline asm
	addc.u32 %r14303, %r14297, %r14305;
	// end inline asm
	mul.lo.s32 	%r14308, %r19055, %r18996;
	mul.hi.u32 	%r14311, %r18996, %r19055;
	// begin inline asm
	add.cc.u32 %r14306, %r14649, %r14308;
	// end inline asm
	// begin inline asm
	addc.u32 %r14309, %r14303, %r14311;
	// end inline asm
	mul.lo.s32 	%r14314, %r19048, %r18995;
	mul.hi.u32 	%r14317, %r18995, %r19048;
	// begin inline asm
	add.cc.u32 %r14312, %r14270, %r14314;
	// end inline asm
	// begin inline asm
	addc.u32 %r14315, %r14649, %r14317;
	// end inline asm
	mul.lo.s32 	%r14320, %r19049, %r18995;
	mul.hi.u32 	%r14323, %r18995, %r19049;
	// begin inline asm
	add.cc.u32 %r14318, %r14276, %r14320;
	// end inline asm
	// begin inline asm
	addc.u32 %r14321, %r14315, %r14323;
	// end inline asm
	mul.lo.s32 	%r14326, %r19050, %r18995;
	mul.hi.u32 	%r14329, %r18995, %r19050;
	// begin inline asm
	add.cc.u32 %r14324, %r14282, %r14326;
	// end inline asm
	// begin inline asm
	addc.u32 %r14327, %r14321, %r14329;
	// end inline asm
	mul.lo.s32 	%r14332, %r19051, %r18995;
	mul.hi.u32 	%r14335, %r18995, %r19051;
	// begin inline asm
	add.cc.u32 %r14330, %r14288, %r14332;
	// end inline asm
	// begin inline asm
	addc.u32 %r14333, %r14327, %r14335;
	// end inline asm
	mul.lo.s32 	%r14338, %r19052, %r18995;
	mul.hi.u32 	%r14341, %r18995, %r19052;
	// begin inline asm
	add.cc.u32 %r14336, %r14294, %r14338;
	// end inline asm
	// begin inline asm
	addc.u32 %r14339, %r14333, %r14341;
	// end inline asm
	mul.lo.s32 	%r14344, %r19053, %r18995;
	mul.hi.u32 	%r14347, %r18995, %r19053;
	// begin inline asm
	add.cc.u32 %r14342, %r14300, %r14344;
	// end inline asm
	// begin inline asm
	addc.u32 %r14345, %r14339, %r14347;
	// end inline asm
	mul.lo.s32 	%r14350, %r19054, %r18995;
	mul.hi.u32 	%r14353, %r18995, %r19054;
	// begin inline asm
	add.cc.u32 %r14348, %r14306, %r14350;
	// end inline asm
	// begin inline asm
	addc.u32 %r14351, %r14345, %r14353;
	// end inline asm
	mul.lo.s32 	%r14356, %r19055, %r18995;
	mul.hi.u32 	%r14359, %r18995, %r19055;
	// begin inline asm
	add.cc.u32 %r14354, %r14309, %r14356;
	// end inline asm
	// begin inline asm
	addc.u32 %r14357, %r14351, %r14359;
	// end inline asm
	mul.lo.s32 	%r14362, %r19048, %r18994;
	mul.hi.u32 	%r14365, %r18994, %r19048;
	// begin inline asm
	add.cc.u32 %r14360, %r14318, %r14362;
	// end inline asm
	// begin inline asm
	addc.u32 %r14363, %r14649, %r14365;
	// end inline asm
	mul.lo.s32 	%r14368, %r19049, %r18994;
	mul.hi.u32 	%r14371, %r18994, %r19049;
	// begin inline asm
	add.cc.u32 %r14366, %r14324, %r14368;
	// end inline asm
	// begin inline asm
	addc.u32 %r14369, %r14363, %r14371;
	// end inline asm
	mul.lo.s32 	%r14374, %r19050, %r18994;
	mul.hi.u32 	%r14377, %r18994, %r19050;
	// begin inline asm
	add.cc.u32 %r14372, %r14330, %r14374;
	// end inline asm
	// begin inline asm
	addc.u32 %r14375, %r14369, %r14377;
	// end inline asm
	mul.lo.s32 	%r14380, %r19051, %r18994;
	mul.hi.u32 	%r14383, %r18994, %r19051;
	// begin inline asm
	add.cc.u32 %r14378, %r14336, %r14380;
	// end inline asm
	// begin inline asm
	addc.u32 %r14381, %r14375, %r14383;
	// end inline asm
	mul.lo.s32 	%r14386, %r19052, %r18994;
	mul.hi.u32 	%r14389, %r18994, %r19052;
	// begin inline asm
	add.cc.u32 %r14384, %r14342, %r14386;
	// end inline asm
	// begin inline asm
	addc.u32 %r14387, %r14381, %r14389;
	// end inline asm
	mul.lo.s32 	%r14392, %r19053, %r18994;
	mul.hi.u32 	%r14395, %r18994, %r19053;
	// begin inline asm
	add.cc.u32 %r14390, %r14348, %r14392;
	// end inline asm
	// begin inline asm
	addc.u32 %r14393, %r14387, %r14395;
	// end inline asm
	mul.lo.s32 	%r14398, %r19054, %r18994;
	mul.hi.u32 	%r14401, %r18994, %r19054;
	// begin inline asm
	add.cc.u32 %r14396, %r14354, %r14398;
	// end inline asm
	// begin inline asm
	addc.u32 %r14399, %r14393, %r14401;
	// end inline asm
	mul.lo.s32 	%r14404, %r19055, %r18994;
	mul.hi.u32 	%r14407, %r18994, %r19055;
	// begin inline asm
	add.cc.u32 %r14402, %r14357, %r14404;
	// end inline asm
	// begin inline asm
	addc.u32 %r14405, %r14399, %r14407;
	// end inline asm
	mul.lo.s32 	%r14410, %r19048, %r18993;
	mul.hi.u32 	%r14413, %r18993, %r19048;
	// begin inline asm
	add.cc.u32 %r14408, %r14366, %r14410;
	// end inline asm
	// begin inline asm
	addc.u32 %r14411, %r14649, %r14413;
	// end inline asm
	mul.lo.s32 	%r14416, %r19049, %r18993;
	mul.hi.u32 	%r14419, %r18993, %r19049;
	// begin inline asm
	add.cc.u32 %r14414, %r14372, %r14416;
	// end inline asm
	// begin inline asm
	addc.u32 %r14417, %r14411, %r14419;
	// end inline asm
	mul.lo.s32 	%r14422, %r19050, %r18993;
	mul.hi.u32 	%r14425, %r18993, %r19050;
	// begin inline asm
	add.cc.u32 %r14420, %r14378, %r14422;
	// end inline asm
	// begin inline asm
	addc.u32 %r14423, %r14417, %r14425;
	// end inline asm
	mul.lo.s32 	%r14428, %r19051, %r18993;
	mul.hi.u32 	%r14431, %r18993, %r19051;
	// begin inline asm
	add.cc.u32 %r14426, %r14384, %r14428;
	// end inline asm
	// begin inline asm
	addc.u32 %r14429, %r14423, %r14431;
	// end inline asm
	mul.lo.s32 	%r14434, %r19052, %r18993;
	mul.hi.u32 	%r14437, %r18993, %r19052;
	// begin inline asm
	add.cc.u32 %r14432, %r14390, %r14434;
	// end inline asm
	// begin inline asm
	addc.u32 %r14435, %r14429, %r14437;
	// end inline asm
	mul.lo.s32 	%r14440, %r19053, %r18993;
	mul.hi.u32 	%r14443, %r18993, %r19053;
	// begin inline asm
	add.cc.u32 %r14438, %r14396, %r14440;
	// end inline asm
	// begin inline asm
	addc.u32 %r14441, %r14435, %r14443;
	// end inline asm
	mul.lo.s32 	%r14446, %r19054, %r18993;
	mul.hi.u32 	%r14449, %r18993, %r19054;
	// begin inline asm
	add.cc.u32 %r14444, %r14402, %r14446;
	// end inline asm
	// begin inline asm
	addc.u32 %r14447, %r14441, %r14449;
	// end inline asm
	mul.lo.s32 	%r14452, %r19055, %r18993;
	mul.hi.u32 	%r14455, %r18993, %r19055;
	// begin inline asm
	add.cc.u32 %r14450, %r14405, %r14452;
	// end inline asm
	// begin inline asm
	addc.u32 %r14453, %r14447, %r14455;
	// end inline asm
	mul.lo.s32 	%r14458, %r19048, %r18992;
	mul.hi.u32 	%r14461, %r18992, %r19048;
	// begin inline asm
	add.cc.u32 %r14456, %r14414, %r14458;
	// end inline asm
	// begin inline asm
	addc.u32 %r14459, %r14649, %r14461;
	// end inline asm
	mul.lo.s32 	%r14464, %r19049, %r18992;
	mul.hi.u32 	%r14467, %r18992, %r19049;
	// begin inline asm
	add.cc.u32 %r14462, %r14420, %r14464;
	// end inline asm
	// begin inline asm
	addc.u32 %r14465, %r14459, %r14467;
	// end inline asm
	mul.lo.s32 	%r14470, %r19050, %r18992;
	mul.hi.u32 	%r14473, %r18992, %r19050;
	// begin inline asm
	add.cc.u32 %r14468, %r14426, %r14470;
	// end inline asm
	// begin inline asm
	addc.u32 %r14471, %r14465, %r14473;
	// end inline asm
	mul.lo.s32 	%r14476, %r19051, %r18992;
	mul.hi.u32 	%r14479, %r18992, %r19051;
	// begin inline asm
	add.cc.u32 %r14474, %r14432, %r14476;
	// end inline asm
	// begin inline asm
	addc.u32 %r14477, %r14471, %r14479;
	// end inline asm
	mul.lo.s32 	%r14482, %r19052, %r18992;
	mul.hi.u32 	%r14485, %r18992, %r19052;
	// begin inline asm
	add.cc.u32 %r14480, %r14438, %r14482;
	// end inline asm
	// begin inline asm
	addc.u32 %r14483, %r14477, %r14485;
	// end inline asm
	mul.lo.s32 	%r14488, %r19053, %r18992;
	mul.hi.u32 	%r14491, %r18992, %r19053;
	// begin inline asm
	add.cc.u32 %r14486, %r14444, %r14488;
	// end inline asm
	// begin inline asm
	addc.u32 %r14489, %r14483, %r14491;
	// end inline asm
	mul.lo.s32 	%r14494, %r19054, %r18992;
	mul.hi.u32 	%r14497, %r18992, %r19054;
	// begin inline asm
	add.cc.u32 %r14492, %r14450, %r14494;
	// end inline asm
	// begin inline asm
	addc.u32 %r14495, %r14489, %r14497;
	// end inline asm
	mul.lo.s32 	%r14500, %r19055, %r18992;
	mul.hi.u32 	%r14503, %r18992, %r19055;
	// begin inline asm
	add.cc.u32 %r14498, %r14453, %r14500;
	// end inline asm
	// begin inline asm
	addc.u32 %r14501, %r14495, %r14503;
	// end inline asm
	mul.lo.s32 	%r14506, %r19048, %r18991;
	mul.hi.u32 	%r14509, %r18991, %r19048;
	// begin inline asm
	add.cc.u32 %r14504, %r14462, %r14506;
	// end inline asm
	// begin inline asm
	addc.u32 %r14507, %r14649, %r14509;
	// end inline asm
	mul.lo.s32 	%r14512, %r19049, %r18991;
	mul.hi.u32 	%r14515, %r18991, %r19049;
	// begin inline asm
	add.cc.u32 %r14510, %r14468, %r14512;
	// end inline asm
	// begin inline asm
	addc.u32 %r14513, %r14507, %r14515;
	// end inline asm
	mul.lo.s32 	%r14518, %r19050, %r18991;
	mul.hi.u32 	%r14521, %r18991, %r19050;
	// begin inline asm
	add.cc.u32 %r14516, %r14474, %r14518;
	// end inline asm
	// begin inline asm
	addc.u32 %r14519, %r14513, %r14521;
	// end inline asm
	mul.lo.s32 	%r14524, %r19051, %r18991;
	mul.hi.u32 	%r14527, %r18991, %r19051;
	// begin inline asm
	add.cc.u32 %r14522, %r14480, %r14524;
	// end inline asm
	// begin inline asm
	addc.u32 %r14525, %r14519, %r14527;
	// end inline asm
	mul.lo.s32 	%r14530, %r19052, %r18991;
	mul.hi.u32 	%r14533, %r18991, %r19052;
	// begin inline asm
	add.cc.u32 %r14528, %r14486, %r14530;
	// end inline asm
	// begin inline asm
	addc.u32 %r14531, %r14525, %r14533;
	// end inline asm
	mul.lo.s32 	%r14536, %r19053, %r18991;
	mul.hi.u32 	%r14539, %r18991, %r19053;
	// begin inline asm
	add.cc.u32 %r14534, %r14492, %r14536;
	// end inline asm
	// begin inline asm
	addc.u32 %r14537, %r14531, %r14539;
	// end inline asm
	mul.lo.s32 	%r14542, %r19054, %r18991;
	mul.hi.u32 	%r14545, %r18991, %r19054;
	// begin inline asm
	add.cc.u32 %r14540, %r14498, %r14542;
	// end inline asm
	// begin inline asm
	addc.u32 %r14543, %r14537, %r14545;
	// end inline asm
	mul.lo.s32 	%r14548, %r19055, %r18991;
	mul.hi.u32 	%r14551, %r18991, %r19055;
	// begin inline asm
	add.cc.u32 %r14546, %r14501, %r14548;
	// end inline asm
	// begin inline asm
	addc.u32 %r14549, %r14543, %r14551;
	// end inline asm
	mul.lo.s32 	%r14554, %r19048, %r18990;
	mul.hi.u32 	%r14557, %r18990, %r19048;
	// begin inline asm
	add.cc.u32 %r14552, %r14510, %r14554;
	// end inline asm
	// begin inline asm
	addc.u32 %r14555, %r14649, %r14557;
	// end inline asm
	mul.lo.s32 	%r14560, %r19049, %r18990;
	mul.hi.u32 	%r14563, %r18990, %r19049;
	// begin inline asm
	add.cc.u32 %r14558, %r14516, %r14560;
	// end inline asm
	// begin inline asm
	addc.u32 %r14561, %r14555, %r14563;
	// end inline asm
	mul.lo.s32 	%r14566, %r19050, %r18990;
	mul.hi.u32 	%r14569, %r18990, %r19050;
	// begin inline asm
	add.cc.u32 %r14564, %r14522, %r14566;
	// end inline asm
	// begin inline asm
	addc.u32 %r14567, %r14561, %r14569;
	// end inline asm
	mul.lo.s32 	%r14572, %r19051, %r18990;
	mul.hi.u32 	%r14575, %r18990, %r19051;
	// begin inline asm
	add.cc.u32 %r14570, %r14528, %r14572;
	// end inline asm
	// begin inline asm
	addc.u32 %r14573, %r14567, %r14575;
	// end inline asm
	mul.lo.s32 	%r14578, %r19052, %r18990;
	mul.hi.u32 	%r14581, %r18990, %r19052;
	// begin inline asm
	add.cc.u32 %r14576, %r14534, %r14578;
	// end inline asm
	// begin inline asm
	addc.u32 %r14579, %r14573, %r14581;
	// end inline asm
	mul.lo.s32 	%r14584, %r19053, %r18990;
	mul.hi.u32 	%r14587, %r18990, %r19053;
	// begin inline asm
	add.cc.u32 %r14582, %r14540, %r14584;
	// end inline asm
	// begin inline asm
	addc.u32 %r14585, %r14579, %r14587;
	// end inline asm
	mul.lo.s32 	%r14590, %r19054, %r18990;
	mul.hi.u32 	%r14593, %r18990, %r19054;
	// begin inline asm
	add.cc.u32 %r14588, %r14546, %r14590;
	// end inline asm
	// begin inline asm
	addc.u32 %r14591, %r14585, %r14593;
	// end inline asm
	mul.lo.s32 	%r14596, %r19055, %r18990;
	mul.hi.u32 	%r14599, %r18990, %r19055;
	// begin inline asm
	add.cc.u32 %r14594, %r14549, %r14596;
	// end inline asm
	// begin inline asm
	addc.u32 %r14597, %r14591, %r14599;
	// end inline asm
	mul.lo.s32 	%r14602, %r19048, %r18989;
	mul.hi.u32 	%r14605, %r18989, %r19048;
	// begin inline asm
	add.cc.u32 %r14600, %r14558, %r14602;
	// end inline asm
	// begin inline asm
	addc.u32 %r14603, %r14649, %r14605;
	// end inline asm
	mul.lo.s32 	%r14608, %r19049, %r18989;
	mul.hi.u32 	%r14611, %r18989, %r19049;
	// begin inline asm
	add.cc.u32 %r14606, %r14564, %r14608;
	// end inline asm
	// begin inline asm
	addc.u32 %r14609, %r14603, %r14611;
	// end inline asm
	mul.lo.s32 	%r14614, %r19050, %r18989;
	mul.hi.u32 	%r14617, %r18989, %r19050;
	// begin inline asm
	add.cc.u32 %r14612, %r14570, %r14614;
	// end inline asm
	// begin inline asm
	addc.u32 %r14615, %r14609, %r14617;
	// end inline asm
	mul.lo.s32 	%r14620, %r19051, %r18989;
	mul.hi.u32 	%r14623, %r18989, %r19051;
	// begin inline asm
	add.cc.u32 %r14618, %r14576, %r14620;
	// end inline asm
	// begin inline asm
	addc.u32 %r14621, %r14615, %r14623;
	// end inline asm
	mul.lo.s32 	%r14626, %r19052, %r18989;
	mul.hi.u32 	%r14629, %r18989, %r19052;
	// begin inline asm
	add.cc.u32 %r14624, %r14582, %r14626;
	// end inline asm
	// begin inline asm
	addc.u32 %r14627, %r14621, %r14629;
	// end inline asm
	mul.lo.s32 	%r14632, %r19053, %r18989;
	mul.hi.u32 	%r14635, %r18989, %r19053;
	// begin inline asm
	add.cc.u32 %r14630, %r14588, %r14632;
	// end inline asm
	// begin inline asm
	addc.u32 %r14633, %r14627, %r14635;
	// end inline asm
	mul.lo.s32 	%r14638, %r19054, %r18989;
	mul.hi.u32 	%r14641, %r18989, %r19054;
	// begin inline asm
	add.cc.u32 %r14636, %r14594, %r14638;
	// end inline asm
	// begin inline asm
	addc.u32 %r14639, %r14633, %r14641;
	// end inline asm
	mul.lo.s32 	%r14644, %r19055, %r18989;
	mul.hi.u32 	%r14647, %r18989, %r19055;
	// begin inline asm
	add.cc.u32 %r14642, %r14597, %r14644;
	// end inline asm
	// begin inline asm
	addc.u32 %r14645, %r14639, %r14647;
	// end inline asm
	mul.wide.u32 	%rd669, %r14606, 977;
	cvt.u32.u64 	%r14650, %rd669;
	shr.u64 	%rd670, %rd669, 32;
	mul.wide.u32 	%rd671, %r14612, 977;
	add.s64 	%rd672, %rd671, %rd670;
	cvt.u32.u64 	%r14653, %rd672;
	shr.u64 	%rd673, %rd672, 32;
	mul.wide.u32 	%rd674, %r14618, 977;
	add.s64 	%rd675, %rd674, %rd673;
	cvt.u32.u64 	%r14656, %rd675;
	shr.u64 	%rd676, %rd675, 32;
	mul.wide.u32 	%rd677, %r14624, 977;
	add.s64 	%rd678, %rd677, %rd676;
	cvt.u32.u64 	%r14659, %rd678;
	shr.u64 	%rd679, %rd678, 32;
	mul.wide.u32 	%rd680, %r14630, 977;
	add.s64 	%rd681, %rd680, %rd679;
	cvt.u32.u64 	%r14662, %rd681;
	shr.u64 	%rd682, %rd681, 32;
	mul.wide.u32 	%rd683, %r14636, 977;
	add.s64 	%rd684, %rd683, %rd682;
	cvt.u32.u64 	%r14665, %rd684;
	shr.u64 	%rd685, %rd684, 32;
	mul.wide.u32 	%rd686, %r14642, 977;
	add.s64 	%rd687, %rd686, %rd685;
	cvt.u32.u64 	%r14668, %rd687;
	shr.u64 	%rd688, %rd687, 32;
	cvt.u64.u32 	%rd689, %r14645;
	cvt.u32.u64 	%r14744, %rd688;
	cvt.u32.u64 	%r14745, %rd689;
	mov.b64 	%rd690, 977;
	cvt.u32.u64 	%r14746, %rd690;
	mad.lo.s32 	%r14671, %r14745, %r14746, %r14744;
	// begin inline asm
	add.cc.u32 %r14648, %r14649, %r14650;
	// end inline asm
	// begin inline asm
	addc.cc.u32 %r14651, %r14606, %r14653;
	// end inline asm
	// begin inline asm
	addc.cc.u32 %r14654, %r14612, %r14656;
	// end inline asm
	// begin inline asm
	addc.cc.u32 %r14657, %r14618, %r14659;
	// end inline asm
	// begin inline asm
	addc.cc.u32 %r14660, %r14624, %r14662;
	// end inline asm
	// begin inline asm
	addc.cc.u32 %r14663, %r14630, %r14665;
	// end inline asm
	// begin inline asm
	addc.cc.u32 %r14666, %r14636, %r14668;
	// end inline asm
	// begin inline asm
	addc.u32 %r14669, %r14642, %r14671;
	// end inline asm
	// begin inline asm
	sub.cc.u32 %r14672, %r14648, %r16;
	// end inline asm
	// begin inline asm
	subc.cc.u32 %r14675, %r14651, %r17;
	// end inline asm
	// begin inline asm
	subc.cc.u32 %r14678, %r14654, %r18;
	// end inline asm
	// begin inline asm
	subc.cc.u32 %r14681, %r14657, %r19;
	// end inline asm
	// begin inline asm
	subc.cc.u32 %r14684, %r14660, %r20;
	// end inline asm
	// begin inline asm
	subc.cc.u32 %r14687, %r14663, %r21;
	// end inline asm
	// begin inline asm
	subc.cc.u32 %r14690, %r14666, %r22;
	// end inline asm
	// begin inline asm
	subc.u32 %r14693, %r14669, %r23;
	// end inline asm
	setp.eq.s32 	%p94, %r14693, 0;
	selp.b32 	%r14697, %r14672, %r14648, %p94;
	selp.b32 	%r14700, %r14675, %r14651, %p94;
	selp.b32 	%r14703, %r14678, %r14654, %p94;
	selp.b32 	%r14706, %r14681, %r14657, %p94;
	selp.b32 	%r14709, %r14684, %r14660, %p94;
	selp.b32 	%r14712, %r14687, %r14663, %p94;
	selp.b32 	%r14715, %r14690, %r14666, %p94;
	// begin inline asm
	add.cc.u32 %r14696, %r14697, %r14264;
	// end inline asm
	// begin inline asm
	addc.cc.u32 %r14699, %r14700, %r14312;
	// end inline asm
	// begin inline asm
	addc.cc.u32 %r14702, %r14703, %r14360;
	// end inline asm
	// begin inline asm
	addc.cc.u32 %r14705, %r14706, %r14408;
	// end inline asm
	// begin inline asm
	addc.cc.u32 %r14708, %r14709, %r14456;
	// end inline asm
	// begin inline asm
	addc.cc.u32 %r14711, %r14712, %r14504;
	// end inline asm
	// begin inline asm
	addc.cc.u32 %r14714, %r14715, %r14552;
	// end inline asm
	// begin inline asm
	addc.u32 %r14717, %r14669, %r14600;
	// end inline asm
	// begin inline asm
	sub.cc.u32 %r14720, %r14696, %r16;
	// end inline asm
	// begin inline asm
	subc.cc.u32 %r14723, %r14699, %r17;
	// end inline asm
	// begin inline asm
	subc.cc.u32 %r14726, %r14702, %r18;
	// end inline asm
	// begin inline asm
	subc.cc.u32 %r14729, %r14705, %r19;
	// end inline asm
	// begin inline asm
	subc.cc.u32 %r14732, %r14708, %r20;
	// end inline asm
	// begin inline asm
	subc.cc.u32 %r14735, %r14711, %r21;
	// end inline asm
	// begin inline asm
	subc.cc.u32 %r14738, %r14714, %r22;
	// end inline asm
	// begin inline asm
	subc.u32 %r14741, %r14717, %r23;
	// end inline asm
	setp.eq.s32 	%p95, %r14741, 0;
	selp.b32 	%r14747, %r14720, %r14696, %p95;
	shf.l.wrap.b32 	%r14748, %r19056, %r14747, 24;
	and.b32  	%r14749, %r14748, 33554431;
	or.b32  	%r14750, %r14749, 33554432;
	shf.l.wrap.b32 	%r14751, %r19057, %r19056, 24;
	shf.l.wrap.b32 	%r14752, %r19058, %r19057, 24;
	shf.l.wrap.b32 	%r14753, %r19059, %r19058, 24;
	shf.l.wrap.b32 	%r14754, %r19060, %r19059, 24;
	shf.l.wrap.b32 	%r14755, %r19061, %r19060, 24;
	shf.l.wrap.b32 	%r14756, %r19062, %r19061, 24;
	shf.l.wrap.b32 	%r14757, %r19063, %r19062, 24;
	shl.b32 	%r14758, %r19063, 24;
	or.b32  	%r14759, %r14758, 8388608;
	shf.l.wrap.b32 	%r14760, %r14751, %r14751, 25;
	shf.l.wrap.b32 	%r14761, %r14751, %r14751, 14;
	xor.b32  	%r14762, %r14760, %r14761;
	shr.u32 	%r14763, %r14751, 3;
	xor.b32  	%r14764, %r14762, %r14763;
	add.s32 	%r14765, %r14750, %r14764;
	shf.l.wrap.b32 	%r14766, %r14752, %r14752, 25;
	shf.l.wrap.b32 	%r14767, %r14752, %r14752, 14;
	xor.b32  	%r14768, %r14766, %r14767;
	shr.u32 	%r14769, %r14752, 3;
	xor.b32  	%r14770, %r14768, %r14769;
	add.s32 	%r14771, %r14751, %r14770;
	add.s32 	%r14772, %r14771, 10813440;
	shf.l.wrap.b32 	%r14773, %r14765, %r14765, 15;
	shf.l.wrap.b32 	%r14774, %r14765, %r14765, 13;
	xor.b32  	%r14775, %r14773, %r14774;
	shr.u32 	%r14776, %r14765, 10;
	xor.b32  	%r14777, %r14775, %r14776;
	shf.l.wrap.b32 	%r14778, %r14753, %r14753, 25;
	shf.l.wrap.b32 	%r14779, %r14753, %r14753, 14;
	xor.b32  	%r14780, %r14778, %r14779;
	shr.u32 	%r14781, %r14753, 3;
	xor.b32  	%r14782, %r14780, %r14781;
	add.s32 	%r14783, %r14777, %r14752;
	add.s32 	%r14784, %r14783, %r14782;
	shf.l.wrap.b32 	%r14785, %r14772, %r14772, 15;
	shf.l.wrap.b32 	%r14786, %r14772, %r14772, 13;
	xor.b32  	%r14787, %r14785, %r14786;
	shr.u32 	%r14788, %r14772, 10;
	xor.b32  	%r14789, %r14787, %r14788;
	shf.l.wrap.b32 	%r14790, %r14754, %r14754, 25;
	shf.l.wrap.b32 	%r14791, %r14754, %r14754, 14;
	xor.b32  	%r14792, %r14790, %r14791;
	shr.u32 	%r14793, %r14754, 3;
	xor.b32  	%r14794, %r14792, %r14793;
	add.s32 	%r14795, %r14789, %r14753;
	add.s32 	%r14796, %r14795, %r14794;
	shf.l.wrap.b32 	%r14797, %r14784, %r14784, 15;
	shf.l.wrap.b32 	%r14798, %r14784, %r14784, 13;
	xor.b32  	%r14799, %r14797, %r14798;
	shr.u32 	%r14800, %r14784, 10;
	xor.b32  	%r14801, %r14799, %r14800;
	shf.l.wrap.b32 	%r14802, %r14755, %r14755, 25;
	shf.l.wrap.b32 	%r14803, %r14755, %r14755, 14;
	xor.b32  	%r14804, %r14802, %r14803;
	shr.u32 	%r14805, %r14755, 3;
	xor.b32  	%r14806, %r14804, %r14805;
	add.s32 	%r14807, %r14801, %r14754;
	add.s32 	%r14808, %r14807, %r14806;
	shf.l.wrap.b32 	%r14809, %r14796, %r14796, 15;
	shf.l.wrap.b32 	%r14810, %r14796, %r14796, 13;
	xor.b32  	%r14811, %r14809, %r14810;
	shr.u32 	%r14812, %r14796, 10;
	xor.b32  	%r14813, %r14811, %r14812;
	shf.l.wrap.b32 	%r14814, %r14756, %r14756, 25;
	shf.l.wrap.b32 	%r14815, %r14756, %r14756, 14;
	xor.b32  	%r14816, %r14814, %r14815;
	shr.u32 	%r14817, %r14756, 3;
	xor.b32  	%r14818, %r14816, %r14817;
	add.s32 	%r14819, %r14813, %r14755;
	add.s32 	%r14820, %r14819, %r14818;
	shf.l.wrap.b32 	%r14821, %r14808, %r14808, 15;
	shf.l.wrap.b32 	%r14822, %r14808, %r14808, 13;
	xor.b32  	%r14823, %r14821, %r14822;
	shr.u32 	%r14824, %r14808, 10;
	xor.b32  	%r14825, %r14823, %r14824;
	add.s32 	%r14826, %r14825, %r14756;
	shf.l.wrap.b32 	%r14827, %r14757, %r14757, 25;
	shf.l.wrap.b32 	%r14828, %r14757, %r14757, 14;
	xor.b32  	%r14829, %r14827, %r14828;
	shr.u32 	%r14830, %r14757, 3;
	xor.b32  	%r14831, %r14829, %r14830;
	add.s32 	%r14832, %r14826, %r14831;
	add.s32 	%r14833, %r14832, 264;
	shf.l.wrap.b32 	%r14834, %r14820, %r14820, 15;
	shf.l.wrap.b32 	%r14835, %r14820, %r14820, 13;
	xor.b32  	%r14836, %r14834, %r14835;
	shr.u32 	%r14837, %r14820, 10;
	xor.b32  	%r14838, %r14836, %r14837;
	add.s32 	%r14839, %r14838, %r14765;
	mov.b32 	%r14840, 8388608;
	shf.l.wrap.b32 	%r14841, %r14759, %r14840, 25;
	shf.l.wrap.b32 	%r14842, %r14759, %r14840, 14;
	or.b32  	%r14843, %r14841, %r14842;
	shr.u32 	%r14844, %r14759, 3;
	xor.b32  	%r14845, %r14843, %r14844;
	add.s32 	%r14846, %r14839, %r14757;
	add.s32 	%r14847, %r14846, %r14845;
	shf.l.wrap.b32 	%r14848, %r14833, %r14833, 15;
	shf.l.wrap.b32 	%r14849, %r14833, %r14833, 13;
	xor.b32  	%r14850, %r14848, %r14849;
	shr.u32 	%r14851, %r14833, 10;
	xor.b32  	%r14852, %r14850, %r14851;
	add.s32 	%r14853, %r14852, %r14772;
	add.s32 	%r14854, %r14853, %r14759;
	shf.l.wrap.b32 	%r14855, %r14847, %r14847, 15;
	shf.l.wrap.b32 	%r14856, %r14847, %r14847, 13;
	xor.b32  	%r14857, %r14855, %r14856;
	shr.u32 	%r14858, %r14847, 10;
	xor.b32  	%r14859, %r14857, %r14858;
	add.s32 	%r14860, %r14859, %r14784;
	shf.l.wrap.b32 	%r14861, %r14854, %r14854, 15;
	shf.l.wrap.b32 	%r14862, %r14854, %r14854, 13;
	xor.b32  	%r14863, %r14861, %r14862;
	shr.u32 	%r14864, %r14854, 10;
	xor.b32  	%r14865, %r14863, %r14864;
	add.s32 	%r14866, %r14865, %r14796;
	shf.l.wrap.b32 	%r14867, %r14860, %r14860, 15;
	shf.l.wrap.b32 	%r14868, %r14860, %r14860, 13;
	xor.b32  	%r14869, %r14867, %r14868;
	shr.u32 	%r14870, %r14860, 10;
	xor.b32  	%r14871, %r14869, %r14870;
	add.s32 	%r14872, %r14871, %r14808;
	shf.l.wrap.b32 	%r14873, %r14866, %r14866, 15;
	shf.l.wrap.b32 	%r14874, %r14866, %r14866, 13;
	xor.b32  	%r14875, %r14873, %r14874;
	shr.u32 	%r14876, %r14866, 10;
	xor.b32  	%r14877, %r14875, %r14876;
	add.s32 	%r14878, %r14877, %r14820;
	shf.l.wrap.b32 	%r14879, %r14872, %r14872, 15;
	shf.l.wrap.b32 	%r14880, %r14872, %r14872, 13;
	xor.b32  	%r14881, %r14879, %r14880;
	shr.u32 	%r14882, %r14872, 10;
	xor.b32  	%r14883, %r14881, %r14882;
	add.s32 	%r14884, %r14883, %r14833;
	shf.l.wrap.b32 	%r14885, %r14878, %r14878, 15;
	shf.l.wrap.b32 	%r14886, %r14878, %r14878, 13;
	xor.b32  	%r14887, %r14885, %r14886;
	shr.u32 	%r14888, %r14878, 10;
	xor.b32  	%r14889, %r14887, %r14888;
	add.s32 	%r14890, %r14889, %r14847;
	add.s32 	%r14891, %r14890, 272760867;
	shf.l.wrap.b32 	%r14892, %r14884, %r14884, 15;
	shf.l.wrap.b32 	%r14893, %r14884, %r14884, 13;
	xor.b32  	%r14894, %r14892, %r14893;
	shr.u32 	%r14895, %r14884, 10;
	xor.b32  	%r14896, %r14894, %r14895;
	add.s32 	%r14897, %r14896, %r14854;
	shf.l.wrap.b32 	%r14898, %r14765, %r14765, 25;
	shf.l.wrap.b32 	%r14899, %r14765, %r14765, 14;
	xor.b32  	%r14900, %r14898, %r14899;
	shr.u32 	%r14901, %r14765, 3;
	xor.b32  	%r14902, %r14900, %r14901;
	add.s32 	%r14903, %r14897, %r14902;
	add.s32 	%r14904, %r14903, 264;
	shf.l.wrap.b32 	%r14905, %r14891, %r14891, 15;
	shf.l.wrap.b32 	%r14906, %r14891, %r14891, 13;
	xor.b32  	%r14907, %r14905, %r14906;
	shr.u32 	%r14908, %r14891, 10;
	xor.b32  	%r14909, %r14907, %r14908;
	add.s32 	%r14910, %r14909, %r14860;
	shf.l.wrap.b32 	%r14911, %r14772, %r14772, 25;
	shf.l.wrap.b32 	%r14912, %r14772, %r14772, 14;
	xor.b32  	%r14913, %r14911, %r14912;
	shr.u32 	%r14914, %r14772, 3;
	xor.b32  	%r14915, %r14913, %r14914;
	add.s32 	%r14916, %r14910, %r14765;
	add.s32 	%r14917, %r14916, %r14915;
	shf.l.wrap.b32 	%r14918, %r14904, %r14904, 15;
	shf.l.wrap.b32 	%r14919, %r14904, %r14904, 13;
	xor.b32  	%r14920, %r14918, %r14919;
	shr.u32 	%r14921, %r14904, 10;
	xor.b32  	%r14922, %r14920, %r14921;
	add.s32 	%r14923, %r14922, %r14866;
	shf.l.wrap.b32 	%r14924, %r14784, %r14784, 25;
	shf.l.wrap.b32 	%r14925, %r14784, %r14784, 14;
	xor.b32  	%r14926, %r14924, %r14925;
	shr.u32 	%r14927, %r14784, 3;
	xor.b32  	%r14928, %r14926, %r14927;
	add.s32 	%r14929, %r14923, %r14772;
	add.s32 	%r14930, %r14929, %r14928;
	shf.l.wrap.b32 	%r14931, %r14917, %r14917, 15;
	shf.l.wrap.b32 	%r14932, %r14917, %r14917, 13;
	xor.b32  	%r14933, %r14931, %r14932;
	shr.u32 	%r14934, %r14917, 10;
	xor.b32  	%r14935, %r14933, %r14934;
	add.s32 	%r14936, %r14935, %r14872;
	shf.l.wrap.b32 	%r14937, %r14796, %r14796, 25;
	shf.l.wrap.b32 	%r14938, %r14796, %r14796, 14;
	xor.b32  	%r14939, %r14937, %r14938;
	shr.u32 	%r14940, %r14796, 3;
	xor.b32  	%r14941, %r14939, %r14940;
	add.s32 	%r14942, %r14936, %r14784;
	add.s32 	%r14943, %r14942, %r14941;
	shf.l.wrap.b32 	%r14944, %r14930, %r14930, 15;
	shf.l.wrap.b32 	%r14945, %r14930, %r14930, 13;
	xor.b32  	%r14946, %r14944, %r14945;
	shr.u32 	%r14947, %r14930, 10;
	xor.b32  	%r14948, %r14946, %r14947;
	add.s32 	%r14949, %r14948, %r14878;
	shf.l.wrap.b32 	%r14950, %r14808, %r14808, 25;
	shf.l.wrap.b32 	%r14951, %r14808, %r14808, 14;
	xor.b32  	%r14952, %r14950, %r14951;
	shr.u32 	%r14953, %r14808, 3;
	xor.b32  	%r14954, %r14952, %r14953;
	add.s32 	%r14955, %r14949, %r14796;
	add.s32 	%r14956, %r14955, %r14954;
	shf.l.wrap.b32 	%r14957, %r14943, %r14943, 15;
	shf.l.wrap.b32 	%r14958, %r14943, %r14943, 13;
	xor.b32  	%r14959, %r14957, %r14958;
	shr.u32 	%r14960, %r14943, 10;
	xor.b32  	%r14961, %r14959, %r14960;
	add.s32 	%r14962, %r14961, %r14884;
	shf.l.wrap.b32 	%r14963, %r14820, %r14820, 25;
	shf.l.wrap.b32 	%r14964, %r14820, %r14820, 14;
	xor.b32  	%r14965, %r14963, %r14964;
	shr.u32 	%r14966, %r14820, 3;
	xor.b32  	%r14967, %r14965, %r14966;
	add.s32 	%r14968, %r14962, %r14808;
	add.s32 	%r14969, %r14968, %r14967;
	shf.l.wrap.b32 	%r14970, %r14956, %r14956, 15;
	shf.l.wrap.b32 	%r14971, %r14956, %r14956, 13;
	xor.b32  	%r14972, %r14970, %r14971;
	shr.u32 	%r14973, %r14956, 10;
	xor.b32  	%r14974, %r14972, %r14973;
	add.s32 	%r14975, %r14974, %r14891;
	shf.l.wrap.b32 	%r14976, %r14833, %r14833, 25;
	shf.l.wrap.b32 	%r14977, %r14833, %r14833, 14;
	xor.b32  	%r14978, %r14976, %r14977;
	shr.u32 	%r14979, %r14833, 3;
	xor.b32  	%r14980, %r14978, %r14979;
	add.s32 	%r14981, %r14975, %r14820;
	add.s32 	%r14982, %r14981, %r14980;
	shf.l.wrap.b32 	%r14983, %r14969, %r14969, 15;
	shf.l.wrap.b32 	%r14984, %r14969, %r14969, 13;
	xor.b32  	%r14985, %r14983, %r14984;
	shr.u32 	%r14986, %r14969, 10;
	xor.b32  	%r14987, %r14985, %r14986;
	add.s32 	%r14988, %r14987, %r14904;
	shf.l.wrap.b32 	%r14989, %r14847, %r14847, 25;
	shf.l.wrap.b32 	%r14990, %r14847, %r14847, 14;
	xor.b32  	%r14991, %r14989, %r14990;
	shr.u32 	%r14992, %r14847, 3;
	xor.b32  	%r14993, %r14991, %r14992;
	add.s32 	%r14994, %r14988, %r14833;
	add.s32 	%r14995, %r14994, %r14993;
	shf.l.wrap.b32 	%r14996, %r14982, %r14982, 15;
	shf.l.wrap.b32 	%r14997, %r14982, %r14982, 13;
	xor.b32  	%r14998, %r14996, %r14997;
	shr.u32 	%r14999, %r14982, 10;
	xor.b32  	%r15000, %r14998, %r14999;
	add.s32 	%r15001, %r15000, %r14917;
	shf.l.wrap.b32 	%r15002, %r14854, %r14854, 25;
	shf.l.wrap.b32 	%r15003, %r14854, %r14854, 14;
	xor.b32  	%r15004, %r15002, %r15003;
	shr.u32 	%r15005, %r14854, 3;
	xor.b32  	%r15006, %r15004, %r15005;
	add.s32 	%r15007, %r15001, %r14847;
	add.s32 	%r15008, %r15007, %r15006;
	shf.l.wrap.b32 	%r15009, %r14995, %r14995, 15;
	shf.l.wrap.b32 	%r15010, %r14995, %r14995, 13;
	xor.b32  	%r15011, %r15009, %r15010;
	shr.u32 	%r15012, %r14995, 10;
	xor.b32  	%r15013, %r15011, %r15012;
	add.s32 	%r15014, %r15013, %r14930;
	shf.l.wrap.b32 	%r15015, %r14860, %r14860, 25;
	shf.l.wrap.b32 	%r15016, %r14860, %r14860, 14;
	xor.b32  	%r15017, %r15015, %r15016;
	shr.u32 	%r15018, %r14860, 3;
	xor.b32  	%r15019, %r15017, %r15018;
	add.s32 	%r15020, %r15014, %r14854;
	add.s32 	%r15021, %r15020, %r15019;
	shf.l.wrap.b32 	%r15022, %r15008, %r15008, 15;
	shf.l.wrap.b32 	%r15023, %r15008, %r15008, 13;
	xor.b32  	%r15024, %r15022, %r15023;
	shr.u32 	%r15025, %r15008, 10;
	xor.b32  	%r15026, %r15024, %r15025;
	add.s32 	%r15027, %r15026, %r14943;
	shf.l.wrap.b32 	%r15028, %r14866, %r14866, 25;
	shf.l.wrap.b32 	%r15029, %r14866, %r14866, 14;
	xor.b32  	%r15030, %r15028, %r15029;
	shr.u32 	%r15031, %r14866, 3;
	xor.b32  	%r15032, %r15030, %r15031;
	add.s32 	%r15033, %r15027, %r14860;
	add.s32 	%r15034, %r15033, %r15032;
	shf.l.wrap.b32 	%r15035, %r15021, %r15021, 15;
	shf.l.wrap.b32 	%r15036, %r15021, %r15021, 13;
	xor.b32  	%r15037, %r15035, %r15036;
	shr.u32 	%r15038, %r15021, 10;
	xor.b32  	%r15039, %r15037, %r15038;
	add.s32 	%r15040, %r15039, %r14956;
	shf.l.wrap.b32 	%r15041, %r14872, %r14872, 25;
	shf.l.wrap.b32 	%r15042, %r14872, %r14872, 14;
	xor.b32  	%r15043, %r15041, %r15042;
	shr.u32 	%r15044, %r14872, 3;
	xor.b32  	%r15045, %r15043, %r15044;
	add.s32 	%r15046, %r15040, %r14866;
	add.s32 	%r15047, %r15046, %r15045;
	shf.l.wrap.b32 	%r15048, %r15034, %r15034, 15;
	shf.l.wrap.b32 	%r15049, %r15034, %r15034, 13;
	xor.b32  	%r15050, %r15048, %r15049;
	shr.u32 	%r15051, %r15034, 10;
	xor.b32  	%r15052, %r15050, %r15051;
	add.s32 	%r15053, %r15052, %r14969;
	shf.l.wrap.b32 	%r15054, %r14878, %r14878, 25;
	shf.l.wrap.b32 	%r15055, %r14878, %r14878, 14;
	xor.b32  	%r15056, %r15054, %r15055;
	shr.u32 	%r15057, %r14878, 3;
	xor.b32  	%r15058, %r15056, %r15057;
	add.s32 	%r15059, %r15053, %r14872;
	add.s32 	%r15060, %r15059, %r15058;
	shf.l.wrap.b32 	%r15061, %r15047, %r15047, 15;
	shf.l.wrap.b32 	%r15062, %r15047, %r15047, 13;
	xor.b32  	%r15063, %r15061, %r15062;
	shr.u32 	%r15064, %r15047, 10;
	xor.b32  	%r15065, %r15063, %r15064;
	add.s32 	%r15066, %r15065, %r14982;
	shf.l.wrap.b32 	%r15067, %r14884, %r14884, 25;
	shf.l.wrap.b32 	%r15068, %r14884, %r14884, 14;
	xor.b32  	%r15069, %r15067, %r15068;
	shr.u32 	%r15070, %r14884, 3;
	xor.b32  	%r15071, %r15069, %r15070;
	add.s32 	%r15072, %r15066, %r14878;
	add.s32 	%r15073, %r15072, %r15071;
	shf.l.wrap.b32 	%r15074, %r15060, %r15060, 15;
	shf.l.wrap.b32 	%r15075, %r15060, %r15060, 13;
	xor.b32  	%r15076, %r15074, %r15075;
	shr.u32 	%r15077, %r15060, 10;
	xor.b32  	%r15078, %r15076, %r15077;
	add.s32 	%r15079, %r15078, %r14995;
	shf.l.wrap.b32 	%r15080, %r14891, %r14891, 25;
	shf.l.wrap.b32 	%r15081, %r14891, %r14891, 14;
	xor.b32  	%r15082, %r15080, %r15081;
	shr.u32 	%r15083, %r14891, 3;
	xor.b32  	%r15084, %r15082, %r15083;
	add.s32 	%r15085, %r15079, %r14884;
	add.s32 	%r15086, %r15085, %r15084;
	shf.l.wrap.b32 	%r15087, %r15073, %r15073, 15;
	shf.l.wrap.b32 	%r15088, %r15073, %r15073, 13;
	xor.b32  	%r15089, %r15087, %r15088;
	shr.u32 	%r15090, %r15073, 10;
	xor.b32  	%r15091, %r15089, %r15090;
	add.s32 	%r15092, %r15091, %r15008;
	shf.l.wrap.b32 	%r15093, %r14904, %r14904, 25;
	shf.l.wrap.b32 	%r15094, %r14904, %r14904, 14;
	xor.b32  	%r15095, %r15093, %r15094;
	shr.u32 	%r15096, %r14904, 3;
	xor.b32  	%r15097, %r15095, %r15096;
	add.s32 	%r15098, %r15092, %r14891;
	add.s32 	%r15099, %r15098, %r15097;
	shf.l.wrap.b32 	%r15100, %r15086, %r15086, 15;
	shf.l.wrap.b32 	%r15101, %r15086, %r15086, 13;
	xor.b32  	%r15102, %r15100, %r15101;
	shr.u32 	%r15103, %r15086, 10;
	xor.b32  	%r15104, %r15102, %r15103;
	add.s32 	%r15105, %r15104, %r15021;
	shf.l.wrap.b32 	%r15106, %r14917, %r14917, 25;
	shf.l.wrap.b32 	%r15107, %r14917, %r14917, 14;
	xor.b32  	%r15108, %r15106, %r15107;
	shr.u32 	%r15109, %r14917, 3;
	xor.b32  	%r15110, %r15108, %r15109;
	add.s32 	%r15111, %r15105, %r14904;
	add.s32 	%r15112, %r15111, %r15110;
	shf.l.wrap.b32 	%r15113, %r15099, %r15099, 15;
	shf.l.wrap.b32 	%r15114, %r15099, %r15099, 13;
	xor.b32  	%r15115, %r15113, %r15114;
	shr.u32 	%r15116, %r15099, 10;
	xor.b32  	%r15117, %r15115, %r15116;
	add.s32 	%r15118, %r15117, %r15034;
	shf.l.wrap.b32 	%r15119, %r14930, %r14930, 25;
	shf.l.wrap.b32 	%r15120, %r14930, %r14930, 14;
	xor.b32  	%r15121, %r15119, %r15120;
	shr.u32 	%r15122, %r14930, 3;
	xor.b32  	%r15123, %r15121, %r15122;
	add.s32 	%r15124, %r15118, %r14917;
	add.s32 	%r15125, %r15124, %r15123;
	shf.l.wrap.b32 	%r15126, %r15112, %r15112, 15;
	shf.l.wrap.b32 	%r15127, %r15112, %r15112, 13;
	xor.b32  	%r15128, %r15126, %r15127;
	shr.u32 	%r15129, %r15112, 10;
	xor.b32  	%r15130, %r15128, %r15129;
	add.s32 	%r15131, %r15130, %r15047;
	shf.l.wrap.b32 	%r15132, %r14943, %r14943, 25;
	shf.l.wrap.b32 	%r15133, %r14943, %r14943, 14;
	xor.b32  	%r15134, %r15132, %r15133;
	shr.u32 	%r15135, %r14943, 3;
	xor.b32  	%r15136, %r15134, %r15135;
	add.s32 	%r15137, %r15131, %r14930;
	add.s32 	%r15138, %r15137, %r15136;
	shf.l.wrap.b32 	%r15139, %r15125, %r15125, 15;
	shf.l.wrap.b32 	%r15140, %r15125, %r15125, 13;
	xor.b32  	%r15141, %r15139, %r15140;
	shr.u32 	%r15142, %r15125, 10;
	xor.b32  	%r15143, %r15141, %r15142;
	add.s32 	%r15144, %r15143, %r15060;
	shf.l.wrap.b32 	%r15145, %r14956, %r14956, 25;
	shf.l.wrap.b32 	%r15146, %r14956, %r14956, 14;
	xor.b32  	%r15147, %r15145, %r15146;
	shr.u32 	%r15148, %r14956, 3;
	xor.b32  	%r15149, %r15147, %r15148;
	add.s32 	%r15150, %r15144, %r14943;
	add.s32 	%r15151, %r15150, %r15149;
	shf.l.wrap.b32 	%r15152, %r15138, %r15138, 15;
	shf.l.wrap.b32 	%r15153, %r15138, %r15138, 13;
	xor.b32  	%r15154, %r15152, %r15153;
	shr.u32 	%r15155, %r15138, 10;
	xor.b32  	%r15156, %r15154, %r15155;
	add.s32 	%r15157, %r15156, %r15073;
	shf.l.wrap.b32 	%r15158, %r14969, %r14969, 25;
	shf.l.wrap.b32 	%r15159, %r14969, %r14969, 14;
	xor.b32  	%r15160, %r15158, %r15159;
	shr.u32 	%r15161, %r14969, 3;
	xor.b32  	%r15162, %r15160, %r15161;
	add.s32 	%r15163, %r15157, %r14956;
	add.s32 	%r15164, %r15163, %r15162;
	shf.l.wrap.b32 	%r15165, %r15151, %r15151, 15;
	shf.l.wrap.b32 	%r15166, %r15151, %r15151, 13;
	xor.b32  	%r15167, %r15165, %r15166;
	shr.u32 	%r15168, %r15151, 10;
	xor.b32  	%r15169, %r15167, %r15168;
	add.s32 	%r15170, %r15169, %r15086;
	shf.l.wrap.b32 	%r15171, %r14982, %r14982, 25;
	shf.l.wrap.b32 	%r15172, %r14982, %r14982, 14;
	xor.b32  	%r15173, %r15171, %r15172;
	shr.u32 	%r15174, %r14982, 3;
	xor.b32  	%r15175, %r15173, %r15174;
	add.s32 	%r15176, %r15170, %r14969;
	add.s32 	%r15177, %r15176, %r15175;
	shf.l.wrap.b32 	%r15178, %r15164, %r15164, 15;
	shf.l.wrap.b32 	%r15179, %r15164, %r15164, 13;
	xor.b32  	%r15180, %r15178, %r15179;
	shr.u32 	%r15181, %r15164, 10;
	xor.b32  	%r15182, %r15180, %r15181;
	add.s32 	%r15183, %r15182, %r15099;
	shf.l.wrap.b32 	%r15184, %r14995, %r14995, 25;
	shf.l.wrap.b32 	%r15185, %r14995, %r14995, 14;
	xor.b32  	%r15186, %r15184, %r15185;
	shr.u32 	%r15187, %r14995, 3;
	xor.b32  	%r15188, %r15186, %r15187;
	add.s32 	%r15189, %r15183, %r14982;
	add.s32 	%r15190, %r15189, %r15188;
	shf.l.wrap.b32 	%r15191, %r15177, %r15177, 15;
	shf.l.wrap.b32 	%r15192, %r15177, %r15177, 13;
	xor.b32  	%r15193, %r15191, %r15192;
	shr.u32 	%r15194, %r15177, 10;
	xor.b32  	%r15195, %r15193, %r15194;
	add.s32 	%r15196, %r15195, %r15112;
	shf.l.wrap.b32 	%r15197, %r15008, %r15008, 25;
	shf.l.wrap.b32 	%r15198, %r15008, %r15008, 14;
	xor.b32  	%r15199, %r15197, %r15198;
	shr.u32 	%r15200, %r15008, 3;
	xor.b32  	%r15201, %r15199, %r15200;
	add.s32 	%r15202, %r15196, %r14995;
	add.s32 	%r15203, %r15202, %r15201;
	shf.l.wrap.b32 	%r15204, %r15190, %r15190, 15;
	shf.l.wrap.b32 	%r15205, %r15190, %r15190, 13;
	xor.b32  	%r15206, %r15204, %r15205;
	shr.u32 	%r15207, %r15190, 10;
	xor.b32  	%r15208, %r15206, %r15207;
	add.s32 	%r15209, %r15208, %r15125;
	shf.l.wrap.b32 	%r15210, %r15021, %r15021, 25;
	shf.l.wrap.b32 	%r15211, %r15021, %r15021, 14;
	xor.b32  	%r15212, %r15210, %r15211;
	shr.u32 	%r15213, %r15021, 3;
	xor.b32  	%r15214, %r15212, %r15213;
	add.s32 	%r15215, %r15209, %r15008;
	add.s32 	%r15216, %r15215, %r15214;
	shf.l.wrap.b32 	%r15217, %r15203, %r15203, 15;
	shf.l.wrap.b32 	%r15218, %r15203, %r15203, 13;
	xor.b32  	%r15219, %r15217, %r15218;
	shr.u32 	%r15220, %r15203, 10;
	xor.b32  	%r15221, %r15219, %r15220;
	add.s32 	%r15222, %r15221, %r15138;
	shf.l.wrap.b32 	%r15223, %r15034, %r15034, 25;
	shf.l.wrap.b32 	%r15224, %r15034, %r15034, 14;
	xor.b32  	%r15225, %r15223, %r15224;
	shr.u32 	%r15226, %r15034, 3;
	xor.b32  	%r15227, %r15225, %r15226;
	add.s32 	%r15228, %r15222, %r15021;
	add.s32 	%r15229, %r15228, %r15227;
	shf.l.wrap.b32 	%r15230, %r15216, %r15216, 15;
	shf.l.wrap.b32 	%r15231, %r15216, %r15216, 13;
	xor.b32  	%r15232, %r15230, %r15231;
	shr.u32 	%r15233, %r15216, 10;
	xor.b32  	%r15234, %r15232, %r15233;
	add.s32 	%r15235, %r15234, %r15151;
	shf.l.wrap.b32 	%r15236, %r15047, %r15047, 25;
	shf.l.wrap.b32 	%r15237, %r15047, %r15047, 14;
	xor.b32  	%r15238, %r15236, %r15237;
	shr.u32 	%r15239, %r15047, 3;
	xor.b32  	%r15240, %r15238, %r15239;
	add.s32 	%r15241, %r15235, %r15034;
	add.s32 	%r15242, %r15241, %r15240;
	shf.l.wrap.b32 	%r15243, %r15229, %r15229, 15;
	shf.l.wrap.b32 	%r15244, %r15229, %r15229, 13;
	xor.b32  	%r15245, %r15243, %r15244;
	shr.u32 	%r15246, %r15229, 10;
	xor.b32  	%r15247, %r15245, %r15246;
	add.s32 	%r15248, %r15247, %r15164;
	shf.l.wrap.b32 	%r15249, %r15060, %r15060, 25;
	shf.l.wrap.b32 	%r15250, %r15060, %r15060, 14;
	xor.b32  	%r15251, %r15249, %r15250;
	shr.u32 	%r15252, %r15060, 3;
	xor.b32  	%r15253, %r15251, %r15252;
	add.s32 	%r15254, %r15248, %r15047;
	add.s32 	%r15255, %r15254, %r15253;
	shf.l.wrap.b32 	%r15256, %r15242, %r15242, 15;
	shf.l.wrap.b32 	%r15257, %r15242, %r15242, 13;
	xor.b32  	%r15258, %r15256, %r15257;
	shr.u32 	%r15259, %r15242, 10;
	xor.b32  	%r15260, %r15258, %r15259;
	add.s32 	%r15261, %r15260, %r15177;
	shf.l.wrap.b32 	%r15262, %r15073, %r15073, 25;
	shf.l.wrap.b32 	%r15263, %r15073, %r15073, 14;
	xor.b32  	%r15264, %r15262, %r15263;
	shr.u32 	%r15265, %r15073, 3;
	xor.b32  	%r15266, %r15264, %r15265;
	add.s32 	%r15267, %r15261, %r15060;
	add.s32 	%r15268, %r15267, %r15266;
	shf.l.wrap.b32 	%r15269, %r15255, %r15255, 15;
	shf.l.wrap.b32 	%r15270, %r15255, %r15255, 13;
	xor.b32  	%r15271, %r15269, %r15270;
	shr.u32 	%r15272, %r15255, 10;
	xor.b32  	%r15273, %r15271, %r15272;
	add.s32 	%r15274, %r15273, %r15190;
	shf.l.wrap.b32 	%r15275, %r15086, %r15086, 25;
	shf.l.wrap.b32 	%r15276, %r15086, %r15086, 14;
	xor.b32  	%r15277, %r15275, %r15276;
	shr.u32 	%r15278, %r15086, 3;
	xor.b32  	%r15279, %r15277, %r15278;
	add.s32 	%r15280, %r15274, %r15073;
	add.s32 	%r15281, %r15280, %r15279;
	shf.l.wrap.b32 	%r15282, %r15268, %r15268, 15;
	shf.l.wrap.b32 	%r15283, %r15268, %r15268, 13;
	xor.b32  	%r15284, %r15282, %r15283;
	shr.u32 	%r15285, %r15268, 10;
	xor.b32  	%r15286, %r15284, %r15285;
	add.s32 	%r15287, %r15286, %r15203;
	shf.l.wrap.b32 	%r15288, %r15099, %r15099, 25;
	shf.l.wrap.b32 	%r15289, %r15099, %r15099, 14;
	xor.b32  	%r15290, %r15288, %r15289;
	shr.u32 	%r15291, %r15099, 3;
	xor.b32  	%r15292, %r15290, %r15291;
	add.s32 	%r15293, %r15287, %r15086;
	add.s32 	%r15294, %r15293, %r15292;
	shf.l.wrap.b32 	%r15295, %r15281, %r15281, 15;
	shf.l.wrap.b32 	%r15296, %r15281, %r15281, 13;
	xor.b32  	%r15297, %r15295, %r15296;
	shr.u32 	%r15298, %r15281, 10;
	xor.b32  	%r15299, %r15297, %r15298;
	add.s32 	%r15300, %r15299, %r15216;
	shf.l.wrap.b32 	%r15301, %r15112, %r15112, 25;
	shf.l.wrap.b32 	%r15302, %r15112, %r15112, 14;
	xor.b32  	%r15303, %r15301, %r15302;
	shr.u32 	%r15304, %r15112, 3;
	xor.b32  	%r15305, %r15303, %r15304;
	add.s32 	%r15306, %r15300, %r15099;
	add.s32 	%r15307, %r15306, %r15305;
	shf.l.wrap.b32 	%r15308, %r15294, %r15294, 15;
	shf.l.wrap.b32 	%r15309, %r15294, %r15294, 13;
	xor.b32  	%r15310, %r15308, %r15309;
	shr.u32 	%r15311, %r15294, 10;
	xor.b32  	%r15312, %r15310, %r15311;
	add.s32 	%r15313, %r15312, %r15229;
	shf.l.wrap.b32 	%r15314, %r15125, %r15125, 25;
	shf.l.wrap.b32 	%r15315, %r15125, %r15125, 14;
	xor.b32  	%r15316, %r15314, %r15315;
	shr.u32 	%r15317, %r15125, 3;
	xor.b32  	%r15318, %r15316, %r15317;
	add.s32 	%r15319, %r15313, %r15112;
	add.s32 	%r15320, %r15319, %r15318;
	ld.const.u32 	%r15321, [K256];
	add.s32 	%r15322, %r15321, %r14750;
	add.s32 	%r15323, %r15322, 1446884106;
	add.s32 	%r15324, %r15322, -1182902091;
	shf.l.wrap.b32 	%r15325, %r15323, %r15323, 26;
	shf.l.wrap.b32 	%r15326, %r15323, %r15323, 21;
	xor.b32  	%r15327, %r15325, %r15326;
	shf.l.wrap.b32 	%r15328, %r15323, %r15323, 7;
	xor.b32  	%r15329, %r15327, %r15328;
	and.b32  	%r15330, %r15323, 1359893119;
	sub.s32 	%r15331, -1446884107, %r15322;
	and.b32  	%r15332, %r15331, -1694144372;
	or.b32  	%r15333, %r15330, %r15332;
	ld.const.u32 	%r15334, [K256+4];
	add.s32 	%r15335, %r15333, %r15329;
	add.s32 	%r15336, %r15335, %r15334;
	add.s32 	%r15337, %r15336, %r14751;
	shf.l.wrap.b32 	%r15338, %r15324, %r15324, 30;
	shf.l.wrap.b32 	%r15339, %r15324, %r15324, 19;
	xor.b32  	%r15340, %r15338, %r15339;
	shf.l.wrap.b32 	%r15341, %r15324, %r15324, 10;
	xor.b32  	%r15342, %r15340, %r15341;
	and.b32  	%r15343, %r15324, -781301534;
	add.s32 	%r15344, %r15342, %r15343;
	add.s32 	%r15345, %r15337, %r15344;
	add.s32 	%r15346, %r15337, 1542638877;
	add.s32 	%r15347, %r15345, 1233485744;
	shf.l.wrap.b32 	%r15348, %r15346, %r15346, 26;
	shf.l.wrap.b32 	%r15349, %r15346, %r15346, 21;
	xor.b32  	%r15350, %r15348, %r15349;
	shf.l.wrap.b32 	%r15351, %r15346, %r15346, 7;
	xor.b32  	%r15352, %r15350, %r15351;
	and.b32  	%r15353, %r15346, %r15323;
	sub.s32 	%r15354, 604844770, %r15337;
	and.b32  	%r15355, %r15354, 1359893119;
	or.b32  	%r15356, %r15353, %r15355;
	ld.const.u32 	%r15357, [K256+8];
	add.s32 	%r15358, %r15356, %r15352;
	add.s32 	%r15359, %r15358, %r15357;
	add.s32 	%r15360, %r15359, %r14752;
	shf.l.wrap.b32 	%r15361, %r15347, %r15347, 30;
	shf.l.wrap.b32 	%r15362, %r15347, %r15347, 19;
	xor.b32  	%r15363, %r15361, %r15362;
	shf.l.wrap.b32 	%r15364, %r15347, %r15347, 10;
	xor.b32  	%r15365, %r15363, %r15364;
	xor.b32  	%r15366, %r15324, 1779033703;
	and.b32  	%r15367, %r15347, %r15366;
	and.b32  	%r15368, %r15324, 1779033703;
	xor.b32  	%r15369, %r15367, %r15368;
	add.s32 	%r15370, %r15365, %r15369;
	add.s32 	%r15371, %r15360, %r15370;
	add.s32 	%r15372, %r15360, 1449989905;
	add.s32 	%r15373, %r15371, -1694144372;
	shf.l.wrap.b32 	%r15374, %r15372, %r15372, 26;
	shf.l.wrap.b32 	%r15375, %r15372, %r15372, 21;
	xor.b32  	%r15376, %r15374, %r15375;
	shf.l.wrap.b32 	%r15377, %r15372, %r15372, 7;
	xor.b32  	%r15378, %r15376, %r15377;
	and.b32  	%r15379, %r15372, %r15346;
	sub.s32 	%r15380, -1449989906, %r15360;
	and.b32  	%r15381, %r15323, %r15380;
	or.b32  	%r15382, %r15379, %r15381;
	ld.const.u32 	%r15383, [K256+12];
	add.s32 	%r15384, %r15382, %r15378;
	add.s32 	%r15385, %r15384, %r15383;
	add.s32 	%r15386, %r15385, %r14753;
	shf.l.wrap.b32 	%r15387, %r15373, %r15373, 30;
	shf.l.wrap.b32 	%r15388, %r15373, %r15373, 19;
	xor.b32  	%r15389, %r15387, %r15388;
	shf.l.wrap.b32 	%r15390, %r15373, %r15373, 10;
	xor.b32  	%r15391, %r15389, %r15390;
	xor.b32  	%r15392, %r15347, %r15324;
	and.b32  	%r15393, %r15373, %r15392;
	and.b32  	%r15394, %r15347, %r15324;
	xor.b32  	%r15395, %r15393, %r15394;
	add.s32 	%r15396, %r15391, %r15395;
	add.s32 	%r15397, %r15386, %r15396;
	add.s32 	%r15398, %r15386, -1156040474;
	add.s32 	%r15399, %r15397, 1359893119;
	shf.l.wrap.b32 	%r15400, %r15398, %r15398, 26;
	shf.l.wrap.b32 	%r15401, %r15398, %r15398, 21;
	xor.b32  	%r15402, %r15400, %r15401;
	shf.l.wrap.b32 	%r15403, %r15398, %r15398, 7;
	xor.b32  	%r15404, %r15402, %r15403;
	and.b32  	%r15405, %r15398, %r15372;
	sub.s32 	%r15406, 1156040473, %r15386;
	and.b32  	%r15407, %r15346, %r15406;
	or.b32  	%r15408, %r15405, %r15407;
	ld.const.u32 	%r15409, [K256+16];
	add.s32 	%r15410, %r15408, %r15323;
	add.s32 	%r15411, %r15410, %r15404;
	add.s32 	%r15412, %r15411, %r15409;
	add.s32 	%r15413, %r15412, %r14754;
	shf.l.wrap.b32 	%r15414, %r15399, %r15399, 30;
	shf.l.wrap.b32 	%r15415, %r15399, %r15399, 19;
	xor.b32  	%r15416, %r15414, %r15415;
	shf.l.wrap.b32 	%r15417, %r15399, %r15399, 10;
	xor.b32  	%r15418, %r15416, %r15417;
	xor.b32  	%r15419, %r15373, %r15347;
	and.b32  	%r15420, %r15399, %r15419;
	and.b32  	%r15421, %r15373, %r15347;
	xor.b32  	%r15422, %r15420, %r15421;
	add.s32 	%r15423, %r15418, %r15422;
	add.s32 	%r15424, %r15413, %r15324;
	add.s32 	%r15425, %r15423, %r15413;
	shf.l.wrap.b32 	%r15426, %r15424, %r15424, 26;
	shf.l.wrap.b32 	%r15427, %r15424, %r15424, 21;
	xor.b32  	%r15428, %r15426, %r15427;
	shf.l.wrap.b32 	%r15429, %r15424, %r15424, 7;
	xor.b32  	%r15430, %r15428, %r15429;
	and.b32  	%r15431, %r15424, %r15398;
	not.b32 	%r15432, %r15424;
	and.b32  	%r15433, %r15372, %r15432;
	or.b32  	%r15434, %r15431, %r15433;
	ld.const.u32 	%r15435, [K256+20];
	add.s32 	%r15436, %r15434, %r15346;
	add.s32 	%r15437, %r15436, %r15430;
	add.s32 	%r15438, %r15437, %r15435;
	add.s32 	%r15439, %r15438, %r14755;
	shf.l.wrap.b32 	%r15440, %r15425, %r15425, 30;
	shf.l.wrap.b32 	%r15441, %r15425, %r15425, 19;
	xor.b32  	%r15442, %r15440, %r15441;
	shf.l.wrap.b32 	%r15443, %r15425, %r15425, 10;
	xor.b32  	%r15444, %r15442, %r15443;
	xor.b32  	%r15445, %r15399, %r15373;
	and.b32  	%r15446, %r15425, %r15445;
	and.b32  	%r15447, %r15399, %r15373;
	xor.b32  	%r15448, %r15446, %r15447;
	add.s32 	%r15449, %r15444, %r15448;
	add.s32 	%r15450, %r15439, %r15347;
	add.s32 	%r15451, %r15449, %r15439;
	shf.l.wrap.b32 	%r15452, %r15450, %r15450, 26;
	shf.l.wrap.b32 	%r15453, %r15450, %r15450, 21;
	xor.b32  	%r15454, %r15452, %r15453;
	shf.l.wrap.b32 	%r15455, %r15450, %r15450, 7;
	xor.b32  	%r15456, %r15454, %r15455;
	and.b32  	%r15457, %r15450, %r15424;
	not.b32 	%r15458, %r15450;
	and.b32  	%r15459, %r15398, %r15458;
	or.b32  	%r15460, %r15457, %r15459;
	ld.const.u32 	%r15461, [K256+24];
	add.s32 	%r15462, %r15460, %r15372;
	add.s32 	%r15463, %r15462, %r15456;
	add.s32 	%r15464, %r15463, %r15461;
	add.s32 	%r15465, %r15464, %r14756;
	shf.l.wrap.b32 	%r15466, %r15451, %r15451, 30;
	shf.l.wrap.b32 	%r15467, %r15451, %r15451, 19;
	xor.b32  	%r15468, %r15466, %r15467;
	shf.l.wrap.b32 	%r15469, %r15451, %r15451, 10;
	xor.b32  	%r15470, %r15468, %r15469;
	xor.b32  	%r15471, %r15425, %r15399;
	and.b32  	%r15472, %r15451, %r15471;
	and.b32  	%r15473, %r15425, %r15399;
	xor.b32  	%r15474, %r15472, %r15473;
	add.s32 	%r15475, %r15470, %r15474;
	add.s32 	%r15476, %r15465, %r15373;
	add.s32 	%r15477, %r15475, %r15465;
	shf.l.wrap.b32 	%r15478, %r15476, %r15476, 26;
	shf.l.wrap.b32 	%r15479, %r15476, %r15476, 21;
	xor.b32  	%r15480, %r15478, %r15479;
	shf.l.wrap.b32 	%r15481, %r15476, %r15476, 7;
	xor.b32  	%r15482, %r15480, %r15481;
	and.b32  	%r15483, %r15476, %r15450;
	not.b32 	%r15484, %r15476;
	and.b32  	%r15485, %r15424, %r15484;
	or.b32  	%r15486, %r15483, %r15485;
	ld.const.u32 	%r15487, [K256+28];
	add.s32 	%r15488, %r15486, %r15398;
	add.s32 	%r15489, %r15488, %r15482;
	add.s32 	%r15490, %r15489, %r15487;
	add.s32 	%r15491, %r15490, %r14757;
	shf.l.wrap.b32 	%r15492, %r15477, %r15477, 30;
	shf.l.wrap.b32 	%r15493, %r15477, %r15477, 19;
	xor.b32  	%r15494, %r15492, %r15493;
	shf.l.wrap.b32 	%r15495, %r15477, %r15477, 10;
	xor.b32  	%r15496, %r15494, %r15495;
	xor.b32  	%r15497, %r15451, %r15425;
	and.b32  	%r15498, %r15477, %r15497;
	and.b32  	%r15499, %r15451, %r15425;
	xor.b32  	%r15500, %r15498, %r15499;
	add.s32 	%r15501, %r15496, %r15500;
	add.s32 	%r15502, %r15491, %r15399;
	add.s32 	%r15503, %r15501, %r15491;
	shf.l.wrap.b32 	%r15504, %r15502, %r15502, 26;
	shf.l.wrap.b32 	%r15505, %r15502, %r15502, 21;
	xor.b32  	%r15506, %r15504, %r15505;
	shf.l.wrap.b32 	%r15507, %r15502, %r15502, 7;
	xor.b32  	%r15508, %r15506, %r15507;
	and.b32  	%r15509, %r15502, %r15476;
	not.b32 	%r15510, %r15502;
	and.b32  	%r15511, %r15450, %r15510;
	or.b32  	%r15512, %r15509, %r15511;
	ld.const.u32 	%r15513, [K256+32];
	add.s32 	%r15514, %r15512, %r15424;
	add.s32 	%r15515, %r15514, %r15508;
	add.s32 	%r15516, %r15515, %r15513;
	add.s32 	%r15517, %r15516, %r14759;
	shf.l.wrap.b32 	%r15518, %r15503, %r15503, 30;
	shf.l.wrap.b32 	%r15519, %r15503, %r15503, 19;
	xor.b32  	%r15520, %r15518, %r15519;
	shf.l.wrap.b32 	%r15521, %r15503, %r15503, 10;
	xor.b32  	%r15522, %r15520, %r15521;
	xor.b32  	%r15523, %r15477, %r15451;
	and.b32  	%r15524, %r15503, %r15523;
	and.b32  	%r15525, %r15477, %r15451;
	xor.b32  	%r15526, %r15524, %r15525;
	add.s32 	%r15527, %r15522, %r15526;
	add.s32 	%r15528, %r15517, %r15425;
	add.s32 	%r15529, %r15527, %r15517;
	shf.l.wrap.b32 	%r15530, %r15528, %r15528, 26;
	shf.l.wrap.b32 	%r15531, %r15528, %r15528, 21;
	xor.b32  	%r15532, %r15530, %r15531;
	shf.l.wrap.b32 	%r15533, %r15528, %r15528, 7;
	xor.b32  	%r15534, %r15532, %r15533;
	and.b32  	%r15535, %r15528, %r15502;
	not.b32 	%r15536, %r15528;
	and.b32  	%r15537, %r15476, %r15536;
	or.b32  	%r15538, %r15535, %r15537;
	ld.const.u32 	%r15539, [K256+36];
	add.s32 	%r15540, %r15538, %r15450;
	add.s32 	%r15541, %r15540, %r15534;
	add.s32 	%r15542, %r15541, %r15539;
	shf.l.wrap.b32 	%r15543, %r15529, %r15529, 30;
	shf.l.wrap.b32 	%r15544, %r15529, %r15529, 19;
	xor.b32  	%r15545, %r15543, %r15544;
	shf.l.wrap.b32 	%r15546, %r15529, %r15529, 10;
	xor.b32  	%r15547, %r15545, %r15546;
	xor.b32  	%r15548, %r15503, %r15477;
	and.b32  	%r15549, %r15529, %r15548;
	and.b32  	%r15550, %r15503, %r15477;
	xor.b32  	%r15551, %r15549, %r15550;
	add.s32 	%r15552, %r15547, %r15551;
	add.s32 	%r15553, %r15542, %r15451;
	add.s32 	%r15554, %r15552, %r15542;
	shf.l.wrap.b32 	%r15555, %r15553, %r15553, 26;
	shf.l.wrap.b32 	%r15556, %r15553, %r15553, 21;
	xor.b32  	%r15557, %r15555, %r15556;
	shf.l.wrap.b32 	%r15558, %r15553, %r15553, 7;
	xor.b32  	%r15559, %r15557, %r15558;
	and.b32  	%r15560, %r15553, %r15528;
	not.b32 	%r15561, %r15553;
	and.b32  	%r15562, %r15502, %r15561;
	or.b32  	%r15563, %r15560, %r15562;
	ld.const.u32 	%r15564, [K256+40];
	add.s32 	%r15565, %r15563, %r15476;
	add.s32 	%r15566, %r15565, %r15559;
	add.s32 	%r15567, %r15566, %r15564;
	shf.l.wrap.b32 	%r15568, %r15554, %r15554, 30;
	shf.l.wrap.b32 	%r15569, %r15554, %r15554, 19;
	xor.b32  	%r15570, %r15568, %r15569;
	shf.l.wrap.b32 	%r15571, %r15554, %r15554, 10;
	xor.b32  	%r15572, %r15570, %r15571;
	xor.b32  	%r15573, %r15529, %r15503;
	and.b32  	%r15574, %r15554, %r15573;
	and.b32  	%r15575, %r15529, %r15503;
	xor.b32  	%r15576, %r15574, %r15575;
	add.s32 	%r15577, %r15572, %r15576;
	add.s32 	%r15578, %r15567, %r15477;
	add.s32 	%r15579, %r15577, %r15567;
	shf.l.wrap.b32 	%r15580, %r15578, %r15578, 26;
	shf.l.wrap.b32 	%r15581, %r15578, %r15578, 21;
	xor.b32  	%r15582, %r15580, %r15581;
	shf.l.wrap.b32 	%r15583, %r15578, %r15578, 7;
	xor.b32  	%r15584, %r15582, %r15583;
	and.b32  	%r15585, %r15578, %r15553;
	not.b32 	%r15586, %r15578;
	and.b32  	%r15587, %r15528, %r15586;
	or.b32  	%r15588, %r15585, %r15587;
	ld.const.u32 	%r15589, [K256+44];
	add.s32 	%r15590, %r15588, %r15502;
	add.s32 	%r15591, %r15590, %r15584;
	add.s32 	%r15592, %r15591, %r15589;
	shf.l.wrap.b32 	%r15593, %r15579, %r15579, 30;
	shf.l.wrap.b32 	%r15594, %r15579, %r15579, 19;
	xor.b32  	%r15595, %r15593, %r15594;
	shf.l.wrap.b32 	%r15596, %r15579, %r15579, 10;
	xor.b32  	%r15597, %r15595, %r15596;
	xor.b32  	%r15598, %r15554, %r15529;
	and.b32  	%r15599, %r15579, %r15598;
	and.b32  	%r15600, %r15554, %r15529;
	xor.b32  	%r15601, %r15599, %r15600;
	add.s32 	%r15602, %r15597, %r15601;
	add.s32 	%r15603, %r15592, %r15503;
	add.s32 	%r15604, %r15602, %r15592;
	shf.l.wrap.b32 	%r15605, %r15603, %r15603, 26;
	shf.l.wrap.b32 	%r15606, %r15603, %r15603, 21;
	xor.b32  	%r15607, %r15605, %r15606;
	shf.l.wrap.b32 	%r15608, %r15603, %r15603, 7;
	xor.b32  	%r15609, %r15607, %r15608;
	and.b32  	%r15610, %r15603, %r15578;
	not.b32 	%r15611, %r15603;
	and.b32  	%r15612, %r15553, %r15611;
	or.b32  	%r15613, %r15610, %r15612;
	ld.const.u32 	%r15614, [K256+48];
	add.s32 	%r15615, %r15613, %r15528;
	add.s32 	%r15616, %r15615, %r15609;
	add.s32 	%r15617, %r15616, %r15614;
	shf.l.wrap.b32 	%r15618, %r15604, %r15604, 30;
	shf.l.wrap.b32 	%r15619, %r15604, %r15604, 19;
	xor.b32  	%r15620, %r15618, %r15619;
	shf.l.wrap.b32 	%r15621, %r15604, %r15604, 10;
	xor.b32  	%r15622, %r15620, %r15621;
	xor.b32  	%r15623, %r15579, %r15554;
	and.b32  	%r15624, %r15604, %r15623;
	and.b32  	%r15625, %r15579, %r15554;
	xor.b32  	%r15626, %r15624, %r15625;
	add.s32 	%r15627, %r15622, %r15626;
	add.s32 	%r15628, %r15617, %r15529;
	add.s32 	%r15629, %r15627, %r15617;
	shf.l.wrap.b32 	%r15630, %r15628, %r15628, 26;
	shf.l.wrap.b32 	%r15631, %r15628, %r15628, 21;
	xor.b32  	%r15632, %r15630, %r15631;
	shf.l.wrap.b32 	%r15633, %r15628, %r15628, 7;
	xor.b32  	%r15634, %r15632, %r15633;
	and.b32  	%r15635, %r15628, %r15603;
	not.b32 	%r15636, %r15628;
	and.b32  	%r15637, %r15578, %r15636;
	or.b32  	%r15638, %r15635, %r15637;
	ld.const.u32 	%r15639, [K256+52];
	add.s32 	%r15640, %r15638, %r15553;
	add.s32 	%r15641, %r15640, %r15634;
	add.s32 	%r15642, %r15641, %r15639;
	shf.l.wrap.b32 	%r15643, %r15629, %r15629, 30;
	shf.l.wrap.b32 	%r15644, %r15629, %r15629, 19;
	xor.b32  	%r15645, %r15643, %r15644;
	shf.l.wrap.b32 	%r15646, %r15629, %r15629, 10;
	xor.b32  	%r15647, %r15645, %r15646;
	xor.b32  	%r15648, %r15604, %r15579;
	and.b32  	%r15649, %r15629, %r15648;
	and.b32  	%r15650, %r15604, %r15579;
	xor.b32  	%r15651, %r15649, %r15650;
	add.s32 	%r15652, %r15647, %r15651;
	add.s32 	%r15653, %r15642, %r15554;
	add.s32 	%r15654, %r15652, %r15642;
	shf.l.wrap.b32 	%r15655, %r15653, %r15653, 26;
	shf.l.wrap.b32 	%r15656, %r15653, %r15653, 21;
	xor.b32  	%r15657, %r15655, %r15656;
	shf.l.wrap.b32 	%r15658, %r15653, %r15653, 7;
	xor.b32  	%r15659, %r15657, %r15658;
	and.b32  	%r15660, %r15653, %r15628;
	not.b32 	%r15661, %r15653;
	and.b32  	%r15662, %r15603, %r15661;
	or.b32  	%r15663, %r15660, %r15662;
	ld.const.u32 	%r15664, [K256+56];
	add.s32 	%r15665, %r15663, %r15578;
	add.s32 	%r15666, %r15665, %r15659;
	add.s32 	%r15667, %r15666, %r15664;
	shf.l.wrap.b32 	%r15668, %r15654, %r15654, 30;
	shf.l.wrap.b32 	%r15669, %r15654, %r15654, 19;
	xor.b32  	%r15670, %r15668, %r15669;
	shf.l.wrap.b32 	%r15671, %r15654, %r15654, 10;
	xor.b32  	%r15672, %r15670, %r15671;
	xor.b32  	%r15673, %r15629, %r15604;
	and.b32  	%r15674, %r15654, %r15673;
	and.b32  	%r15675, %r15629, %r15604;
	xor.b32  	%r15676, %r15674, %r15675;
	add.s32 	%r15677, %r15672, %r15676;
	add.s32 	%r15678, %r15667, %r15579;
	add.s32 	%r15679, %r15677, %r15667;
	shf.l.wrap.b32 	%r15680, %r15678, %r15678, 26;
	shf.l.wrap.b32 	%r15681, %r15678, %r15678, 21;
	xor.b32  	%r15682, %r15680, %r15681;
	shf.l.wrap.b32 	%r15683, %r15678, %r15678, 7;
	xor.b32  	%r15684, %r15682, %r15683;
	and.b32  	%r15685, %r15678, %r15653;
	not.b32 	%r15686, %r15678;
	and.b32  	%r15687, %r15628, %r15686;
	or.b32  	%r15688, %r15685, %r15687;
	ld.const.u32 	%r15689, [K256+60];
	add.s32 	%r15690, %r15688, %r15603;
	add.s32 	%r15691, %r15690, %r15684;
	add.s32 	%r15692, %r15691, %r15689;
	add.s32 	%r15693, %r15692, 264;
	shf.l.wrap.b32 	%r15694, %r15679, %r15679, 30;
	shf.l.wrap.b32 	%r15695, %r15679, %r15679, 19;
	xor.b32  	%r15696, %r15694, %r15695;
	shf.l.wrap.b32 	%r15697, %r15679, %r15679, 10;
	xor.b32  	%r15698, %r15696, %r15697;
	xor.b32  	%r15699, %r15654, %r15629;
	and.b32  	%r15700, %r15679, %r15699;
	and.b32  	%r15701, %r15654, %r15629;
	xor.b32  	%r15702, %r15700, %r15701;
	add.s32 	%r15703, %r15698, %r15702;
	add.s32 	%r15704, %r15693, %r15604;
	add.s32 	%r15705, %r15703, %r15693;
	shf.l.wrap.b32 	%r15706, %r15704, %r15704, 26;
	shf.l.wrap.b32 	%r15707, %r15704, %r15704, 21;
	xor.b32  	%r15708, %r15706, %r15707;
	shf.l.wrap.b32 	%r15709, %r15704, %r15704, 7;
	xor.b32  	%r15710, %r15708, %r15709;
	and.b32  	%r15711, %r15704, %r15678;
	not.b32 	%r15712, %r15704;
	and.b32  	%r15713, %r15653, %r15712;
	or.b32  	%r15714, %r15711, %r15713;
	ld.const.u32 	%r15715, [K256+64];
	add.s32 	%r15716, %r15714, %r15628;
	add.s32 	%r15717, %r15716, %r15710;
	add.s32 	%r15718, %r15717, %r15715;
	add.s32 	%r15719, %r15718, %r14765;
	shf.l.wrap.b32 	%r15720, %r15705, %r15705, 30;
	shf.l.wrap.b32 	%r15721, %r15705, %r15705, 19;
	xor.b32  	%r15722, %r15720, %r15721;
	shf.l.wrap.b32 	%r15723, %r15705, %r15705, 10;
	xor.b32  	%r15724, %r15722, %r15723;
	xor.b32  	%r15725, %r15679, %r15654;
	and.b32  	%r15726, %r15705, %r15725;
	and.b32  	%r15727, %r15679, %r15654;
	xor.b32  	%r15728, %r15726, %r15727;
	add.s32 	%r15729, %r15724, %r15728;
	add.s32 	%r15730, %r15719, %r15629;
	add.s32 	%r15731, %r15729, %r15719;
	shf.l.wrap.b32 	%r15732, %r15730, %r15730, 26;
	shf.l.wrap.b32 	%r15733, %r15730, %r15730, 21;
	xor.b32  	%r15734, %r15732, %r15733;
	shf.l.wrap.b32 	%r15735, %r15730, %r15730, 7;
	xor.b32  	%r15736, %r15734, %r15735;
	and.b32  	%r15737, %r15730, %r15704;
	not.b32 	%r15738, %r15730;
	and.b32  	%r15739, %r15678, %r15738;
	or.b32  	%r15740, %r15737, %r15739;
	ld.const.u32 	%r15741, [K256+68];
	add.s32 	%r15742, %r15740, %r15653;
	add.s32 	%r15743, %r15742, %r15736;
	add.s32 	%r15744, %r15743, %r15741;
	add.s32 	%r15745, %r15744, %r14772;
	shf.l.wrap.b32 	%r15746, %r15731, %r15731, 30;
	shf.l.wrap.b32 	%r15747, %r15731, %r15731, 19;
	xor.b32  	%r15748, %r15746, %r15747;
	shf.l.wrap.b32 	%r15749, %r15731, %r15731, 10;
	xor.b32  	%r15750, %r15748, %r15749;
	xor.b32  	%r15751, %r15705, %r15679;
	and.b32  	%r15752, %r15731, %r15751;
	and.b32  	%r15753, %r15705, %r15679;
	xor.b32  	%r15754, %r15752, %r15753;
	add.s32 	%r15755, %r15750, %r15754;
	add.s32 	%r15756, %r15745, %r15654;
	add.s32 	%r15757, %r15755, %r15745;
	shf.l.wrap.b32 	%r15758, %r15756, %r15756, 26;
	shf.l.wrap.b32 	%r15759, %r15756, %r15756, 21;
	xor.b32  	%r15760, %r15758, %r15759;
	shf.l.wrap.b32 	%r15761, %r15756, %r15756, 7;
	xor.b32  	%r15762, %r15760, %r15761;
	and.b32  	%r15763, %r15756, %r15730;
	not.b32 	%r15764, %r15756;
	and.b32  	%r15765, %r15704, %r15764;
	or.b32  	%r15766, %r15763, %r15765;
	ld.const.u32 	%r15767, [K256+72];
	add.s32 	%r15768, %r15766, %r15678;
	add.s32 	%r15769, %r15768, %r15762;
	add.s32 	%r15770, %r15769, %r15767;
	add.s32 	%r15771, %r15770, %r14784;
	shf.l.wrap.b32 	%r15772, %r15757, %r15757, 30;
	shf.l.wrap.b32 	%r15773, %r15757, %r15757, 19;
	xor.b32  	%r15774, %r15772, %r15773;
	shf.l.wrap.b32 	%r15775, %r15757, %r15757, 10;
	xor.b32  	%r15776, %r15774, %r15775;
	xor.b32  	%r15777, %r15731, %r15705;
	and.b32  	%r15778, %r15757, %r15777;
	and.b32  	%r15779, %r15731, %r15705;
	xor.b32  	%r15780, %r15778, %r15779;
	add.s32 	%r15781, %r15776, %r15780;
	add.s32 	%r15782, %r15771, %r15679;
	add.s32 	%r15783, %r15781, %r15771;
	shf.l.wrap.b32 	%r15784, %r15782, %r15782, 26;
	shf.l.wrap.b32 	%r15785, %r15782, %r15782, 21;
	xor.b32  	%r15786, %r15784, %r15785;
	shf.l.wrap.b32 	%r15787, %r15782, %r15782, 7;
	xor.b32  	%r15788, %r15786, %r15787;
	and.b32  	%r15789, %r15782, %r15756;
	not.b32 	%r15790, %r15782;
	and.b32  	%r15791, %r15730, %r15790;
	or.b32  	%r15792, %r15789, %r15791;
	ld.const.u32 	%r15793, [K256+76];
	add.s32 	%r15794, %r15792, %r15704;
	add.s32 	%r15795, %r15794, %r15788;
	add.s32 	%r15796, %r15795, %r15793;
	add.s32 	%r15797, %r15796, %r14796;
	shf.l.wrap.b32 	%r15798, %r15783, %r15783, 30;
	shf.l.wrap.b32 	%r15799, %r15783, %r15783, 19;
	xor.b32  	%r15800, %r15798, %r15799;
	shf.l.wrap.b32 	%r15801, %r15783, %r15783, 10;
	xor.b32  	%r15802, %r15800, %r15801;
	xor.b32  	%r15803, %r15757, %r15731;
	and.b32  	%r15804, %r15783, %r15803;
	and.b32  	%r15805, %r15757, %r15731;
	xor.b32  	%r15806, %r15804, %r15805;
	add.s32 	%r15807, %r15802, %r15806;
	add.s32 	%r15808, %r15797, %r15705;
	add.s32 	%r15809, %r15807, %r15797;
	shf.l.wrap.b32 	%r15810, %r15808, %r15808, 26;
	shf.l.wrap.b32 	%r15811, %r15808, %r15808, 21;
	xor.b32  	%r15812, %r15810, %r15811;
	shf.l.wrap.b32 	%r15813, %r15808, %r15808, 7;
	xor.b32  	%r15814, %r15812, %r15813;
	and.b32  	%r15815, %r15808, %r15782;
	not.b32 	%r15816, %r15808;
	and.b32  	%r15817, %r15756, %r15816;
	or.b32  	%r15818, %r15815, %r15817;
	ld.const.u32 	%r15819, [K256+80];
	add.s32 	%r15820, %r15818, %r15730;
	add.s32 	%r15821, %r15820, %r15814;
	add.s32 	%r15822, %r15821, %r15819;
	add.s32 	%r15823, %r15822, %r14808;
	shf.l.wrap.b32 	%r15824, %r15809, %r15809, 30;
	shf.l.wrap.b32 	%r15825, %r15809, %r15809, 19;
	xor.b32  	%r15826, %r15824, %r15825;
	shf.l.wrap.b32 	%r15827, %r15809, %r15809, 10;
	xor.b32  	%r15828, %r15826, %r15827;
	xor.b32  	%r15829, %r15783, %r15757;
	and.b32  	%r15830, %r15809, %r15829;
	and.b32  	%r15831, %r15783, %r15757;
	xor.b32  	%r15832, %r15830, %r15831;
	add.s32 	%r15833, %r15828, %r15832;
	add.s32 	%r15834, %r15823, %r15731;
	add.s32 	%r15835, %r15833, %r15823;
	shf.l.wrap.b32 	%r15836, %r15834, %r15834, 26;
	shf.l.wrap.b32 	%r15837, %r15834, %r15834, 21;
	xor.b32  	%r15838, %r15836, %r15837;
	shf.l.wrap.b32 	%r15839, %r15834, %r15834, 7;
	xor.b32  	%r15840, %r15838, %r15839;
	and.b32  	%r15841, %r15834, %r15808;
	not.b32 	%r15842, %r15834;
	and.b32  	%r15843, %r15782, %r15842;
	or.b32  	%r15844, %r15841, %r15843;
	ld.const.u32 	%r15845, [K256+84];
	add.s32 	%r15846, %r15844, %r15756;
	add.s32 	%r15847, %r15846, %r15840;
	add.s32 	%r15848, %r15847, %r15845;
	add.s32 	%r15849, %r15848, %r14820;
	shf.l.wrap.b32 	%r15850, %r15835, %r15835, 30;
	shf.l.wrap.b32 	%r15851, %r15835, %r15835, 19;
	xor.b32  	%r15852, %r15850, %r15851;
	shf.l.wrap.b32 	%r15853, %r15835, %r15835, 10;
	xor.b32  	%r15854, %r15852, %r15853;
	xor.b32  	%r15855, %r15809, %r15783;
	and.b32  	%r15856, %r15835, %r15855;
	and.b32  	%r15857, %r15809, %r15783;
	xor.b32  	%r15858, %r15856, %r15857;
	add.s32 	%r15859, %r15854, %r15858;
	add.s32 	%r15860, %r15849, %r15757;
	add.s32 	%r15861, %r15859, %r15849;
	shf.l.wrap.b32 	%r15862, %r15860, %r15860, 26;
	shf.l.wrap.b32 	%r15863, %r15860, %r15860, 21;
	xor.b32  	%r15864, %r15862, %r15863;
	shf.l.wrap.b32 	%r15865, %r15860, %r15860, 7;
	xor.b32  	%r15866, %r15864, %r15865;
	and.b32  	%r15867, %r15860, %r15834;
	not.b32 	%r15868, %r15860;
	and.b32  	%r15869, %r15808, %r15868;
	or.b32  	%r15870, %r15867, %r15869;
	ld.const.u32 	%r15871, [K256+88];
	add.s32 	%r15872, %r15870, %r15782;
	add.s32 	%r15873, %r15872, %r15866;
	add.s32 	%r15874, %r15873, %r15871;
	add.s32 	%r15875, %r15874, %r14833;
	shf.l.wrap.b32 	%r15876, %r15861, %r15861, 30;
	shf.l.wrap.b32 	%r15877, %r15861, %r15861, 19;
	xor.b32  	%r15878, %r15876, %r15877;
	shf.l.wrap.b32 	%r15879, %r15861, %r15861, 10;
	xor.b32  	%r15880, %r15878, %r15879;
	xor.b32  	%r15881, %r15835, %r15809;
	and.b32  	%r15882, %r15861, %r15881;
	and.b32  	%r15883, %r15835, %r15809;
	xor.b32  	%r15884, %r15882, %r15883;
	add.s32 	%r15885, %r15880, %r15884;
	add.s32 	%r15886, %r15875, %r15783;
	add.s32 	%r15887, %r15885, %r15875;
	shf.l.wrap.b32 	%r15888, %r15886, %r15886, 26;
	shf.l.wrap.b32 	%r15889, %r15886, %r15886, 21;
	xor.b32  	%r15890, %r15888, %r15889;
	shf.l.wrap.b32 	%r15891, %r15886, %r15886, 7;
	xor.b32  	%r15892, %r15890, %r15891;
	and.b32  	%r15893, %r15886, %r15860;
	not.b32 	%r15894, %r15886;
	and.b32  	%r15895, %r15834, %r15894;
	or.b32  	%r15896, %r15893, %r15895;
	ld.const.u32 	%r15897, [K256+92];
	add.s32 	%r15898, %r15896, %r15808;
	add.s32 	%r15899, %r15898, %r15892;
	add.s32 	%r15900, %r15899, %r15897;
	add.s32 	%r15901, %r15900, %r14847;
	shf.l.wrap.b32 	%r15902, %r15887, %r15887, 30;
	shf.l.wrap.b32 	%r15903, %r15887, %r15887, 19;
	xor.b32  	%r15904, %r15902, %r15903;
	shf.l.wrap.b32 	%r15905, %r15887, %r15887, 10;
	xor.b32  	%r15906, %r15904, %r15905;
	xor.b32  	%r15907, %r15861, %r15835;
	and.b32  	%r15908, %r15887, %r15907;
	and.b32  	%r15909, %r15861, %r15835;
	xor.b32  	%r15910, %r15908, %r15909;
	add.s32 	%r15911, %r15906, %r15910;
	add.s32 	%r15912, %r15901, %r15809;
	add.s32 	%r15913, %r15911, %r15901;
	shf.l.wrap.b32 	%r15914, %r15912, %r15912, 26;
	shf.l.wrap.b32 	%r15915, %r15912, %r15912, 21;
	xor.b32  	%r15916, %r15914, %r15915;
	shf.l.wrap.b32 	%r15917, %r15912, %r15912, 7;
	xor.b32  	%r15918, %r15916, %r15917;
	and.b32  	%r15919, %r15912, %r15886;
	not.b32 	%r15920, %r15912;
	and.b32  	%r15921, %r15860, %r15920;
	or.b32  	%r15922, %r15919, %r15921;
	ld.const.u32 	%r15923, [K256+96];
	add.s32 	%r15924, %r15922, %r15834;
	add.s32 	%r15925, %r15924, %r15918;
	add.s32 	%r15926, %r15925, %r15923;
	add.s32 	%r15927, %r15926, %r14854;
	shf.l.wrap.b32 	%r15928, %r15913, %r15913, 30;
	shf.l.wrap.b32 	%r15929, %r15913, %r15913, 19;
	xor.b32  	%r15930, %r15928, %r15929;
	shf.l.wrap.b32 	%r15931, %r15913, %r15913, 10;
	xor.b32  	%r15932, %r15930, %r15931;
	xor.b32  	%r15933, %r15887, %r15861;
	and.b32  	%r15934, %r15913, %r15933;
	and.b32  	%r15935, %r15887, %r15861;
	xor.b32  	%r15936, %r15934, %r15935;
	add.s32 	%r15937, %r15932, %r15936;
	add.s32 	%r15938, %r15927, %r15835;
	add.s32 	%r15939, %r15937, %r15927;
	shf.l.wrap.b32 	%r15940, %r15938, %r15938, 26;
	shf.l.wrap.b32 	%r15941, %r15938, %r15938, 21;
	xor.b32  	%r15942, %r15940, %r15941;
	shf.l.wrap.b32 	%r15943, %r15938, %r15938, 7;
	xor.b32  	%r15944, %r15942, %r15943;
	and.b32  	%r15945, %r15938, %r15912;
	not.b32 	%r15946, %r15938;
	and.b32  	%r15947, %r15886, %r15946;
	or.b32  	%r15948, %r15945, %r15947;
	ld.const.u32 	%r15949, [K256+100];
	add.s32 	%r15950, %r15948, %r15860;
	add.s32 	%r15951, %r15950, %r15944;
	add.s32 	%r15952, %r15951, %r15949;
	add.s32 	%r15953, %r15952, %r14860;
	shf.l.wrap.b32 	%r15954, %r15939, %r15939, 30;
	shf.l.wrap.b32 	%r15955, %r15939, %r15939, 19;
	xor.b32  	%r15956, %r15954, %r15955;
	shf.l.wrap.b32 	%r15957, %r15939, %r15939, 10;
	xor.b32  	%r15958, %r15956, %r15957;
	xor.b32  	%r15959, %r15913, %r15887;
	and.b32  	%r15960, %r15939, %r15959;
	and.b32  	%r15961, %r15913, %r15887;
	xor.b32  	%r15962, %r15960, %r15961;
	add.s32 	%r15963, %r15958, %r15962;
	add.s32 	%r15964, %r15953, %r15861;
	add.s32 	%r15965, %r15963, %r15953;
	shf.l.wrap.b32 	%r15966, %r15964, %r15964, 26;
	shf.l.wrap.b32 	%r15967, %r15964, %r15964, 21;
	xor.b32  	%r15968, %r15966, %r15967;
	shf.l.wrap.b32 	%r15969, %r15964, %r15964, 7;
	xor.b32  	%r15970, %r15968, %r15969;
	and.b32  	%r15971, %r15964, %r15938;
	not.b32 	%r15972, %r15964;
	and.b32  	%r15973, %r15912, %r15972;
	or.b32  	%r15974, %r15971, %r15973;
	ld.const.u32 	%r15975, [K256+104];
	add.s32 	%r15976, %r15974, %r15886;
	add.s32 	%r15977, %r15976, %r15970;
	add.s32 	%r15978, %r15977, %r15975;
	add.s32 	%r15979, %r15978, %r14866;
	shf.l.wrap.b32 	%r15980, %r15965, %r15965, 30;
	shf.l.wrap.b32 	%r15981, %r15965, %r15965, 19;
	xor.b32  	%r15982, %r15980, %r15981;
	shf.l.wrap.b32 	%r15983, %r15965, %r15965, 10;
	xor.b32  	%r15984, %r15982, %r15983;
	xor.b32  	%r15985, %r15939, %r15913;
	and.b32  	%r15986, %r15965, %r15985;
	and.b32  	%r15987, %r15939, %r15913;
	xor.b32  	%r15988, %r15986, %r15987;
	add.s32 	%r15989, %r15984, %r15988;
	add.s32 	%r15990, %r15979, %r15887;
	add.s32 	%r15991, %r15989, %r15979;
	shf.l.wrap.b32 	%r15992, %r15990, %r15990, 26;
	shf.l.wrap.b32 	%r15993, %r15990, %r15990, 21;
	xor.b32  	%r15994, %r15992, %r15993;
	shf.l.wrap.b32 	%r15995, %r15990, %r15990, 7;
	xor.b32  	%r15996, %r15994, %r15995;
	and.b32  	%r15997, %r15990, %r15964;
	not.b32 	%r15998, %r15990;
	and.b32  	%r15999, %r15938, %r15998;
	or.b32  	%r16000, %r15997, %r15999;
	ld.const.u32 	%r16001, [K256+108];
	add.s32 	%r16002, %r16000, %r15912;
	add.s32 	%r16003, %r16002, %r15996;
	add.s32 	%r16004, %r16003, %r16001;
	add.s32 	%r16005, %r16004, %r14872;
	shf.l.wrap.b32 	%r16006, %r15991, %r15991, 30;
	shf.l.wrap.b32 	%r16007, %r15991, %r15991, 19;
	xor.b32  	%r16008, %r16006, %r16007;
	shf.l.wrap.b32 	%r16009, %r15991, %r15991, 10;
	xor.b32  	%r16010, %r16008, %r16009;
	xor.b32  	%r16011, %r15965, %r15939;
	and.b32  	%r16012, %r15991, %r16011;
	and.b32  	%r16013, %r15965, %r15939;
	xor.b32  	%r16014, %r16012, %r16013;
	add.s32 	%r16015, %r16010, %r16014;
	add.s32 	%r16016, %r16005, %r15913;
	add.s32 	%r16017, %r16015, %r16005;
	shf.l.wrap.b32 	%r16018, %r16016, %r16016, 26;
	shf.l.wrap.b32 	%r16019, %r16016, %r16016, 21;
	xor.b32  	%r16020, %r16018, %r16019;
	shf.l.wrap.b32 	%r16021, %r16016, %r16016, 7;
	xor.b32  	%r16022, %r16020, %r16021;
	and.b32  	%r16023, %r16016, %r15990;
	not.b32 	%r16024, %r16016;
	and.b32  	%r16025, %r15964, %r16024;
	or.b32  	%r16026, %r16023, %r16025;
	ld.const.u32 	%r16027, [K256+112];
	add.s32 	%r16028, %r16026, %r15938;
	add.s32 	%r16029, %r16028, %r16022;
	add.s32 	%r16030, %r16029, %r16027;
	add.s32 	%r16031, %r16030, %r14878;
	shf.l.wrap.b32 	%r16032, %r16017, %r16017, 30;
	shf.l.wrap.b32 	%r16033, %r16017, %r16017, 19;
	xor.b32  	%r16034, %r16032, %r16033;
	shf.l.wrap.b32 	%r16035, %r16017, %r16017, 10;
	xor.b32  	%r16036, %r16034, %r16035;
	xor.b32  	%r16037, %r15991, %r15965;
	and.b32  	%r16038, %r16017, %r16037;
	and.b32  	%r16039, %r15991, %r15965;
	xor.b32  	%r16040, %r16038, %r16039;
	add.s32 	%r16041, %r16036, %r16040;
	add.s32 	%r16042, %r16031, %r15939;
	add.s32 	%r16043, %r16041, %r16031;
	shf.l.wrap.b32 	%r16044, %r16042, %r16042, 26;
	shf.l.wrap.b32 	%r16045, %r16042, %r16042, 21;
	xor.b32  	%r16046, %r16044, %r16045;
	shf.l.wrap.b32 	%r16047, %r16042, %r16042, 7;
	xor.b32  	%r16048, %r16046, %r16047;
	and.b32  	%r16049, %r16042, %r16016;
	not.b32 	%r16050, %r16042;
	and.b32  	%r16051, %r15990, %r16050;
	or.b32  	%r16052, %r16049, %r16051;
	ld.const.u32 	%r16053, [K256+116];
	add.s32 	%r16054, %r16052, %r15964;
	add.s32 	%r16055, %r16054, %r16048;
	add.s32 	%r16056, %r16055, %r16053;
	add.s32 	%r16057, %r16056, %r14884;
	shf.l.wrap.b32 	%r16058, %r16043, %r16043, 30;
	shf.l.wrap.b32 	%r16059, %r16043, %r16043, 19;
	xor.b32  	%r16060, %r16058, %r16059;
	shf.l.wrap.b32 	%r16061, %r16043, %r16043, 10;
	xor.b32  	%r16062, %r16060, %r16061;
	xor.b32  	%r16063, %r16017, %r15991;
	and.b32  	%r16064, %r16043, %r16063;
	and.b32  	%r16065, %r16017, %r15991;
	xor.b32  	%r16066, %r16064, %r16065;
	add.s32 	%r16067, %r16062, %r16066;
	add.s32 	%r16068, %r16057, %r15965;
	add.s32 	%r16069, %r16067, %r16057;
	shf.l.wrap.b32 	%r16070, %r16068, %r16068, 26;
	shf.l.wrap.b32 	%r16071, %r16068, %r16068, 21;
	xor.b32  	%r16072, %r16070, %r16071;
	shf.l.wrap.b32 	%r16073, %r16068, %r16068, 7;
	xor.b32  	%r16074, %r16072, %r16073;
	and.b32  	%r16075, %r16068, %r16042;
	not.b32 	%r16076, %r16068;
	and.b32  	%r16077, %r16016, %r16076;
	or.b32  	%r16078, %r16075, %r16077;
	ld.const.u32 	%r16079, [K256+120];
	add.s32 	%r16080, %r16078, %r15990;
	add.s32 	%r16081, %r16080, %r16074;
	add.s32 	%r16082, %r16081, %r16079;
	add.s32 	%r16083, %r16082, %r14891;
	shf.l.wrap.b32 	%r16084, %r16069, %r16069, 30;
	shf.l.wrap.b32 	%r16085, %r16069, %r16069, 19;
	xor.b32  	%r16086, %r16084, %r16085;
	shf.l.wrap.b32 	%r16087, %r16069, %r16069, 10;
	xor.b32  	%r16088, %r16086, %r16087;
	xor.b32  	%r16089, %r16043, %r16017;
	and.b32  	%r16090, %r16069, %r16089;
	and.b32  	%r16091, %r16043, %r16017;
	xor.b32  	%r16092, %r16090, %r16091;
	add.s32 	%r16093, %r16088, %r16092;
	add.s32 	%r16094, %r16083, %r15991;
	add.s32 	%r16095, %r16093, %r16083;
	shf.l.wrap.b32 	%r16096, %r16094, %r16094, 26;
	shf.l.wrap.b32 	%r16097, %r16094, %r16094, 21;
	xor.b32  	%r16098, %r16096, %r16097;
	shf.l.wrap.b32 	%r16099, %r16094, %r16094, 7;
	xor.b32  	%r16100, %r16098, %r16099;
	and.b32  	%r16101, %r16094, %r16068;
	not.b32 	%r16102, %r16094;
	and.b32  	%r16103, %r16042, %r16102;
	or.b32  	%r16104, %r16101, %r16103;
	ld.const.u32 	%r16105, [K256+124];
	add.s32 	%r16106, %r16104, %r16016;
	add.s32 	%r16107, %r16106, %r16100;
	add.s32 	%r16108, %r16107, %r16105;
	add.s32 	%r16109, %r16108, %r14904;
	shf.l.wrap.b32 	%r16110, %r16095, %r16095, 30;
	shf.l.wrap.b32 	%r16111, %r16095, %r16095, 19;
	xor.b32  	%r16112, %r16110, %r16111;
	shf.l.wrap.b32 	%r16113, %r16095, %r16095, 10;
	xor.b32  	%r16114, %r16112, %r16113;
	xor.b32  	%r16115, %r16069, %r16043;
	and.b32  	%r16116, %r16095, %r16115;
	and.b32  	%r16117, %r16069, %r16043;
	xor.b32  	%r16118, %r16116, %r16117;
	add.s32 	%r16119, %r16114, %r16118;
	add.s32 	%r16120, %r16109, %r16017;
	add.s32 	%r16121, %r16119, %r16109;
	shf.l.wrap.b32 	%r16122, %r16120, %r16120, 26;
	shf.l.wrap.b32 	%r16123, %r16120, %r16120, 21;
	xor.b32  	%r16124, %r16122, %r16123;
	shf.l.wrap.b32 	%r16125, %r16120, %r16120, 7;
	xor.b32  	%r16126, %r16124, %r16125;
	and.b32  	%r16127, %r16120, %r16094;
	not.b32 	%r16128, %r16120;
	and.b32  	%r16129, %r16068, %r16128;
	or.b32  	%r16130, %r16127, %r16129;
	ld.const.u32 	%r16131, [K256+128];
	add.s32 	%r16132, %r16130, %r16042;
	add.s32 	%r16133, %r16132, %r16126;
	add.s32 	%r16134, %r16133, %r16131;
	add.s32 	%r16135, %r16134, %r14917;
	shf.l.wrap.b32 	%r16136, %r16121, %r16121, 30;
	shf.l.wrap.b32 	%r16137, %r16121, %r16121, 19;
	xor.b32  	%r16138, %r16136, %r16137;
	shf.l.wrap.b32 	%r16139, %r16121, %r16121, 10;
	xor.b32  	%r16140, %r16138, %r16139;
	xor.b32  	%r16141, %r16095, %r16069;
	and.b32  	%r16142, %r16121, %r16141;
	and.b32  	%r16143, %r16095, %r16069;
	xor.b32  	%r16144, %r16142, %r16143;
	add.s32 	%r16145, %r16140, %r16144;
	add.s32 	%r16146, %r16135, %r16043;
	add.s32 	%r16147, %r16145, %r16135;
	shf.l.wrap.b32 	%r16148, %r16146, %r16146, 26;
	shf.l.wrap.b32 	%r16149, %r16146, %r16146, 21;
	xor.b32  	%r16150, %r16148, %r16149;
	shf.l.wrap.b32 	%r16151, %r16146, %r16146, 7;
	xor.b32  	%r16152, %r16150, %r16151;
	and.b32  	%r16153, %r16146, %r16120;
	not.b32 	%r16154, %r16146;
	and.b32  	%r16155, %r16094, %r16154;
	or.b32  	%r16156, %r16153, %r16155;
	ld.const.u32 	%r16157, [K256+132];
	add.s32 	%r16158, %r16156, %r16068;
	add.s32 	%r16159, %r16158, %r16152;
	add.s32 	%r16160, %r16159, %r16157;
	add.s32 	%r16161, %r16160, %r14930;
	shf.l.wrap.b32 	%r16162, %r16147, %r16147, 30;
	shf.l.wrap.b32 	%r16163, %r16147, %r16147, 19;
	xor.b32  	%r16164, %r16162, %r16163;
	shf.l.wrap.b32 	%r16165, %r16147, %r16147, 10;
	xor.b32  	%r16166, %r16164, %r16165;
	xor.b32  	%r16167, %r16121, %r16095;
	and.b32  	%r16168, %r16147, %r16167;
	and.b32  	%r16169, %r16121, %r16095;
	xor.b32  	%r16170, %r16168, %r16169;
	add.s32 	%r16171, %r16166, %r16170;
	add.s32 	%r16172, %r16161, %r16069;
	add.s32 	%r16173, %r16171, %r16161;
	shf.l.wrap.b32 	%r16174, %r16172, %r16172, 26;
	shf.l.wrap.b32 	%r16175, %r16172, %r16172, 21;
	xor.b32  	%r16176, %r16174, %r16175;
	shf.l.wrap.b32 	%r16177, %r16172, %r16172, 7;
	xor.b32  	%r16178, %r16176, %r16177;
	and.b32  	%r16179, %r16172, %r16146;
	not.b32 	%r16180, %r16172;
	and.b32  	%r16181, %r16120, %r16180;
	or.b32  	%r16182, %r16179, %r16181;
	ld.const.u32 	%r16183, [K256+136];
	add.s32 	%r16184, %r16182, %r16094;
	add.s32 	%r16185, %r16184, %r16178;
	add.s32 	%r16186, %r16185, %r16183;
	add.s32 	%r16187, %r16186, %r14943;
	shf.l.wrap.b32 	%r16188, %r16173, %r16173, 30;
	shf.l.wrap.b32 	%r16189, %r16173, %r16173, 19;
	xor.b32  	%r16190, %r16188, %r16189;
	shf.l.wrap.b32 	%r16191, %r16173, %r16173, 10;
	xor.b32  	%r16192, %r16190, %r16191;
	xor.b32  	%r16193, %r16147, %r16121;
	and.b32  	%r16194, %r16173, %r16193;
	and.b32  	%r16195, %r16147, %r16121;
	xor.b32  	%r16196, %r16194, %r16195;
	add.s32 	%r16197, %r16192, %r16196;
	add.s32 	%r16198, %r16187, %r16095;
	add.s32 	%r16199, %r16197, %r16187;
	shf.l.wrap.b32 	%r16200, %r16198, %r16198, 26;
	shf.l.wrap.b32 	%r16201, %r16198, %r16198, 21;
	xor.b32  	%r16202, %r16200, %r16201;
	shf.l.wrap.b32 	%r16203, %r16198, %r16198, 7;
	xor.b32  	%r16204, %r16202, %r16203;
	and.b32  	%r16205, %r16198, %r16172;
	not.b32 	%r16206, %r16198;
	and.b32  	%r16207, %r16146, %r16206;
	or.b32  	%r16208, %r16205, %r16207;
	ld.const.u32 	%r16209, [K256+140];
	add.s32 	%r16210, %r16208, %r16120;
	add.s32 	%r16211, %r16210, %r16204;
	add.s32 	%r16212, %r16211, %r16209;
	add.s32 	%r16213, %r16212, %r14956;
	shf.l.wrap.b32 	%r16214, %r16199, %r16199, 30;
	shf.l.wrap.b32 	%r16215, %r16199, %r16199, 19;
	xor.b32  	%r16216, %r16214, %r16215;
	shf.l.wrap.b32 	%r16217, %r16199, %r16199, 10;
	xor.b32  	%r16218, %r16216, %r16217;
	xor.b32  	%r16219, %r16173, %r16147;
	and.b32  	%r16220, %r16199, %r16219;
	and.b32  	%r16221, %r16173, %r16147;
	xor.b32  	%r16222, %r16220, %r16221;
	add.s32 	%r16223, %r16218, %r16222;
	add.s32 	%r16224, %r16213, %r16121;
	add.s32 	%r16225, %r16223, %r16213;
	shf.l.wrap.b32 	%r16226, %r16224, %r16224, 26;
	shf.l.wrap.b32 	%r16227, %r16224, %r16224, 21;
	xor.b32  	%r16228, %r16226, %r16227;
	shf.l.wrap.b32 	%r16229, %r16224, %r16224, 7;
	xor.b32  	%r16230, %r16228, %r16229;
	and.b32  	%r16231, %r16224, %r16198;
	not.b32 	%r16232, %r16224;
	and.b32  	%r16233, %r16172, %r16232;
	or.b32  	%r16234, %r16231, %r16233;
	ld.const.u32 	%r16235, [K256+144];
	add.s32 	%r16236, %r16234, %r16146;
	add.s32 	%r16237, %r16236, %r16230;
	add.s32 	%r16238, %r16237, %r16235;
	add.s32 	%r16239, %r16238, %r14969;
	shf.l.wrap.b32 	%r16240, %r16225, %r16225, 30;
	shf.l.wrap.b32 	%r16241, %r16225, %r16225, 19;
	xor.b32  	%r16242, %r16240, %r16241;
	shf.l.wrap.b32 	%r16243, %r16225, %r16225, 10;
	xor.b32  	%r16244, %r16242, %r16243;
	xor.b32  	%r16245, %r16199, %r16173;
	and.b32  	%r16246, %r16225, %r16245;
	and.b32  	%r16247, %r16199, %r16173;
	xor.b32  	%r16248, %r16246, %r16247;
	add.s32 	%r16249, %r16244, %r16248;
	add.s32 	%r16250, %r16239, %r16147;
	add.s32 	%r16251, %r16249, %r16239;
	shf.l.wrap.b32 	%r16252, %r16250, %r16250, 26;
	shf.l.wrap.b32 	%r16253, %r16250, %r16250, 21;
	xor.b32  	%r16254, %r16252, %r16253;
	shf.l.wrap.b32 	%r16255, %r16250, %r16250, 7;
	xor.b32  	%r16256, %r16254, %r16255;
	and.b32  	%r16257, %r16250, %r16224;
	not.b32 	%r16258, %r16250;
	and.b32  	%r16259, %r16198, %r16258;
	or.b32  	%r16260, %r16257, %r16259;
	ld.const.u32 	%r16261, [K256+148];
	add.s32 	%r16262, %r16260, %r16172;
	add.s32 	%r16263, %r16262, %r16256;
	add.s32 	%r16264, %r16263, %r16261;
	add.s32 	%r16265, %r16264, %r14982;
	shf.l.wrap.b32 	%r16266, %r16251, %r16251, 30;
	shf.l.wrap.b32 	%r16267, %r16251, %r16251, 19;
	xor.b32  	%r16268, %r16266, %r16267;
	shf.l.wrap.b32 	%r16269, %r16251, %r16251, 10;
	xor.b32  	%r16270, %r16268, %r16269;
	xor.b32  	%r16271, %r16225, %r16199;
	and.b32  	%r16272, %r16251, %r16271;
	and.b32  	%r16273, %r16225, %r16199;
	xor.b32  	%r16274, %r16272, %r16273;
	add.s32 	%r16275, %r16270, %r16274;
	add.s32 	%r16276, %r16265, %r16173;
	add.s32 	%r16277, %r16275, %r16265;
	shf.l.wrap.b32 	%r16278, %r16276, %r16276, 26;
	shf.l.wrap.b32 	%r16279, %r16276, %r16276, 21;
	xor.b32  	%r16280, %r16278, %r16279;
	shf.l.wrap.b32 	%r16281, %r16276, %r16276, 7;
	xor.b32  	%r16282, %r16280, %r16281;
	and.b32  	%r16283, %r16276, %r16250;
	not.b32 	%r16284, %r16276;
	and.b32  	%r16285, %r16224, %r16284;
	or.b32  	%r16286, %r16283, %r16285;
	ld.const.u32 	%r16287, [K256+152];
	add.s32 	%r16288, %r16286, %r16198;
	add.s32 	%r16289, %r16288, %r16282;
	add.s32 	%r16290, %r16289, %r16287;
	add.s32 	%r16291, %r16290, %r14995;
	shf.l.wrap.b32 	%r16292, %r16277, %r16277, 30;
	shf.l.wrap.b32 	%r16293, %r16277, %r16277, 19;
	xor.b32  	%r16294, %r16292, %r16293;
	shf.l.wrap.b32 	%r16295, %r16277, %r16277, 10;
	xor.b32  	%r16296, %r16294, %r16295;
	xor.b32  	%r16297, %r16251, %r16225;
	and.b32  	%r16298, %r16277, %r16297;
	and.b32  	%r16299, %r16251, %r16225;
	xor.b32  	%r16300, %r16298, %r16299;
	add.s32 	%r16301, %r16296, %r16300;
	add.s32 	%r16302, %r16291, %r16199;
	add.s32 	%r16303, %r16301, %r16291;
	shf.l.wrap.b32 	%r16304, %r16302, %r16302, 26;
	shf.l.wrap.b32 	%r16305, %r16302, %r16302, 21;
	xor.b32  	%r16306, %r16304, %r16305;
	shf.l.wrap.b32 	%r16307, %r16302, %r16302, 7;
	xor.b32  	%r16308, %r16306, %r16307;
	and.b32  	%r16309, %r16302, %r16276;
	not.b32 	%r16310, %r16302;
	and.b32  	%r16311, %r16250, %r16310;
	or.b32  	%r16312, %r16309, %r16311;
	ld.const.u32 	%r16313, [K256+156];
	add.s32 	%r16314, %r16312, %r16224;
	add.s32 	%r16315, %r16314, %r16308;
	add.s32 	%r16316, %r16315, %r16313;
	add.s32 	%r16317, %r16316, %r15008;
	shf.l.wrap.b32 	%r16318, %r16303, %r16303, 30;
	shf.l.wrap.b32 	%r16319, %r16303, %r16303, 19;
	xor.b32  	%r16320, %r16318, %r16319;
	shf.l.wrap.b32 	%r16321, %r16303, %r16303, 10;
	xor.b32  	%r16322, %r16320, %r16321;
	xor.b32  	%r16323, %r16277, %r16251;
	and.b32  	%r16324, %r16303, %r16323;
	and.b32  	%r16325, %r16277, %r16251;
	xor.b32  	%r16326, %r16324, %r16325;
	add.s32 	%r16327, %r16322, %r16326;
	add.s32 	%r16328, %r16317, %r16225;
	add.s32 	%r16329, %r16327, %r16317;
	shf.l.wrap.b32 	%r16330, %r16328, %r16328, 26;
	shf.l.wrap.b32 	%r16331, %r16328, %r16328, 21;
	xor.b32  	%r16332, %r16330, %r16331;
	shf.l.wrap.b32 	%r16333, %r16328, %r16328, 7;
	xor.b32  	%r16334, %r16332, %r16333;
	and.b32  	%r16335, %r16328, %r16302;
	not.b32 	%r16336, %r16328;
	and.b32  	%r16337, %r16276, %r16336;
	or.b32  	%r16338, %r16335, %r16337;
	ld.const.u32 	%r16339, [K256+160];
	add.s32 	%r16340, %r16338, %r16250;
	add.s32 	%r16341, %r16340, %r16334;
	add.s32 	%r16342, %r16341, %r16339;
	add.s32 	%r16343, %r16342, %r15021;
	shf.l.wrap.b32 	%r16344, %r16329, %r16329, 30;
	shf.l.wrap.b32 	%r16345, %r16329, %r16329, 19;
	xor.b32  	%r16346, %r16344, %r16345;
	shf.l.wrap.b32 	%r16347, %r16329, %r16329, 10;
	xor.b32  	%r16348, %r16346, %r16347;
	xor.b32  	%r16349, %r16303, %r16277;
	and.b32  	%r16350, %r16329, %r16349;
	and.b32  	%r16351, %r16303, %r16277;
	xor.b32  	%r16352, %r16350, %r16351;
	add.s32 	%r16353, %r16348, %r16352;
	add.s32 	%r16354, %r16343, %r16251;
	add.s32 	%r16355, %r16353, %r16343;
	shf.l.wrap.b32 	%r16356, %r16354, %r16354, 26;
	shf.l.wrap.b32 	%r16357, %r16354, %r16354, 21;
	xor.b32  	%r16358, %r16356, %r16357;
	shf.l.wrap.b32 	%r16359, %r16354, %r16354, 7;
	xor.b32  	%r16360, %r16358, %r16359;
	and.b32  	%r16361, %r16354, %r16328;
	not.b32 	%r16362, %r16354;
	and.b32  	%r16363, %r16302, %r16362;
	or.b32  	%r16364, %r16361, %r16363;
	ld.const.u32 	%r16365, [K256+164];
	add.s32 	%r16366, %r16364, %r16276;
	add.s32 	%r16367, %r16366, %r16360;
	add.s32 	%r16368, %r16367, %r16365;
	add.s32 	%r16369, %r16368, %r15034;
	shf.l.wrap.b32 	%r16370, %r16355, %r16355, 30;
	shf.l.wrap.b32 	%r16371, %r16355, %r16355, 19;
	xor.b32  	%r16372, %r16370, %r16371;
	shf.l.wrap.b32 	%r16373, %r16355, %r16355, 10;
	xor.b32  	%r16374, %r16372, %r16373;
	xor.b32  	%r16375, %r16329, %r16303;
	and.b32  	%r16376, %r16355, %r16375;
	and.b32  	%r16377, %r16329, %r16303;
	xor.b32  	%r16378, %r16376, %r16377;
	add.s32 	%r16379, %r16374, %r16378;
	add.s32 	%r16380, %r16369, %r16277;
	add.s32 	%r16381, %r16379, %r16369;
	shf.l.wrap.b32 	%r16382, %r16380, %r16380, 26;
	shf.l.wrap.b32 	%r16383, %r16380, %r16380, 21;
	xor.b32  	%r16384, %r16382, %r16383;
	shf.l.wrap.b32 	%r16385, %r16380, %r16380, 7;
	xor.b32  	%r16386, %r16384, %r16385;
	and.b32  	%r16387, %r16380, %r16354;
	not.b32 	%r16388, %r16380;
	and.b32  	%r16389, %r16328, %r16388;
	or.b32  	%r16390, %r16387, %r16389;
	ld.const.u32 	%r16391, [K256+168];
	add.s32 	%r16392, %r16390, %r16302;
	add.s32 	%r16393, %r16392, %r16386;
	add.s32 	%r16394, %r16393, %r16391;
	add.s32 	%r16395, %r16394, %r15047;
	shf.l.wrap.b32 	%r16396, %r16381, %r16381, 30;
	shf.l.wrap.b32 	%r16397, %r16381, %r16381, 19;
	xor.b32  	%r16398, %r16396, %r16397;
	shf.l.wrap.b32 	%r16399, %r16381, %r16381, 10;
	xor.b32  	%r16400, %r16398, %r16399;
	xor.b32  	%r16401, %r16355, %r16329;
	and.b32  	%r16402, %r16381, %r16401;
	and.b32  	%r16403, %r16355, %r16329;
	xor.b32  	%r16404, %r16402, %r16403;
	add.s32 	%r16405, %r16400, %r16404;
	add.s32 	%r16406, %r16395, %r16303;
	add.s32 	%r16407, %r16405, %r16395;
	shf.l.wrap.b32 	%r16408, %r16406, %r16406, 26;
	shf.l.wrap.b32 	%r16409, %r16406, %r16406, 21;
	xor.b32  	%r16410, %r16408, %r16409;
	shf.l.wrap.b32 	%r16411, %r16406, %r16406, 7;
	xor.b32  	%r16412, %r16410, %r16411;
	and.b32  	%r16413, %r16406, %r16380;
	not.b32 	%r16414, %r16406;
	and.b32  	%r16415, %r16354, %r16414;
	or.b32  	%r16416, %r16413, %r16415;
	ld.const.u32 	%r16417, [K256+172];
	add.s32 	%r16418, %r16416, %r16328;
	add.s32 	%r16419, %r16418, %r16412;
	add.s32 	%r16420, %r16419, %r16417;
	add.s32 	%r16421, %r16420, %r15060;
	shf.l.wrap.b32 	%r16422, %r16407, %r16407, 30;
	shf.l.wrap.b32 	%r16423, %r16407, %r16407, 19;
	xor.b32  	%r16424, %r16422, %r16423;
	shf.l.wrap.b32 	%r16425, %r16407, %r16407, 10;
	xor.b32  	%r16426, %r16424, %r16425;
	xor.b32  	%r16427, %r16381, %r16355;
	and.b32  	%r16428, %r16407, %r16427;
	and.b32  	%r16429, %r16381, %r16355;
	xor.b32  	%r16430, %r16428, %r16429;
	add.s32 	%r16431, %r16426, %r16430;
	add.s32 	%r16432, %r16421, %r16329;
	add.s32 	%r16433, %r16431, %r16421;
	shf.l.wrap.b32 	%r16434, %r16432, %r16432, 26;
	shf.l.wrap.b32 	%r16435, %r16432, %r16432, 21;
	xor.b32  	%r16436, %r16434, %r16435;
	shf.l.wrap.b32 	%r16437, %r16432, %r16432, 7;
	xor.b32  	%r16438, %r16436, %r16437;
	and.b32  	%r16439, %r16432, %r16406;
	not.b32 	%r16440, %r16432;
	and.b32  	%r16441, %r16380, %r16440;
	or.b32  	%r16442, %r16439, %r16441;
	ld.const.u32 	%r16443, [K256+176];
	add.s32 	%r16444, %r16442, %r16354;
	add.s32 	%r16445, %r16444, %r16438;
	add.s32 	%r16446, %r16445, %r16443;
	add.s32 	%r16447, %r16446, %r15073;
	shf.l.wrap.b32 	%r16448, %r16433, %r16433, 30;
	shf.l.wrap.b32 	%r16449, %r16433, %r16433, 19;
	xor.b32  	%r16450, %r16448, %r16449;
	shf.l.wrap.b32 	%r16451, %r16433, %r16433, 10;
	xor.b32  	%r16452, %r16450, %r16451;
	xor.b32  	%r16453, %r16407, %r16381;
	and.b32  	%r16454, %r16433, %r16453;
	and.b32  	%r16455, %r16407, %r16381;
	xor.b32  	%r16456, %r16454, %r16455;
	add.s32 	%r16457, %r16452, %r16456;
	add.s32 	%r16458, %r16447, %r16355;
	add.s32 	%r16459, %r16457, %r16447;
	shf.l.wrap.b32 	%r16460, %r16458, %r16458, 26;
	shf.l.wrap.b32 	%r16461, %r16458, %r16458, 21;
	xor.b32  	%r16462, %r16460, %r16461;
	shf.l.wrap.b32 	%r16463, %r16458, %r16458, 7;
	xor.b32  	%r16464, %r16462, %r16463;
	and.b32  	%r16465, %r16458, %r16432;
	not.b32 	%r16466, %r16458;
	and.b32  	%r16467, %r16406, %r16466;
	or.b32  	%r16468, %r16465, %r16467;
	ld.const.u32 	%r16469, [K256+180];
	add.s32 	%r16470, %r16468, %r16380;
	add.s32 	%r16471, %r16470, %r16464;
	add.s32 	%r16472, %r16471, %r16469;
	add.s32 	%r16473, %r16472, %r15086;
	shf.l.wrap.b32 	%r16474, %r16459, %r16459, 30;
	shf.l.wrap.b32 	%r16475, %r16459, %r16459, 19;
	xor.b32  	%r16476, %r16474, %r16475;
	shf.l.wrap.b32 	%r16477, %r16459, %r16459, 10;
	xor.b32  	%r16478, %r16476, %r16477;
	xor.b32  	%r16479, %r16433, %r16407;
	and.b32  	%r16480, %r16459, %r16479;
	and.b32  	%r16481, %r16433, %r16407;
	xor.b32  	%r16482, %r16480, %r16481;
	add.s32 	%r16483, %r16478, %r16482;
	add.s32 	%r16484, %r16473, %r16381;
	add.s32 	%r16485, %r16483, %r16473;
	shf.l.wrap.b32 	%r16486, %r16484, %r16484, 26;
	shf.l.wrap.b32 	%r16487, %r16484, %r16484, 21;
	xor.b32  	%r16488, %r16486, %r16487;
	shf.l.wrap.b32 	%r16489, %r16484, %r16484, 7;
	xor.b32  	%r16490, %r16488, %r16489;
	and.b32  	%r16491, %r16484, %r16458;
	not.b32 	%r16492, %r16484;
	and.b32  	%r16493, %r16432, %r16492;
	or.b32  	%r16494, %r16491, %r16493;
	ld.const.u32 	%r16495, [K256+184];
	add.s32 	%r16496, %r16494, %r16406;
	add.s32 	%r16497, %r16496, %r16490;
	add.s32 	%r16498, %r16497, %r16495;
	add.s32 	%r16499, %r16498, %r15099;
	shf.l.wrap.b32 	%r16500, %r16485, %r16485, 30;
	shf.l.wrap.b32 	%r16501, %r16485, %r16485, 19;
	xor.b32  	%r16502, %r16500, %r16501;
	shf.l.wrap.b32 	%r16503, %r16485, %r16485, 10;
	xor.b32  	%r16504, %r16502, %r16503;
	xor.b32  	%r16505, %r16459, %r16433;
	and.b32  	%r16506, %r16485, %r16505;
	and.b32  	%r16507, %r16459, %r16433;
	xor.b32  	%r16508, %r16506, %r16507;
	add.s32 	%r16509, %r16504, %r16508;
	add.s32 	%r16510, %r16499, %r16407;
	add.s32 	%r16511, %r16509, %r16499;
	shf.l.wrap.b32 	%r16512, %r16510, %r16510, 26;
	shf.l.wrap.b32 	%r16513, %r16510, %r16510, 21;
	xor.b32  	%r16514, %r16512, %r16513;
	shf.l.wrap.b32 	%r16515, %r16510, %r16510, 7;
	xor.b32  	%r16516, %r16514, %r16515;
	and.b32  	%r16517, %r16510, %r16484;
	not.b32 	%r16518, %r16510;
	and.b32  	%r16519, %r16458, %r16518;
	or.b32  	%r16520, %r16517, %r16519;
	ld.const.u32 	%r16521, [K256+188];
	add.s32 	%r16522, %r16520, %r16432;
	add.s32 	%r16523, %r16522, %r16516;
	add.s32 	%r16524, %r16523, %r16521;
	add.s32 	%r16525, %r16524, %r15112;
	shf.l.wrap.b32 	%r16526, %r16511, %r16511, 30;
	shf.l.wrap.b32 	%r16527, %r16511, %r16511, 19;
	xor.b32  	%r16528, %r16526, %r16527;
	shf.l.wrap.b32 	%r16529, %r16511, %r16511, 10;
	xor.b32  	%r16530, %r16528, %r16529;
	xor.b32  	%r16531, %r16485, %r16459;
	and.b32  	%r16532, %r16511, %r16531;
	and.b32  	%r16533, %r16485, %r16459;
	xor.b32  	%r16534, %r16532, %r16533;
	add.s32 	%r16535, %r16530, %r16534;
	add.s32 	%r16536, %r16525, %r16433;
	add.s32 	%r16537, %r16535, %r16525;
	shf.l.wrap.b32 	%r16538, %r16536, %r16536, 26;
	shf.l.wrap.b32 	%r16539, %r16536, %r16536, 21;
	xor.b32  	%r16540, %r16538, %r16539;
	shf.l.wrap.b32 	%r16541, %r16536, %r16536, 7;
	xor.b32  	%r16542, %r16540, %r16541;
	and.b32  	%r16543, %r16536, %r16510;
	not.b32 	%r16544, %r16536;
	and.b32  	%r16545, %r16484, %r16544;
	or.b32  	%r16546, %r16543, %r16545;
	ld.const.u32 	%r16547, [K256+192];
	add.s32 	%r16548, %r16546, %r16458;
	add.s32 	%r16549, %r16548, %r16542;
	add.s32 	%r16550, %r16549, %r16547;
	add.s32 	%r16551, %r16550, %r15125;
	shf.l.wrap.b32 	%r16552, %r16537, %r16537, 30;
	shf.l.wrap.b32 	%r16553, %r16537, %r16537, 19;
	xor.b32  	%r16554, %r16552, %r16553;
	shf.l.wrap.b32 	%r16555, %r16537, %r16537, 10;
	xor.b32  	%r16556, %r16554, %r16555;
	xor.b32  	%r16557, %r16511, %r16485;
	and.b32  	%r16558, %r16537, %r16557;
	and.b32  	%r16559, %r16511, %r16485;
	xor.b32  	%r16560, %r16558, %r16559;
	add.s32 	%r16561, %r16556, %r16560;
	add.s32 	%r16562, %r16551, %r16459;
	add.s32 	%r16563, %r16561, %r16551;
	shf.l.wrap.b32 	%r16564, %r16562, %r16562, 26;
	shf.l.wrap.b32 	%r16565, %r16562, %r16562, 21;
	xor.b32  	%r16566, %r16564, %r16565;
	shf.l.wrap.b32 	%r16567, %r16562, %r16562, 7;
	xor.b32  	%r16568, %r16566, %r16567;
	and.b32  	%r16569, %r16562, %r16536;
	not.b32 	%r16570, %r16562;
	and.b32  	%r16571, %r16510, %r16570;
	or.b32  	%r16572, %r16569, %r16571;
	ld.const.u32 	%r16573, [K256+196];
	add.s32 	%r16574, %r16572, %r16484;
	add.s32 	%r16575, %r16574, %r16568;
	add.s32 	%r16576, %r16575, %r16573;
	add.s32 	%r16577, %r16576, %r15138;
	shf.l.wrap.b32 	%r16578, %r16563, %r16563, 30;
	shf.l.wrap.b32 	%r16579, %r16563, %r16563, 19;
	xor.b32  	%r16580, %r16578, %r16579;
	shf.l.wrap.b32 	%r16581, %r16563, %r16563, 10;
	xor.b32  	%r16582, %r16580, %r16581;
	xor.b32  	%r16583, %r16537, %r16511;
	and.b32  	%r16584, %r16563, %r16583;
	and.b32  	%r16585, %r16537, %r16511;
	xor.b32  	%r16586, %r16584, %r16585;
	add.s32 	%r16587, %r16582, %r16586;
	add.s32 	%r16588, %r16577, %r16485;
	add.s32 	%r16589, %r16587, %r16577;
	shf.l.wrap.b32 	%r16590, %r16588, %r16588, 26;
	shf.l.wrap.b32 	%r16591, %r16588, %r16588, 21;
	xor.b32  	%r16592, %r16590, %r16591;
	shf.l.wrap.b32 	%r16593, %r16588, %r16588, 7;
	xor.b32  	%r16594, %r16592, %r16593;
	and.b32  	%r16595, %r16588, %r16562;
	not.b32 	%r16596, %r16588;
	and.b32  	%r16597, %r16536, %r16596;
	or.b32  	%r16598, %r16595, %r16597;
	ld.const.u32 	%r16599, [K256+200];
	add.s32 	%r16600, %r16598, %r16510;
	add.s32 	%r16601, %r16600, %r16594;
	add.s32 	%r16602, %r16601, %r16599;
	add.s32 	%r16603, %r16602, %r15151;
	shf.l.wrap.b32 	%r16604, %r16589, %r16589, 30;
	shf.l.wrap.b32 	%r16605, %r16589, %r16589, 19;
	xor.b32  	%r16606, %r16604, %r16605;
	shf.l.wrap.b32 	%r16607, %r16589, %r16589, 10;
	xor.b32  	%r16608, %r16606, %r16607;
	xor.b32  	%r16609, %r16563, %r16537;
	and.b32  	%r16610, %r16589, %r16609;
	and.b32  	%r16611, %r16563, %r16537;
	xor.b32  	%r16612, %r16610, %r16611;
	add.s32 	%r16613, %r16608, %r16612;
	add.s32 	%r16614, %r16603, %r16511;
	add.s32 	%r16615, %r16613, %r16603;
	shf.l.wrap.b32 	%r16616, %r16614, %r16614, 26;
	shf.l.wrap.b32 	%r16617, %r16614, %r16614, 21;
	xor.b32  	%r16618, %r16616, %r16617;
	shf.l.wrap.b32 	%r16619, %r16614, %r16614, 7;
	xor.b32  	%r16620, %r16618, %r16619;
	and.b32  	%r16621, %r16614, %r16588;
	not.b32 	%r16622, %r16614;
	and.b32  	%r16623, %r16562, %r16622;
	or.b32  	%r16624, %r16621, %r16623;
	ld.const.u32 	%r16625, [K256+204];
	add.s32 	%r16626, %r16624, %r16536;
	add.s32 	%r16627, %r16626, %r16620;
	add.s32 	%r16628, %r16627, %r16625;
	add.s32 	%r16629, %r16628, %r15164;
	shf.l.wrap.b32 	%r16630, %r16615, %r16615, 30;
	shf.l.wrap.b32 	%r16631, %r16615, %r16615, 19;
	xor.b32  	%r16632, %r16630, %r16631;
	shf.l.wrap.b32 	%r16633, %r16615, %r16615, 10;
	xor.b32  	%r16634, %r16632, %r16633;
	xor.b32  	%r16635, %r16589, %r16563;
	and.b32  	%r16636, %r16615, %r16635;
	and.b32  	%r16637, %r16589, %r16563;
	xor.b32  	%r16638, %r16636, %r16637;
	add.s32 	%r16639, %r16634, %r16638;
	add.s32 	%r16640, %r16629, %r16537;
	add.s32 	%r16641, %r16639, %r16629;
	shf.l.wrap.b32 	%r16642, %r16640, %r16640, 26;
	shf.l.wrap.b32 	%r16643, %r16640, %r16640, 21;
	xor.b32  	%r16644, %r16642, %r16643;
	shf.l.wrap.b32 	%r16645, %r16640, %r16640, 7;
	xor.b32  	%r16646, %r16644, %r16645;
	and.b32  	%r16647, %r16640, %r16614;
	not.b32 	%r16648, %r16640;
	and.b32  	%r16649, %r16588, %r16648;
	or.b32  	%r16650, %r16647, %r16649;
	ld.const.u32 	%r16651, [K256+208];
	add.s32 	%r16652, %r16650, %r16562;
	add.s32 	%r16653, %r16652, %r16646;
	add.s32 	%r16654, %r16653, %r16651;
	add.s32 	%r16655, %r16654, %r15177;
	shf.l.wrap.b32 	%r16656, %r16641, %r16641, 30;
	shf.l.wrap.b32 	%r16657, %r16641, %r16641, 19;
	xor.b32  	%r16658, %r16656, %r16657;
	shf.l.wrap.b32 	%r16659, %r16641, %r16641, 10;
	xor.b32  	%r16660, %r16658, %r16659;
	xor.b32  	%r16661, %r16615, %r16589;
	and.b32  	%r16662, %r16641, %r16661;
	and.b32  	%r16663, %r16615, %r16589;
	xor.b32  	%r16664, %r16662, %r16663;
	add.s32 	%r16665, %r16660, %r16664;
	add.s32 	%r16666, %r16655, %r16563;
	add.s32 	%r16667, %r16665, %r16655;
	shf.l.wrap.b32 	%r16668, %r16666, %r16666, 26;
	shf.l.wrap.b32 	%r16669, %r16666, %r16666, 21;
	xor.b32  	%r16670, %r16668, %r16669;
	shf.l.wrap.b32 	%r16671, %r16666, %r16666, 7;
	xor.b32  	%r16672, %r16670, %r16671;
	and.b32  	%r16673, %r16666, %r16640;
	not.b32 	%r16674, %r16666;
	and.b32  	%r16675, %r16614, %r16674;
	or.b32  	%r16676, %r16673, %r16675;
	ld.const.u32 	%r16677, [K256+212];
	add.s32 	%r16678, %r16676, %r16588;
	add.s32 	%r16679, %r16678, %r16672;
	add.s32 	%r16680, %r16679, %r16677;
	add.s32 	%r16681, %r16680, %r15190;
	shf.l.wrap.b32 	%r16682, %r16667, %r16667, 30;
	shf.l.wrap.b32 	%r16683, %r16667, %r16667, 19;
	xor.b32  	%r16684, %r16682, %r16683;
	shf.l.wrap.b32 	%r16685, %r16667, %r16667, 10;
	xor.b32  	%r16686, %r16684, %r16685;
	xor.b32  	%r16687, %r16641, %r16615;
	and.b32  	%r16688, %r16667, %r16687;
	and.b32  	%r16689, %r16641, %r16615;
	xor.b32  	%r16690, %r16688, %r16689;
	add.s32 	%r16691, %r16686, %r16690;
	add.s32 	%r16692, %r16681, %r16589;
	add.s32 	%r16693, %r16691, %r16681;
	shf.l.wrap.b32 	%r16694, %r16692, %r16692, 26;
	shf.l.wrap.b32 	%r16695, %r16692, %r16692, 21;
	xor.b32  	%r16696, %r16694, %r16695;
	shf.l.wrap.b32 	%r16697, %r16692, %r16692, 7;
	xor.b32  	%r16698, %r16696, %r16697;
	and.b32  	%r16699, %r16692, %r16666;
	not.b32 	%r16700, %r16692;
	and.b32  	%r16701, %r16640, %r16700;
	or.b32  	%r16702, %r16699, %r16701;
	ld.const.u32 	%r16703, [K256+216];
	add.s32 	%r16704, %r16702, %r16614;
	add.s32 	%r16705, %r16704, %r16698;
	add.s32 	%r16706, %r16705, %r16703;
	add.s32 	%r16707, %r16706, %r15203;
	shf.l.wrap.b32 	%r16708, %r16693, %r16693, 30;
	shf.l.wrap.b32 	%r16709, %r16693, %r16693, 19;
	xor.b32  	%r16710, %r16708, %r16709;
	shf.l.wrap.b32 	%r16711, %r16693, %r16693, 10;
	xor.b32  	%r16712, %r16710, %r16711;
	xor.b32  	%r16713, %r16667, %r16641;
	and.b32  	%r16714, %r16693, %r16713;
	and.b32  	%r16715, %r16667, %r16641;
	xor.b32  	%r16716, %r16714, %r16715;
	add.s32 	%r16717, %r16712, %r16716;
	add.s32 	%r16718, %r16707, %r16615;
	add.s32 	%r16719, %r16717, %r16707;
	shf.l.wrap.b32 	%r16720, %r16718, %r16718, 26;
	shf.l.wrap.b32 	%r16721, %r16718, %r16718, 21;
	xor.b32  	%r16722, %r16720, %r16721;
	shf.l.wrap.b32 	%r16723, %r16718, %r16718, 7;
	xor.b32  	%r16724, %r16722, %r16723;
	and.b32  	%r16725, %r16718, %r16692;
	not.b32 	%r16726, %r16718;
	and.b32  	%r16727, %r16666, %r16726;
	or.b32  	%r16728, %r16725, %r16727;
	ld.const.u32 	%r16729, [K256+220];
	add.s32 	%r16730, %r16728, %r16640;
	add.s32 	%r16731, %r16730, %r16724;
	add.s32 	%r16732, %r16731, %r16729;
	add.s32 	%r16733, %r16732, %r15216;
	shf.l.wrap.b32 	%r16734, %r16719, %r16719, 30;
	shf.l.wrap.b32 	%r16735, %r16719, %r16719, 19;
	xor.b32  	%r16736, %r16734, %r16735;
	shf.l.wrap.b32 	%r16737, %r16719, %r16719, 10;
	xor.b32  	%r16738, %r16736, %r16737;
	xor.b32  	%r16739, %r16693, %r16667;
	and.b32  	%r16740, %r16719, %r16739;
	and.b32  	%r16741, %r16693, %r16667;
	xor.b32  	%r16742, %r16740, %r16741;
	add.s32 	%r16743, %r16738, %r16742;
	add.s32 	%r16744, %r16733, %r16641;
	add.s32 	%r16745, %r16743, %r16733;
	shf.l.wrap.b32 	%r16746, %r16744, %r16744, 26;
	shf.l.wrap.b32 	%r16747, %r16744, %r16744, 21;
	xor.b32  	%r16748, %r16746, %r16747;
	shf.l.wrap.b32 	%r16749, %r16744, %r16744, 7;
	xor.b32  	%r16750, %r16748, %r16749;
	and.b32  	%r16751, %r16744, %r16718;
	not.b32 	%r16752, %r16744;
	and.b32  	%r16753, %r16692, %r16752;
	or.b32  	%r16754, %r16751, %r16753;
	ld.const.u32 	%r16755, [K256+224];
	add.s32 	%r16756, %r16754, %r16666;
	add.s32 	%r16757, %r16756, %r16750;
	add.s32 	%r16758, %r16757, %r16755;
	add.s32 	%r16759, %r16758, %r15229;
	shf.l.wrap.b32 	%r16760, %r16745, %r16745, 30;
	shf.l.wrap.b32 	%r16761, %r16745, %r16745, 19;
	xor.b32  	%r16762, %r16760, %r16761;
	shf.l.wrap.b32 	%r16763, %r16745, %r16745, 10;
	xor.b32  	%r16764, %r16762, %r16763;
	xor.b32  	%r16765, %r16719, %r16693;
	and.b32  	%r16766, %r16745, %r16765;
	and.b32  	%r16767, %r16719, %r16693;
	xor.b32  	%r16768, %r16766, %r16767;
	add.s32 	%r16769, %r16764, %r16768;
	add.s32 	%r16770, %r16759, %r16667;
	add.s32 	%r16771, %r16769, %r16759;
	shf.l.wrap.b32 	%r16772, %r16770, %r16770, 26;
	shf.l.wrap.b32 	%r16773, %r16770, %r16770, 21;
	xor.b32  	%r16774, %r16772, %r16773;
	shf.l.wrap.b32 	%r16775, %r16770, %r16770, 7;
	xor.b32  	%r16776, %r16774, %r16775;
	and.b32  	%r16777, %r16770, %r16744;
	not.b32 	%r16778, %r16770;
	and.b32  	%r16779, %r16718, %r16778;
	or.b32  	%r16780, %r16777, %r16779;
	ld.const.u32 	%r16781, [K256+228];
	add.s32 	%r16782, %r16780, %r16692;
	add.s32 	%r16783, %r16782, %r16776;
	add.s32 	%r16784, %r16783, %r16781;
	add.s32 	%r16785, %r16784, %r15242;
	shf.l.wrap.b32 	%r16786, %r16771, %r16771, 30;
	shf.l.wrap.b32 	%r16787, %r16771, %r16771, 19;
	xor.b32  	%r16788, %r16786, %r16787;
	shf.l.wrap.b32 	%r16789, %r16771, %r16771, 10;
	xor.b32  	%r16790, %r16788, %r16789;
	xor.b32  	%r16791, %r16745, %r16719;
	and.b32  	%r16792, %r16771, %r16791;
	and.b32  	%r16793, %r16745, %r16719;
	xor.b32  	%r16794, %r16792, %r16793;
	add.s32 	%r16795, %r16790, %r16794;
	add.s32 	%r16796, %r16785, %r16693;
	add.s32 	%r16797, %r16795, %r16785;
	shf.l.wrap.b32 	%r16798, %r16796, %r16796, 26;
	shf.l.wrap.b32 	%r16799, %r16796, %r16796, 21;
	xor.b32  	%r16800, %r16798, %r16799;
	shf.l.wrap.b32 	%r16801, %r16796, %r16796, 7;
	xor.b32  	%r16802, %r16800, %r16801;
	and.b32  	%r16803, %r16796, %r16770;
	not.b32 	%r16804, %r16796;
	and.b32  	%r16805, %r16744, %r16804;
	or.b32  	%r16806, %r16803, %r16805;
	ld.const.u32 	%r16807, [K256+232];
	add.s32 	%r16808, %r16806, %r16718;
	add.s32 	%r16809, %r16808, %r16802;
	add.s32 	%r16810, %r16809, %r16807;
	add.s32 	%r16811, %r16810, %r15255;
	shf.l.wrap.b32 	%r16812, %r16797, %r16797, 30;
	shf.l.wrap.b32 	%r16813, %r16797, %r16797, 19;
	xor.b32  	%r16814, %r16812, %r16813;
	shf.l.wrap.b32 	%r16815, %r16797, %r16797, 10;
	xor.b32  	%r16816, %r16814, %r16815;
	xor.b32  	%r16817, %r16771, %r16745;
	and.b32  	%r16818, %r16797, %r16817;
	and.b32  	%r16819, %r16771, %r16745;
	xor.b32  	%r16820, %r16818, %r16819;
	add.s32 	%r16821, %r16816, %r16820;
	add.s32 	%r16822, %r16811, %r16719;
	add.s32 	%r16823, %r16821, %r16811;
	shf.l.wrap.b32 	%r16824, %r16822, %r16822, 26;
	shf.l.wrap.b32 	%r16825, %r16822, %r16822, 21;
	xor.b32  	%r16826, %r16824, %r16825;
	shf.l.wrap.b32 	%r16827, %r16822, %r16822, 7;
	xor.b32  	%r16828, %r16826, %r16827;
	and.b32  	%r16829, %r16822, %r16796;
	not.b32 	%r16830, %r16822;
	and.b32  	%r16831, %r16770, %r16830;
	or.b32  	%r16832, %r16829, %r16831;
	ld.const.u32 	%r16833, [K256+236];
	add.s32 	%r16834, %r16832, %r16744;
	add.s32 	%r16835, %r16834, %r16828;
	add.s32 	%r16836, %r16835, %r16833;
	add.s32 	%r16837, %r16836, %r15268;
	shf.l.wrap.b32 	%r16838, %r16823, %r16823, 30;
	shf.l.wrap.b32 	%r16839, %r16823, %r16823, 19;
	xor.b32  	%r16840, %r16838, %r16839;
	shf.l.wrap.b32 	%r16841, %r16823, %r16823, 10;
	xor.b32  	%r16842, %r16840, %r16841;
	xor.b32  	%r16843, %r16797, %r16771;
	and.b32  	%r16844, %r16823, %r16843;
	and.b32  	%r16845, %r16797, %r16771;
	xor.b32  	%r16846, %r16844, %r16845;
	add.s32 	%r16847, %r16842, %r16846;
	add.s32 	%r16848, %r16837, %r16745;
	add.s32 	%r16849, %r16847, %r16837;
	shf.l.wrap.b32 	%r16850, %r16848, %r16848, 26;
	shf.l.wrap.b32 	%r16851, %r16848, %r16848, 21;
	xor.b32  	%r16852, %r16850, %r16851;
	shf.l.wrap.b32 	%r16853, %r16848, %r16848, 7;
	xor.b32  	%r16854, %r16852, %r16853;
	and.b32  	%r16855, %r16848, %r16822;
	not.b32 	%r16856, %r16848;
	and.b32  	%r16857, %r16796, %r16856;
	or.b32  	%r16858, %r16855, %r16857;
	ld.const.u32 	%r16859, [K256+240];
	add.s32 	%r16860, %r16858, %r16770;
	add.s32 	%r16861, %r16860, %r16854;
	add.s32 	%r16862, %r16861, %r16859;
	add.s32 	%r16863, %r16862, %r15281;
	shf.l.wrap.b32 	%r16864, %r16849, %r16849, 30;
	shf.l.wrap.b32 	%r16865, %r16849, %r16849, 19;
	xor.b32  	%r16866, %r16864, %r16865;
	shf.l.wrap.b32 	%r16867, %r16849, %r16849, 10;
	xor.b32  	%r16868, %r16866, %r16867;
	xor.b32  	%r16869, %r16823, %r16797;
	and.b32  	%r16870, %r16849, %r16869;
	and.b32  	%r16871, %r16823, %r16797;
	xor.b32  	%r16872, %r16870, %r16871;
	add.s32 	%r16873, %r16868, %r16872;
	add.s32 	%r16874, %r16863, %r16771;
	add.s32 	%r16875, %r16873, %r16863;
	shf.l.wrap.b32 	%r16876, %r16874, %r16874, 26;
	shf.l.wrap.b32 	%r16877, %r16874, %r16874, 21;
	xor.b32  	%r16878, %r16876, %r16877;
	shf.l.wrap.b32 	%r16879, %r16874, %r16874, 7;
	xor.b32  	%r16880, %r16878, %r16879;
	and.b32  	%r16881, %r16874, %r16848;
	not.b32 	%r16882, %r16874;
	and.b32  	%r16883, %r16822, %r16882;
	or.b32  	%r16884, %r16881, %r16883;
	ld.const.u32 	%r16885, [K256+244];
	add.s32 	%r16886, %r16884, %r16796;
	add.s32 	%r16887, %r16886, %r16880;
	add.s32 	%r16888, %r16887, %r16885;
	add.s32 	%r16889, %r16888, %r15294;
	shf.l.wrap.b32 	%r16890, %r16875, %r16875, 30;
	shf.l.wrap.b32 	%r16891, %r16875, %r16875, 19;
	xor.b32  	%r16892, %r16890, %r16891;
	shf.l.wrap.b32 	%r16893, %r16875, %r16875, 10;
	xor.b32  	%r16894, %r16892, %r16893;
	xor.b32  	%r16895, %r16849, %r16823;
	and.b32  	%r16896, %r16875, %r16895;
	and.b32  	%r16897, %r16849, %r16823;
	xor.b32  	%r16898, %r16896, %r16897;
	add.s32 	%r16899, %r16894, %r16898;
	add.s32 	%r16900, %r16889, %r16797;
	add.s32 	%r16901, %r16899, %r16889;
	shf.l.wrap.b32 	%r16902, %r16900, %r16900, 26;
	shf.l.wrap.b32 	%r16903, %r16900, %r16900, 21;
	xor.b32  	%r16904, %r16902, %r16903;
	shf.l.wrap.b32 	%r16905, %r16900, %r16900, 7;
	xor.b32  	%r16906, %r16904, %r16905;
	and.b32  	%r16907, %r16900, %r16874;
	not.b32 	%r16908, %r16900;
	and.b32  	%r16909, %r16848, %r16908;
	or.b32  	%r16910, %r16907, %r16909;
	ld.const.u32 	%r16911, [K256+248];
	add.s32 	%r16912, %r16910, %r16822;
	add.s32 	%r16913, %r16912, %r16906;
	add.s32 	%r16914, %r16913, %r16911;
	add.s32 	%r16915, %r16914, %r15307;
	shf.l.wrap.b32 	%r16916, %r16901, %r16901, 30;
	shf.l.wrap.b32 	%r16917, %r16901, %r16901, 19;
	xor.b32  	%r16918, %r16916, %r16917;
	shf.l.wrap.b32 	%r16919, %r16901, %r16901, 10;
	xor.b32  	%r16920, %r16918, %r16919;
	xor.b32  	%r16921, %r16875, %r16849;
	and.b32  	%r16922, %r16901, %r16921;
	and.b32  	%r16923, %r16875, %r16849;
	xor.b32  	%r16924, %r16922, %r16923;
	add.s32 	%r16925, %r16920, %r16924;
	add.s32 	%r16926, %r16915, %r16823;
	add.s32 	%r16927, %r16925, %r16915;
	shf.l.wrap.b32 	%r16928, %r16926, %r16926, 26;
	shf.l.wrap.b32 	%r16929, %r16926, %r16926, 21;
	xor.b32  	%r16930, %r16928, %r16929;
	shf.l.wrap.b32 	%r16931, %r16926, %r16926, 7;
	xor.b32  	%r16932, %r16930, %r16931;
	and.b32  	%r16933, %r16926, %r16900;
	not.b32 	%r16934, %r16926;
	and.b32  	%r16935, %r16874, %r16934;
	or.b32  	%r16936, %r16933, %r16935;
	ld.const.u32 	%r16937, [K256+252];
	add.s32 	%r16938, %r16936, %r16848;
	add.s32 	%r16939, %r16938, %r16932;
	add.s32 	%r16940, %r16939, %r16937;
	add.s32 	%r16941, %r16940, %r15320;
	shf.l.wrap.b32 	%r16942, %r16927, %r16927, 30;
	shf.l.wrap.b32 	%r16943, %r16927, %r16927, 19;
	xor.b32  	%r16944, %r16942, %r16943;
	shf.l.wrap.b32 	%r16945, %r16927, %r16927, 10;
	xor.b32  	%r16946, %r16944, %r16945;
	xor.b32  	%r16947, %r16901, %r16875;
	and.b32  	%r16948, %r16927, %r16947;
	and.b32  	%r16949, %r16901, %r16875;
	xor.b32  	%r16950, %r16948, %r16949;
	add.s32 	%r16951, %r16946, %r16950;
	add.s32 	%r16952, %r16941, %r16849;
	add.s32 	%r16953, %r16951, %r16941;
	add.s32 	%r16954, %r16953, 1779033703;
	add.s32 	%r16955, %r16927, -1150833019;
	add.s32 	%r16956, %r16901, 1013904242;
	add.s32 	%r16957, %r16875, -1521486534;
	add.s32 	%r16958, %r16952, 1359893119;
	add.s32 	%r16959, %r16926, -1694144372;
	add.s32 	%r16960, %r16900, 528734635;
	add.s32 	%r16961, %r16874, 1541459225;
	prmt.b32 	%r16962, %r16954, 0, 291;
	prmt.b32 	%r16963, %r16955, 0, 291;
	prmt.b32 	%r16964, %r16956, 0, 291;
	prmt.b32 	%r16965, %r16957, 0, 291;
	prmt.b32 	%r16966, %r16958, 0, 291;
	prmt.b32 	%r16967, %r16959, 0, 291;
	prmt.b32 	%r16968, %r16960, 0, 291;
	prmt.b32 	%r16969, %r16961, 0, 291;
	add.s32 	%r16970, %r16962, -829798910;
	shf.l.wrap.b32 	%r16971, %r16970, %r16970, 11;
	add.s32 	%r16972, %r16971, -1009589776;
	xor.b32  	%r16973, %r16972, 79581675;
	add.s32 	%r16974, %r16963, %r16973;
	add.s32 	%r16975, %r16974, -1009589776;
	shf.l.wrap.b32 	%r16976, %r16975, %r16975, 14;
	add.s32 	%r16977, %r16976, 271733878;
	xor.b32  	%r16978, %r16972, %r16977;
	xor.b32  	%r16979, %r16978, 917383103;
	add.s32 	%r16980, %r16964, %r16979;
	add.s32 	%r16981, %r16980, 271733878;
	shf.l.wrap.b32 	%r16982, %r16981, %r16981, 15;
	add.s32 	%r16983, %r16982, -344720798;
	shf.l.wrap.b32 	%r16984, %r16972, %r16972, 10;
	xor.b32  	%r16985, %r16977, %r16984;
	xor.b32  	%r16986, %r16985, %r16983;
	add.s32 	%r16987, %r16965, %r16986;
	add.s32 	%r16988, %r16987, -344720798;
	shf.l.wrap.b32 	%r16989, %r16988, %r16988, 12;
	add.s32 	%r16990, %r16989, 917383103;
	shf.l.wrap.b32 	%r16991, %r16977, %r16977, 10;
	xor.b32  	%r16992, %r16983, %r16991;
	xor.b32  	%r16993, %r16992, %r16990;
	add.s32 	%r16994, %r16966, %r16993;
	add.s32 	%r16995, %r16994, 917383103;
	shf.l.wrap.b32 	%r16996, %r16995, %r16995, 5;
	add.s32 	%r16997, %r16996, %r16984;
	shf.l.wrap.b32 	%r16998, %r16983, %r16983, 10;
	xor.b32  	%r16999, %r16990, %r16998;
	xor.b32  	%r17000, %r16999, %r16997;
	add.s32 	%r17001, %r16967, %r16984;
	add.s32 	%r17002, %r17001, %r17000;
	shf.l.wrap.b32 	%r17003, %r17002, %r17002, 8;
	add.s32 	%r17004, %r17003, %r16991;
	shf.l.wrap.b32 	%r17005, %r16990, %r16990, 10;
	xor.b32  	%r17006, %r16997, %r17005;
	xor.b32  	%r17007, %r17006, %r17004;
	add.s32 	%r17008, %r16991, %r16968;
	add.s32 	%r17009, %r17008, %r17007;
	shf.l.wrap.b32 	%r17010, %r17009, %r17009, 7;
	add.s32 	%r17011, %r17010, %r16998;
	shf.l.wrap.b32 	%r17012, %r16997, %r16997, 10;
	xor.b32  	%r17013, %r17004, %r17012;
	xor.b32  	%r17014, %r17013, %r17011;
	add.s32 	%r17015, %r16998, %r16969;
	add.s32 	%r17016, %r17015, %r17014;
	shf.l.wrap.b32 	%r17017, %r17016, %r17016, 9;
	add.s32 	%r17018, %r17017, %r17005;
	shf.l.wrap.b32 	%r17019, %r17004, %r17004, 10;
	xor.b32  	%r17020, %r17011, %r17019;
	xor.b32  	%r17021, %r17020, %r17018;
	add.s32 	%r17022, %r17005, %r17021;
	add.s32 	%r17023, %r17022, 128;
	shf.l.wrap.b32 	%r17024, %r17023, %r17023, 11;
	add.s32 	%r17025, %r17024, %r17012;
	shf.l.wrap.b32 	%r17026, %r17011, %r17011, 10;
	xor.b32  	%r17027, %r17018, %r17026;
	xor.b32  	%r17028, %r17027, %r17025;
	add.s32 	%r17029, %r17012, %r17028;
	shf.l.wrap.b32 	%r17030, %r17029, %r17029, 13;
	add.s32 	%r17031, %r17030, %r17019;
	shf.l.wrap.b32 	%r17032, %r17018, %r17018, 10;
	xor.b32  	%r17033, %r17025, %r17032;
	xor.b32  	%r17034, %r17033, %r17031;
	add.s32 	%r17035, %r17019, %r17034;
	shf.l.wrap.b32 	%r17036, %r17035, %r17035, 14;
	add.s32 	%r17037, %r17036, %r17026;
	shf.l.wrap.b32 	%r17038, %r17025, %r17025, 10;
	xor.b32  	%r17039, %r17031, %r17038;
	xor.b32  	%r17040, %r17039, %r17037;
	add.s32 	%r17041, %r17026, %r17040;
	shf.l.wrap.b32 	%r17042, %r17041, %r17041, 15;
	add.s32 	%r17043, %r17042, %r17032;
	shf.l.wrap.b32 	%r17044, %r17031, %r17031, 10;
	xor.b32  	%r17045, %r17037, %r17044;
	xor.b32  	%r17046, %r17045, %r17043;
	add.s32 	%r17047, %r17032, %r17046;
	shf.l.wrap.b32 	%r17048, %r17047, %r17047, 6;
	add.s32 	%r17049, %r17048, %r17038;
	shf.l.wrap.b32 	%r17050, %r17037, %r17037, 10;
	xor.b32  	%r17051, %r17043, %r17050;
	xor.b32  	%r17052, %r17051, %r17049;
	add.s32 	%r17053, %r17038, %r17052;
	shf.l.wrap.b32 	%r17054, %r17053, %r17053, 7;
	add.s32 	%r17055, %r17054, %r17044;
	shf.l.wrap.b32 	%r17056, %r17043, %r17043, 10;
	xor.b32  	%r17057, %r17049, %r17056;
	xor.b32  	%r17058, %r17057, %r17055;
	add.s32 	%r17059, %r17044, %r17058;
	add.s32 	%r17060, %r17059, 256;
	shf.l.wrap.b32 	%r17061, %r17060, %r17060, 9;
	add.s32 	%r17062, %r17061, %r17050;
	shf.l.wrap.b32 	%r17063, %r17049, %r17049, 10;
	xor.b32  	%r17064, %r17055, %r17063;
	xor.b32  	%r17065, %r17064, %r17062;
	add.s32 	%r17066, %r17050, %r17065;
	shf.l.wrap.b32 	%r17067, %r17066, %r17066, 8;
	add.s32 	%r17068, %r17067, %r17056;
	shf.l.wrap.b32 	%r17069, %r17055, %r17055, 10;
	and.b32  	%r17070, %r17068, %r17062;
	not.b32 	%r17071, %r17068;
	and.b32  	%r17072, %r17069, %r17071;
	or.b32  	%r17073, %r17070, %r17072;
	add.s32 	%r17074, %r16969, %r17056;
	add.s32 	%r17075, %r17074, %r17073;
	add.s32 	%r17076, %r17075, 1518500249;
	shf.l.wrap.b32 	%r17077, %r17076, %r17076, 7;
	add.s32 	%r17078, %r17077, %r17063;
	shf.l.wrap.b32 	%r17079, %r17062, %r17062, 10;
	and.b32  	%r17080, %r17078, %r17068;
	not.b32 	%r17081, %r17078;
	and.b32  	%r17082, %r17079, %r17081;
	or.b32  	%r17083, %r17080, %r17082;
	add.s32 	%r17084, %r16966, %r17063;
	add.s32 	%r17085, %r17084, %r17083;
	add.s32 	%r17086, %r17085, 1518500249;
	shf.l.wrap.b32 	%r17087, %r17086, %r17086, 6;
	add.s32 	%r17088, %r17087, %r17069;
	shf.l.wrap.b32 	%r17089, %r17068, %r17068, 10;
	and.b32  	%r17090, %r17088, %r17078;
	not.b32 	%r17091, %r17088;
	and.b32  	%r17092, %r17089, %r17091;
	or.b32  	%r17093, %r17090, %r17092;
	add.s32 	%r17094, %r17069, %r17093;
	add.s32 	%r17095, %r17094, 1518500249;
	shf.l.wrap.b32 	%r17096, %r17095, %r17095, 8;
	add.s32 	%r17097, %r17096, %r17079;
	shf.l.wrap.b32 	%r17098, %r17078, %r17078, 10;
	and.b32  	%r17099, %r17097, %r17088;
	not.b32 	%r17100, %r17097;
	and.b32  	%r17101, %r17098, %r17100;
	or.b32  	%r17102, %r17099, %r17101;
	add.s32 	%r17103, %r16963, %r17079;
	add.s32 	%r17104, %r17103, %r17102;
	add.s32 	%r17105, %r17104, 1518500249;
	shf.l.wrap.b32 	%r17106, %r17105, %r17105, 13;
	add.s32 	%r17107, %r17106, %r17089;
	shf.l.wrap.b32 	%r17108, %r17088, %r17088, 10;
	and.b32  	%r17109, %r17107, %r17097;
	not.b32 	%r17110, %r17107;
	and.b32  	%r17111, %r17108, %r17110;
	or.b32  	%r17112, %r17109, %r17111;
	add.s32 	%r17113, %r17089, %r17112;
	add.s32 	%r17114, %r17113, 1518500249;
	shf.l.wrap.b32 	%r17115, %r17114, %r17114, 11;
	add.s32 	%r17116, %r17115, %r17098;
	shf.l.wrap.b32 	%r17117, %r17097, %r17097, 10;
	and.b32  	%r17118, %r17116, %r17107;
	not.b32 	%r17119, %r17116;
	and.b32  	%r17120, %r17117, %r17119;
	or.b32  	%r17121, %r17118, %r17120;
	add.s32 	%r17122, %r16968, %r17098;
	add.s32 	%r17123, %r17122, %r17121;
	add.s32 	%r17124, %r17123, 1518500249;
	shf.l.wrap.b32 	%r17125, %r17124, %r17124, 9;
	add.s32 	%r17126, %r17125, %r17108;
	shf.l.wrap.b32 	%r17127, %r17107, %r17107, 10;
	and.b32  	%r17128, %r17126, %r17116;
	not.b32 	%r17129, %r17126;
	and.b32  	%r17130, %r17127, %r17129;
	or.b32  	%r17131, %r17128, %r17130;
	add.s32 	%r17132, %r17108, %r17131;
	add.s32 	%r17133, %r17132, 1518500249;
	shf.l.wrap.b32 	%r17134, %r17133, %r17133, 7;
	add.s32 	%r17135, %r17134, %r17117;
	shf.l.wrap.b32 	%r17136, %r17116, %r17116, 10;
	and.b32  	%r17137, %r17135, %r17126;
	not.b32 	%r17138, %r17135;
	and.b32  	%r17139, %r17136, %r17138;
	or.b32  	%r17140, %r17137, %r17139;
	add.s32 	%r17141, %r16965, %r17117;
	add.s32 	%r17142, %r17141, %r17140;
	add.s32 	%r17143, %r17142, 1518500249;
	shf.l.wrap.b32 	%r17144, %r17143, %r17143, 15;
	add.s32 	%r17145, %r17144, %r17127;
	shf.l.wrap.b32 	%r17146, %r17126, %r17126, 10;
	and.b32  	%r17147, %r17145, %r17135;
	not.b32 	%r17148, %r17145;
	and.b32  	%r17149, %r17146, %r17148;
	or.b32  	%r17150, %r17147, %r17149;
	add.s32 	%r17151, %r17127, %r17150;
	add.s32 	%r17152, %r17151, 1518500249;
	shf.l.wrap.b32 	%r17153, %r17152, %r17152, 7;
	add.s32 	%r17154, %r17153, %r17136;
	shf.l.wrap.b32 	%r17155, %r17135, %r17135, 10;
	and.b32  	%r17156, %r17154, %r17145;
	not.b32 	%r17157, %r17154;
	and.b32  	%r17158, %r17155, %r17157;
	or.b32  	%r17159, %r17156, %r17158;
	add.s32 	%r17160, %r16962, %r17136;
	add.s32 	%r17161, %r17160, %r17159;
	add.s32 	%r17162, %r17161, 1518500249;
	shf.l.wrap.b32 	%r17163, %r17162, %r17162, 12;
	add.s32 	%r17164, %r17163, %r17146;
	shf.l.wrap.b32 	%r17165, %r17145, %r17145, 10;
	and.b32  	%r17166, %r17164, %r17154;
	not.b32 	%r17167, %r17164;
	and.b32  	%r17168, %r17165, %r17167;
	or.b32  	%r17169, %r17166, %r17168;
	add.s32 	%r17170, %r17146, %r17169;
	add.s32 	%r17171, %r17170, 1518500249;
	shf.l.wrap.b32 	%r17172, %r17171, %r17171, 15;
	add.s32 	%r17173, %r17172, %r17155;
	shf.l.wrap.b32 	%r17174, %r17154, %r17154, 10;
	and.b32  	%r17175, %r17173, %r17164;
	not.b32 	%r17176, %r17173;
	and.b32  	%r17177, %r17174, %r17176;
	or.b32  	%r17178, %r17175, %r17177;
	add.s32 	%r17179, %r16967, %r17155;
	add.s32 	%r17180, %r17179, %r17178;
	add.s32 	%r17181, %r17180, 1518500249;
	shf.l.wrap.b32 	%r17182, %r17181, %r17181, 9;
	add.s32 	%r17183, %r17182, %r17165;
	shf.l.wrap.b32 	%r17184, %r17164, %r17164, 10;
	and.b32  	%r17185, %r17183, %r17173;
	not.b32 	%r17186, %r17183;
	and.b32  	%r17187, %r17184, %r17186;
	or.b32  	%r17188, %r17185, %r17187;
	add.s32 	%r17189, %r16964, %r17165;
	add.s32 	%r17190, %r17189, %r17188;
	add.s32 	%r17191, %r17190, 1518500249;
	shf.l.wrap.b32 	%r17192, %r17191, %r17191, 11;
	add.s32 	%r17193, %r17192, %r17174;
	shf.l.wrap.b32 	%r17194, %r17173, %r17173, 10;
	and.b32  	%r17195, %r17193, %r17183;
	not.b32 	%r17196, %r17193;
	and.b32  	%r17197, %r17194, %r17196;
	or.b32  	%r17198, %r17195, %r17197;
	add.s32 	%r17199, %r17174, %r17198;
	add.s32 	%r17200, %r17199, 1518500505;
	shf.l.wrap.b32 	%r17201, %r17200, %r17200, 7;
	add.s32 	%r17202, %r17201, %r17184;
	shf.l.wrap.b32 	%r17203, %r17183, %r17183, 10;
	and.b32  	%r17204, %r17202, %r17193;
	not.b32 	%r17205, %r17202;
	and.b32  	%r17206, %r17203, %r17205;
	or.b32  	%r17207, %r17204, %r17206;
	add.s32 	%r17208, %r17184, %r17207;
	add.s32 	%r17209, %r17208, 1518500249;
	shf.l.wrap.b32 	%r17210, %r17209, %r17209, 13;
	add.s32 	%r17211, %r17210, %r17194;
	shf.l.wrap.b32 	%r17212, %r17193, %r17193, 10;
	and.b32  	%r17213, %r17211, %r17202;
	not.b32 	%r17214, %r17211;
	and.b32  	%r17215, %r17212, %r17214;
	or.b32  	%r17216, %r17213, %r17215;
	add.s32 	%r17217, %r17194, %r17216;
	add.s32 	%r17218, %r17217, 1518500377;
	shf.l.wrap.b32 	%r17219, %r17218, %r17218, 12;
	add.s32 	%r17220, %r17219, %r17203;
	shf.l.wrap.b32 	%r17221, %r17202, %r17202, 10;
	or.b32  	%r17222, %r17220, %r17214;
	xor.b32  	%r17223, %r17222, %r17221;
	add.s32 	%r17224, %r16965, %r17203;
	add.s32 	%r17225, %r17224, %r17223;
	add.s32 	%r17226, %r17225, 1859775393;
	shf.l.wrap.b32 	%r17227, %r17226, %r17226, 11;
	add.s32 	%r17228, %r17227, %r17212;
	shf.l.wrap.b32 	%r17229, %r17211, %r17211, 10;
	not.b32 	%r17230, %r17220;
	or.b32  	%r17231, %r17228, %r17230;
	xor.b32  	%r17232, %r17231, %r17229;
	add.s32 	%r17233, %r17212, %r17232;
	add.s32 	%r17234, %r17233, 1859775393;
	shf.l.wrap.b32 	%r17235, %r17234, %r17234, 13;
	add.s32 	%r17236, %r17235, %r17221;
	shf.l.wrap.b32 	%r17237, %r17220, %r17220, 10;
	not.b32 	%r17238, %r17228;
	or.b32  	%r17239, %r17236, %r17238;
	xor.b32  	%r17240, %r17239, %r17237;
	add.s32 	%r17241, %r17221, %r17240;
	add.s32 	%r17242, %r17241, 1859775649;
	shf.l.wrap.b32 	%r17243, %r17242, %r17242, 6;
	add.s32 	%r17244, %r17243, %r17229;
	shf.l.wrap.b32 	%r17245, %r17228, %r17228, 10;
	not.b32 	%r17246, %r17236;
	or.b32  	%r17247, %r17244, %r17246;
	xor.b32  	%r17248, %r17247, %r17245;
	add.s32 	%r17249, %r16966, %r17229;
	add.s32 	%r17250, %r17249, %r17248;
	add.s32 	%r17251, %r17250, 1859775393;
	shf.l.wrap.b32 	%r17252, %r17251, %r17251, 7;
	add.s32 	%r17253, %r17252, %r17237;
	shf.l.wrap.b32 	%r17254, %r17236, %r17236, 10;
	not.b32 	%r17255, %r17244;
	or.b32  	%r17256, %r17253, %r17255;
	xor.b32  	%r17257, %r17256, %r17254;
	add.s32 	%r17258, %r17237, %r17257;
	add.s32 	%r17259, %r17258, 1859775393;
	shf.l.wrap.b32 	%r17260, %r17259, %r17259, 14;
	add.s32 	%r17261, %r17260, %r17245;
	shf.l.wrap.b32 	%r17262, %r17244, %r17244, 10;
	not.b32 	%r17263, %r17253;
	or.b32  	%r17264, %r17261, %r17263;
	xor.b32  	%r17265, %r17264, %r17262;
	add.s32 	%r17266, %r17245, %r17265;
	add.s32 	%r17267, %r17266, 1859775393;
	shf.l.wrap.b32 	%r17268, %r17267, %r17267, 9;
	add.s32 	%r17269, %r17268, %r17254;
	shf.l.wrap.b32 	%r17270, %r17253, %r17253, 10;
	not.b32 	%r17271, %r17261;
	or.b32  	%r17272, %r17269, %r17271;
	xor.b32  	%r17273, %r17272, %r17270;
	add.s32 	%r17274, %r17254, %r17273;
	add.s32 	%r17275, %r17274, 1859775521;
	shf.l.wrap.b32 	%r17276, %r17275, %r17275, 13;
	add.s32 	%r17277, %r17276, %r17262;
	shf.l.wrap.b32 	%r17278, %r17261, %r17261, 10;
	not.b32 	%r17279, %r17269;
	or.b32  	%r17280, %r17277, %r17279;
	xor.b32  	%r17281, %r17280, %r17278;
	add.s32 	%r17282, %r16963, %r17262;
	add.s32 	%r17283, %r17282, %r17281;
	add.s32 	%r17284, %r17283, 1859775393;
	shf.l.wrap.b32 	%r17285, %r17284, %r17284, 15;
	add.s32 	%r17286, %r17285, %r17270;
	shf.l.wrap.b32 	%r17287, %r17269, %r17269, 10;
	not.b32 	%r17288, %r17277;
	or.b32  	%r17289, %r17286, %r17288;
	xor.b32  	%r17290, %r17289, %r17287;
	add.s32 	%r17291, %r16964, %r17270;
	add.s32 	%r17292, %r17291, %r17290;
	add.s32 	%r17293, %r17292, 1859775393;
	shf.l.wrap.b32 	%r17294, %r17293, %r17293, 14;
	add.s32 	%r17295, %r17294, %r17278;
	shf.l.wrap.b32 	%r17296, %r17277, %r17277, 10;
	not.b32 	%r17297, %r17286;
	or.b32  	%r17298, %r17295, %r17297;
	xor.b32  	%r17299, %r17298, %r17296;
	add.s32 	%r17300, %r16969, %r17278;
	add.s32 	%r17301, %r17300, %r17299;
	add.s32 	%r17302, %r17301, 1859775393;
	shf.l.wrap.b32 	%r17303, %r17302, %r17302, 8;
	add.s32 	%r17304, %r17303, %r17287;
	shf.l.wrap.b32 	%r17305, %r17286, %r17286, 10;
	not.b32 	%r17306, %r17295;
	or.b32  	%r17307, %r17304, %r17306;
	xor.b32  	%r17308, %r17307, %r17305;
	add.s32 	%r17309, %r16962, %r17287;
	add.s32 	%r17310, %r17309, %r17308;
	add.s32 	%r17311, %r17310, 1859775393;
	shf.l.wrap.b32 	%r17312, %r17311, %r17311, 13;
	add.s32 	%r17313, %r17312, %r17296;
	shf.l.wrap.b32 	%r17314, %r17295, %r17295, 10;
	not.b32 	%r17315, %r17304;
	or.b32  	%r17316, %r17313, %r17315;
	xor.b32  	%r17317, %r17316, %r17314;
	add.s32 	%r17318, %r16968, %r17296;
	add.s32 	%r17319, %r17318, %r17317;
	add.s32 	%r17320, %r17319, 1859775393;
	shf.l.wrap.b32 	%r17321, %r17320, %r17320, 6;
	add.s32 	%r17322, %r17321, %r17305;
	shf.l.wrap.b32 	%r17323, %r17304, %r17304, 10;
	not.b32 	%r17324, %r17313;
	or.b32  	%r17325, %r17322, %r17324;
	xor.b32  	%r17326, %r17325, %r17323;
	add.s32 	%r17327, %r17305, %r17326;
	add.s32 	%r17328, %r17327, 1859775393;
	shf.l.wrap.b32 	%r17329, %r17328, %r17328, 5;
	add.s32 	%r17330, %r17329, %r17314;
	shf.l.wrap.b32 	%r17331, %r17313, %r17313, 10;
	not.b32 	%r17332, %r17322;
	or.b32  	%r17333, %r17330, %r17332;
	xor.b32  	%r17334, %r17333, %r17331;
	add.s32 	%r17335, %r17314, %r17334;
	add.s32 	%r17336, %r17335, 1859775393;
	shf.l.wrap.b32 	%r17337, %r17336, %r17336, 12;
	add.s32 	%r17338, %r17337, %r17323;
	shf.l.wrap.b32 	%r17339, %r17322, %r17322, 10;
	not.b32 	%r17340, %r17330;
	or.b32  	%r17341, %r17338, %r17340;
	xor.b32  	%r17342, %r17341, %r17339;
	add.s32 	%r17343, %r16967, %r17323;
	add.s32 	%r17344, %r17343, %r17342;
	add.s32 	%r17345, %r17344, 1859775393;
	shf.l.wrap.b32 	%r17346, %r17345, %r17345, 7;
	add.s32 	%r17347, %r17346, %r17331;
	shf.l.wrap.b32 	%r17348, %r17330, %r17330, 10;
	not.b32 	%r17349, %r17338;
	or.b32  	%r17350, %r17347, %r17349;
	xor.b32  	%r17351, %r17350, %r17348;
	add.s32 	%r17352, %r17331, %r17351;
	add.s32 	%r17353, %r17352, 1859775393;
	shf.l.wrap.b32 	%r17354, %r17353, %r17353, 5;
	add.s32 	%r17355, %r17354, %r17339;
	shf.l.wrap.b32 	%r17356, %r17338, %r17338, 10;
	and.b32  	%r17357, %r17355, %r17356;
	not.b32 	%r17358, %r17356;
	and.b32  	%r17359, %r17347, %r17358;
	or.b32  	%r17360, %r17357, %r17359;
	add.s32 	%r17361, %r16963, %r17339;
	add.s32 	%r17362, %r17361, %r17360;
	add.s32 	%r17363, %r17362, -1894007588;
	shf.l.wrap.b32 	%r17364, %r17363, %r17363, 11;
	add.s32 	%r17365, %r17364, %r17348;
	shf.l.wrap.b32 	%r17366, %r17347, %r17347, 10;
	and.b32  	%r17367, %r17365, %r17366;
	not.b32 	%r17368, %r17366;
	and.b32  	%r17369, %r17355, %r17368;
	or.b32  	%r17370, %r17367, %r17369;
	add.s32 	%r17371, %r17348, %r17370;
	add.s32 	%r17372, %r17371, -1894007588;
	shf.l.wrap.b32 	%r17373, %r17372, %r17372, 12;
	add.s32 	%r17374, %r17373, %r17356;
	shf.l.wrap.b32 	%r17375, %r17355, %r17355, 10;
	and.b32  	%r17376, %r17374, %r17375;
	not.b32 	%r17377, %r17375;
	and.b32  	%r17378, %r17365, %r17377;
	or.b32  	%r17379, %r17376, %r17378;
	add.s32 	%r17380, %r17356, %r17379;
	add.s32 	%r17381, %r17380, -1894007588;
	shf.l.wrap.b32 	%r17382, %r17381, %r17381, 14;
	add.s32 	%r17383, %r17382, %r17366;
	shf.l.wrap.b32 	%r17384, %r17365, %r17365, 10;
	and.b32  	%r17385, %r17383, %r17384;
	not.b32 	%r17386, %r17384;
	and.b32  	%r17387, %r17374, %r17386;
	or.b32  	%r17388, %r17385, %r17387;
	add.s32 	%r17389, %r17366, %r17388;
	add.s32 	%r17390, %r17389, -1894007588;
	shf.l.wrap.b32 	%r17391, %r17390, %r17390, 15;
	add.s32 	%r17392, %r17391, %r17375;
	shf.l.wrap.b32 	%r17393, %r17374, %r17374, 10;
	and.b32  	%r17394, %r17392, %r17393;
	not.b32 	%r17395, %r17393;
	and.b32  	%r17396, %r17383, %r17395;
	or.b32  	%r17397, %r17394, %r17396;
	add.s32 	%r17398, %r16962, %r17375;
	add.s32 	%r17399, %r17398, %r17397;
	add.s32 	%r17400, %r17399, -1894007588;
	shf.l.wrap.b32 	%r17401, %r17400, %r17400, 14;
	add.s32 	%r17402, %r17401, %r17384;
	shf.l.wrap.b32 	%r17403, %r17383, %r17383, 10;
	and.b32  	%r17404, %r17402, %r17403;
	not.b32 	%r17405, %r17403;
	and.b32  	%r17406, %r17392, %r17405;
	or.b32  	%r17407, %r17404, %r17406;
	add.s32 	%r17408, %r17384, %r17407;
	add.s32 	%r17409, %r17408, -1894007460;
	shf.l.wrap.b32 	%r17410, %r17409, %r17409, 15;
	add.s32 	%r17411, %r17410, %r17393;
	shf.l.wrap.b32 	%r17412, %r17392, %r17392, 10;
	and.b32  	%r17413, %r17411, %r17412;
	not.b32 	%r17414, %r17412;
	and.b32  	%r17415, %r17402, %r17414;
	or.b32  	%r17416, %r17413, %r17415;
	add.s32 	%r17417, %r17393, %r17416;
	add.s32 	%r17418, %r17417, -1894007588;
	shf.l.wrap.b32 	%r17419, %r17418, %r17418, 9;
	add.s32 	%r17420, %r17419, %r17403;
	shf.l.wrap.b32 	%r17421, %r17402, %r17402, 10;
	and.b32  	%r17422, %r17420, %r17421;
	not.b32 	%r17423, %r17421;
	and.b32  	%r17424, %r17411, %r17423;
	or.b32  	%r17425, %r17422, %r17424;
	add.s32 	%r17426, %r16966, %r17403;
	add.s32 	%r17427, %r17426, %r17425;
	add.s32 	%r17428, %r17427, -1894007588;
	shf.l.wrap.b32 	%r17429, %r17428, %r17428, 8;
	add.s32 	%r17430, %r17429, %r17412;
	shf.l.wrap.b32 	%r17431, %r17411, %r17411, 10;
	and.b32  	%r17432, %r17430, %r17431;
	not.b32 	%r17433, %r17431;
	and.b32  	%r17434, %r17420, %r17433;
	or.b32  	%r17435, %r17432, %r17434;
	add.s32 	%r17436, %r17412, %r17435;
	add.s32 	%r17437, %r17436, -1894007588;
	shf.l.wrap.b32 	%r17438, %r17437, %r17437, 9;
	add.s32 	%r17439, %r17438, %r17421;
	shf.l.wrap.b32 	%r17440, %r17420, %r17420, 10;
	and.b32  	%r17441, %r17439, %r17440;
	not.b32 	%r17442, %r17440;
	and.b32  	%r17443, %r17430, %r17442;
	or.b32  	%r17444, %r17441, %r17443;
	add.s32 	%r17445, %r16965, %r17421;
	add.s32 	%r17446, %r17445, %r17444;
	add.s32 	%r17447, %r17446, -1894007588;
	shf.l.wrap.b32 	%r17448, %r17447, %r17447, 14;
	add.s32 	%r17449, %r17448, %r17431;
	shf.l.wrap.b32 	%r17450, %r17430, %r17430, 10;
	and.b32  	%r17451, %r17449, %r17450;
	not.b32 	%r17452, %r17450;
	and.b32  	%r17453, %r17439, %r17452;
	or.b32  	%r17454, %r17451, %r17453;
	add.s32 	%r17455, %r16969, %r17431;
	add.s32 	%r17456, %r17455, %r17454;
	add.s32 	%r17457, %r17456, -1894007588;
	shf.l.wrap.b32 	%r17458, %r17457, %r17457, 5;
	add.s32 	%r17459, %r17458, %r17440;
	shf.l.wrap.b32 	%r17460, %r17439, %r17439, 10;
	and.b32  	%r17461, %r17459, %r17460;
	not.b32 	%r17462, %r17460;
	and.b32  	%r17463, %r17449, %r17462;
	or.b32  	%r17464, %r17461, %r17463;
	add.s32 	%r17465, %r17440, %r17464;
	add.s32 	%r17466, %r17465, -1894007588;
	shf.l.wrap.b32 	%r17467, %r17466, %r17466, 6;
	add.s32 	%r17468, %r17467, %r17450;
	shf.l.wrap.b32 	%r17469, %r17449, %r17449, 10;
	and.b32  	%r17470, %r17468, %r17469;
	not.b32 	%r17471, %r17469;
	and.b32  	%r17472, %r17459, %r17471;
	or.b32  	%r17473, %r17470, %r17472;
	add.s32 	%r17474, %r17450, %r17473;
	add.s32 	%r17475, %r17474, -1894007332;
	shf.l.wrap.b32 	%r17476, %r17475, %r17475, 8;
	add.s32 	%r17477, %r17476, %r17460;
	shf.l.wrap.b32 	%r17478, %r17459, %r17459, 10;
	and.b32  	%r17479, %r17477, %r17478;
	not.b32 	%r17480, %r17478;
	and.b32  	%r17481, %r17468, %r17480;
	or.b32  	%r17482, %r17479, %r17481;
	add.s32 	%r17483, %r16967, %r17460;
	add.s32 	%r17484, %r17483, %r17482;
	add.s32 	%r17485, %r17484, -1894007588;
	shf.l.wrap.b32 	%r17486, %r17485, %r17485, 6;
	add.s32 	%r17487, %r17486, %r17469;
	shf.l.wrap.b32 	%r17488, %r17468, %r17468, 10;
	and.b32  	%r17489, %r17487, %r17488;
	not.b32 	%r17490, %r17488;
	and.b32  	%r17491, %r17477, %r17490;
	or.b32  	%r17492, %r17489, %r17491;
	add.s32 	%r17493, %r16968, %r17469;
	add.s32 	%r17494, %r17493, %r17492;
	add.s32 	%r17495, %r17494, -1894007588;
	shf.l.wrap.b32 	%r17496, %r17495, %r17495, 5;
	add.s32 	%r17497, %r17496, %r17478;
	shf.l.wrap.b32 	%r17498, %r17477, %r17477, 10;
	and.b32  	%r17499, %r17497, %r17498;
	not.b32 	%r17500, %r17498;
	and.b32  	%r17501, %r17487, %r17500;
	or.b32  	%r17502, %r17499, %r17501;
	add.s32 	%r17503, %r16964, %r17478;
	add.s32 	%r17504, %r17503, %r17502;
	add.s32 	%r17505, %r17504, -1894007588;
	shf.l.wrap.b32 	%r17506, %r17505, %r17505, 12;
	add.s32 	%r17507, %r17506, %r17488;
	shf.l.wrap.b32 	%r17508, %r17487, %r17487, 10;
	not.b32 	%r17509, %r17508;
	or.b32  	%r17510, %r17497, %r17509;
	xor.b32  	%r17511, %r17507, %r17510;
	add.s32 	%r17512, %r16966, %r17488;
	add.s32 	%r17513, %r17512, %r17511;
	add.s32 	%r17514, %r17513, -1454113458;
	shf.l.wrap.b32 	%r17515, %r17514, %r17514, 9;
	add.s32 	%r17516, %r17515, %r17498;
	shf.l.wrap.b32 	%r17517, %r17497, %r17497, 10;
	not.b32 	%r17518, %r17517;
	or.b32  	%r17519, %r17507, %r17518;
	xor.b32  	%r17520, %r17516, %r17519;
	add.s32 	%r17521, %r16962, %r17498;
	add.s32 	%r17522, %r17521, %r17520;
	add.s32 	%r17523, %r17522, -1454113458;
	shf.l.wrap.b32 	%r17524, %r17523, %r17523, 15;
	add.s32 	%r17525, %r17524, %r17508;
	shf.l.wrap.b32 	%r17526, %r17507, %r17507, 10;
	not.b32 	%r17527, %r17526;
	or.b32  	%r17528, %r17516, %r17527;
	xor.b32  	%r17529, %r17525, %r17528;
	add.s32 	%r17530, %r16967, %r17508;
	add.s32 	%r17531, %r17530, %r17529;
	add.s32 	%r17532, %r17531, -1454113458;
	shf.l.wrap.b32 	%r17533, %r17532, %r17532, 5;
	add.s32 	%r17534, %r17533, %r17517;
	shf.l.wrap.b32 	%r17535, %r17516, %r17516, 10;
	not.b32 	%r17536, %r17535;
	or.b32  	%r17537, %r17525, %r17536;
	xor.b32  	%r17538, %r17534, %r17537;
	add.s32 	%r17539, %r17517, %r17538;
	add.s32 	%r17540, %r17539, -1454113458;
	shf.l.wrap.b32 	%r17541, %r17540, %r17540, 11;
	add.s32 	%r17542, %r17541, %r17526;
	shf.l.wrap.b32 	%r17543, %r17525, %r17525, 10;
	not.b32 	%r17544, %r17543;
	or.b32  	%r17545, %r17534, %r17544;
	xor.b32  	%r17546, %r17542, %r17545;
	add.s32 	%r17547, %r16969, %r17526;
	add.s32 	%r17548, %r17547, %r17546;
	add.s32 	%r17549, %r17548, -1454113458;
	shf.l.wrap.b32 	%r17550, %r17549, %r17549, 6;
	add.s32 	%r17551, %r17550, %r17535;
	shf.l.wrap.b32 	%r17552, %r17534, %r17534, 10;
	not.b32 	%r17553, %r17552;
	or.b32  	%r17554, %r17542, %r17553;
	xor.b32  	%r17555, %r17551, %r17554;
	add.s32 	%r17556, %r17535, %r17555;
	add.s32 	%r17557, %r17556, -1454113458;
	shf.l.wrap.b32 	%r17558, %r17557, %r17557, 8;
	add.s32 	%r17559, %r17558, %r17543;
	shf.l.wrap.b32 	%r17560, %r17542, %r17542, 10;
	not.b32 	%r17561, %r17560;
	or.b32  	%r17562, %r17551, %r17561;
	xor.b32  	%r17563, %r17559, %r17562;
	add.s32 	%r17564, %r16964, %r17543;
	add.s32 	%r17565, %r17564, %r17563;
	add.s32 	%r17566, %r17565, -1454113458;
	shf.l.wrap.b32 	%r17567, %r17566, %r17566, 13;
	add.s32 	%r17568, %r17567, %r17552;
	shf.l.wrap.b32 	%r17569, %r17551, %r17551, 10;
	not.b32 	%r17570, %r17569;
	or.b32  	%r17571, %r17559, %r17570;
	xor.b32  	%r17572, %r17568, %r17571;
	add.s32 	%r17573, %r17552, %r17572;
	add.s32 	%r17574, %r17573, -1454113458;
	shf.l.wrap.b32 	%r17575, %r17574, %r17574, 12;
	add.s32 	%r17576, %r17575, %r17560;
	shf.l.wrap.b32 	%r17577, %r17559, %r17559, 10;
	not.b32 	%r17578, %r17577;
	or.b32  	%r17579, %r17568, %r17578;
	xor.b32  	%r17580, %r17576, %r17579;
	add.s32 	%r17581, %r17560, %r17580;
	add.s32 	%r17582, %r17581, -1454113202;
	shf.l.wrap.b32 	%r17583, %r17582, %r17582, 5;
	add.s32 	%r17584, %r17583, %r17569;
	shf.l.wrap.b32 	%r17585, %r17568, %r17568, 10;
	not.b32 	%r17586, %r17585;
	or.b32  	%r17587, %r17576, %r17586;
	xor.b32  	%r17588, %r17584, %r17587;
	add.s32 	%r17589, %r16963, %r17569;
	add.s32 	%r17590, %r17589, %r17588;
	add.s32 	%r17591, %r17590, -1454113458;
	shf.l.wrap.b32 	%r17592, %r17591, %r17591, 12;
	add.s32 	%r17593, %r17592, %r17577;
	shf.l.wrap.b32 	%r17594, %r17576, %r17576, 10;
	not.b32 	%r17595, %r17594;
	or.b32  	%r17596, %r17584, %r17595;
	xor.b32  	%r17597, %r17593, %r17596;
	add.s32 	%r17598, %r16965, %r17577;
	add.s32 	%r17599, %r17598, %r17597;
	add.s32 	%r17600, %r17599, -1454113458;
	shf.l.wrap.b32 	%r17601, %r17600, %r17600, 13;
	add.s32 	%r17602, %r17601, %r17585;
	shf.l.wrap.b32 	%r17603, %r17584, %r17584, 10;
	not.b32 	%r17604, %r17603;
	or.b32  	%r17605, %r17593, %r17604;
	xor.b32  	%r17606, %r17602, %r17605;
	add.s32 	%r17607, %r17585, %r17606;
	add.s32 	%r17608, %r17607, -1454113330;
	shf.l.wrap.b32 	%r17609, %r17608, %r17608, 14;
	add.s32 	%r17610, %r17609, %r17594;
	shf.l.wrap.b32 	%r17611, %r17593, %r17593, 10;
	not.b32 	%r17612, %r17611;
	or.b32  	%r17613, %r17602, %r17612;
	xor.b32  	%r17614, %r17610, %r17613;
	add.s32 	%r17615, %r17594, %r17614;
	add.s32 	%r17616, %r17615, -1454113458;
	shf.l.wrap.b32 	%r17617, %r17616, %r17616, 11;
	add.s32 	%r17618, %r17617, %r17603;
	shf.l.wrap.b32 	%r17619, %r17602, %r17602, 10;
	not.b32 	%r17620, %r17619;
	or.b32  	%r17621, %r17610, %r17620;
	xor.b32  	%r17622, %r17618, %r17621;
	add.s32 	%r17623, %r16968, %r17603;
	add.s32 	%r17624, %r17623, %r17622;
	add.s32 	%r17625, %r17624, -1454113458;
	shf.l.wrap.b32 	%r17626, %r17625, %r17625, 8;
	add.s32 	%r17627, %r17626, %r17611;
	shf.l.wrap.b32 	%r17628, %r17610, %r17610, 10;
	not.b32 	%r17629, %r17628;
	or.b32  	%r17630, %r17618, %r17629;
	xor.b32  	%r17631, %r17627, %r17630;
	add.s32 	%r17632, %r17611, %r17631;
	add.s32 	%r17633, %r17632, -1454113458;
	shf.l.wrap.b32 	%r17634, %r17633, %r17633, 5;
	add.s32 	%r17635, %r17634, %r17619;
	shf.l.wrap.b32 	%r17636, %r17618, %r17618, 10;
	not.b32 	%r17637, %r17636;
	or.b32  	%r17638, %r17627, %r17637;
	xor.b32  	%r17639, %r17635, %r17638;
	add.s32 	%r17640, %r17619, %r17639;
	add.s32 	%r17641, %r17640, -1454113458;
	shf.l.wrap.b32 	%r17642, %r17641, %r17641, 6;
	add.s32 	%r17643, %r17642, %r17628;
	shf.l.wrap.b32 	%r17644, %r17627, %r17627, 10;
	add.s32 	%r17645, %r16967, -937819299;
	shf.l.wrap.b32 	%r17646, %r17645, %r17645, 8;
	add.s32 	%r17647, %r17646, -1009589776;
	xor.b32  	%r17648, %r17647, -3297379;
	add.s32 	%r17649, %r17648, 343240406;
	shf.l.wrap.b32 	%r17650, %r17649, %r17649, 9;
	add.s32 	%r17651, %r17650, 271733878;
	or.b32  	%r17652, %r17647, -917383104;
	xor.b32  	%r17653, %r17651, %r17652;
	add.s32 	%r17654, %r16969, %r17653;
	add.s32 	%r17655, %r17654, 1624563804;
	shf.l.wrap.b32 	%r17656, %r17655, %r17655, 9;
	add.s32 	%r17657, %r17656, -344720798;
	shf.l.wrap.b32 	%r17658, %r17647, %r17647, 10;
	not.b32 	%r17659, %r17658;
	or.b32  	%r17660, %r17651, %r17659;
	xor.b32  	%r17661, %r17657, %r17660;
	add.s32 	%r17662, %r16962, %r17661;
	add.s32 	%r17663, %r17662, 1008109128;
	shf.l.wrap.b32 	%r17664, %r17663, %r17663, 11;
	add.s32 	%r17665, %r17664, 917383103;
	shf.l.wrap.b32 	%r17666, %r17651, %r17651, 10;
	not.b32 	%r17667, %r17666;
	or.b32  	%r17668, %r17657, %r17667;
	xor.b32  	%r17669, %r17665, %r17668;
	add.s32 	%r17670, %r17669, -2024754267;
	shf.l.wrap.b32 	%r17671, %r17670, %r17670, 13;
	add.s32 	%r17672, %r17671, %r17658;
	shf.l.wrap.b32 	%r17673, %r17657, %r17657, 10;
	not.b32 	%r17674, %r17673;
	or.b32  	%r17675, %r17665, %r17674;
	xor.b32  	%r17676, %r17672, %r17675;
	add.s32 	%r17677, %r17658, %r16964;
	add.s32 	%r17678, %r17677, %r17676;
	add.s32 	%r17679, %r17678, 1352829926;
	shf.l.wrap.b32 	%r17680, %r17679, %r17679, 15;
	add.s32 	%r17681, %r17680, %r17666;
	shf.l.wrap.b32 	%r17682, %r17665, %r17665, 10;
	not.b32 	%r17683, %r17682;
	or.b32  	%r17684, %r17672, %r17683;
	xor.b32  	%r17685, %r17681, %r17684;
	add.s32 	%r17686, %r17666, %r17685;
	add.s32 	%r17687, %r17686, 1352829926;
	shf.l.wrap.b32 	%r17688, %r17687, %r17687, 15;
	add.s32 	%r17689, %r17688, %r17673;
	shf.l.wrap.b32 	%r17690, %r17672, %r17672, 10;
	not.b32 	%r17691, %r17690;
	or.b32  	%r17692, %r17681, %r17691;
	xor.b32  	%r17693, %r17689, %r17692;
	add.s32 	%r17694, %r16966, %r17673;
	add.s32 	%r17695, %r17694, %r17693;
	add.s32 	%r17696, %r17695, 1352829926;
	shf.l.wrap.b32 	%r17697, %r17696, %r17696, 5;
	add.s32 	%r17698, %r17697, %r17682;
	shf.l.wrap.b32 	%r17699, %r17681, %r17681, 10;
	not.b32 	%r17700, %r17699;
	or.b32  	%r17701, %r17689, %r17700;
	xor.b32  	%r17702, %r17698, %r17701;
	add.s32 	%r17703, %r17682, %r17702;
	add.s32 	%r17704, %r17703, 1352829926;
	shf.l.wrap.b32 	%r17705, %r17704, %r17704, 7;
	add.s32 	%r17706, %r17705, %r17690;
	shf.l.wrap.b32 	%r17707, %r17689, %r17689, 10;
	not.b32 	%r17708, %r17707;
	or.b32  	%r17709, %r17698, %r17708;
	xor.b32  	%r17710, %r17706, %r17709;
	add.s32 	%r17711, %r16968, %r17690;
	add.s32 	%r17712, %r17711, %r17710;
	add.s32 	%r17713, %r17712, 1352829926;
	shf.l.wrap.b32 	%r17714, %r17713, %r17713, 7;
	add.s32 	%r17715, %r17714, %r17699;
	shf.l.wrap.b32 	%r17716, %r17698, %r17698, 10;
	not.b32 	%r17717, %r17716;
	or.b32  	%r17718, %r17706, %r17717;
	xor.b32  	%r17719, %r17715, %r17718;
	add.s32 	%r17720, %r17699, %r17719;
	add.s32 	%r17721, %r17720, 1352829926;
	shf.l.wrap.b32 	%r17722, %r17721, %r17721, 8;
	add.s32 	%r17723, %r17722, %r17707;
	shf.l.wrap.b32 	%r17724, %r17706, %r17706, 10;
	not.b32 	%r17725, %r17724;
	or.b32  	%r17726, %r17715, %r17725;
	xor.b32  	%r17727, %r17723, %r17726;
	add.s32 	%r17728, %r17707, %r17727;
	add.s32 	%r17729, %r17728, 1352830054;
	shf.l.wrap.b32 	%r17730, %r17729, %r17729, 11;
	add.s32 	%r17731, %r17730, %r17716;
	shf.l.wrap.b32 	%r17732, %r17715, %r17715, 10;
	not.b32 	%r17733, %r17732;
	or.b32  	%r17734, %r17723, %r17733;
	xor.b32  	%r17735, %r17731, %r17734;
	add.s32 	%r17736, %r16963, %r17716;
	add.s32 	%r17737, %r17736, %r17735;
	add.s32 	%r17738, %r17737, 1352829926;
	shf.l.wrap.b32 	%r17739, %r17738, %r17738, 14;
	add.s32 	%r17740, %r17739, %r17724;
	shf.l.wrap.b32 	%r17741, %r17723, %r17723, 10;
	not.b32 	%r17742, %r17741;
	or.b32  	%r17743, %r17731, %r17742;
	xor.b32  	%r17744, %r17740, %r17743;
	add.s32 	%r17745, %r17724, %r17744;
	add.s32 	%r17746, %r17745, 1352829926;
	shf.l.wrap.b32 	%r17747, %r17746, %r17746, 14;
	add.s32 	%r17748, %r17747, %r17732;
	shf.l.wrap.b32 	%r17749, %r17731, %r17731, 10;
	not.b32 	%r17750, %r17749;
	or.b32  	%r17751, %r17740, %r17750;
	xor.b32  	%r17752, %r17748, %r17751;
	add.s32 	%r17753, %r16965, %r17732;
	add.s32 	%r17754, %r17753, %r17752;
	add.s32 	%r17755, %r17754, 1352829926;
	shf.l.wrap.b32 	%r17756, %r17755, %r17755, 12;
	add.s32 	%r17757, %r17756, %r17741;
	shf.l.wrap.b32 	%r17758, %r17740, %r17740, 10;
	not.b32 	%r17759, %r17758;
	or.b32  	%r17760, %r17748, %r17759;
	xor.b32  	%r17761, %r17757, %r17760;
	add.s32 	%r17762, %r17741, %r17761;
	add.s32 	%r17763, %r17762, 1352829926;
	shf.l.wrap.b32 	%r17764, %r17763, %r17763, 6;
	add.s32 	%r17765, %r17764, %r17749;
	shf.l.wrap.b32 	%r17766, %r17748, %r17748, 10;
	and.b32  	%r17767, %r17765, %r17766;
	not.b32 	%r17768, %r17766;
	and.b32  	%r17769, %r17757, %r17768;
	or.b32  	%r17770, %r17767, %r17769;
	add.s32 	%r17771, %r16968, %r17749;
	add.s32 	%r17772, %r17771, %r17770;
	add.s32 	%r17773, %r17772, 1548603684;
	shf.l.wrap.b32 	%r17774, %r17773, %r17773, 9;
	add.s32 	%r17775, %r17774, %r17758;
	shf.l.wrap.b32 	%r17776, %r17757, %r17757, 10;
	and.b32  	%r17777, %r17775, %r17776;
	not.b32 	%r17778, %r17776;
	and.b32  	%r17779, %r17765, %r17778;
	or.b32  	%r17780, %r17777, %r17779;
	add.s32 	%r17781, %r17758, %r17780;
	add.s32 	%r17782, %r17781, 1548603684;
	shf.l.wrap.b32 	%r17783, %r17782, %r17782, 13;
	add.s32 	%r17784, %r17783, %r17766;
	shf.l.wrap.b32 	%r17785, %r17765, %r17765, 10;
	and.b32  	%r17786, %r17784, %r17785;
	not.b32 	%r17787, %r17785;
	and.b32  	%r17788, %r17775, %r17787;
	or.b32  	%r17789, %r17786, %r17788;
	add.s32 	%r17790, %r16965, %r17766;
	add.s32 	%r17791, %r17790, %r17789;
	add.s32 	%r17792, %r17791, 1548603684;
	shf.l.wrap.b32 	%r17793, %r17792, %r17792, 15;
	add.s32 	%r17794, %r17793, %r17776;
	shf.l.wrap.b32 	%r17795, %r17775, %r17775, 10;
	and.b32  	%r17796, %r17794, %r17795;
	not.b32 	%r17797, %r17795;
	and.b32  	%r17798, %r17784, %r17797;
	or.b32  	%r17799, %r17796, %r17798;
	add.s32 	%r17800, %r16969, %r17776;
	add.s32 	%r17801, %r17800, %r17799;
	add.s32 	%r17802, %r17801, 1548603684;
	shf.l.wrap.b32 	%r17803, %r17802, %r17802, 7;
	add.s32 	%r17804, %r17803, %r17785;
	shf.l.wrap.b32 	%r17805, %r17784, %r17784, 10;
	and.b32  	%r17806, %r17804, %r17805;
	not.b32 	%r17807, %r17805;
	and.b32  	%r17808, %r17794, %r17807;
	or.b32  	%r17809, %r17806, %r17808;
	add.s32 	%r17810, %r16962, %r17785;
	add.s32 	%r17811, %r17810, %r17809;
	add.s32 	%r17812, %r17811, 1548603684;
	shf.l.wrap.b32 	%r17813, %r17812, %r17812, 12;
	add.s32 	%r17814, %r17813, %r17795;
	shf.l.wrap.b32 	%r17815, %r17794, %r17794, 10;
	and.b32  	%r17816, %r17814, %r17815;
	not.b32 	%r17817, %r17815;
	and.b32  	%r17818, %r17804, %r17817;
	or.b32  	%r17819, %r17816, %r17818;
	add.s32 	%r17820, %r17795, %r17819;
	add.s32 	%r17821, %r17820, 1548603684;
	shf.l.wrap.b32 	%r17822, %r17821, %r17821, 8;
	add.s32 	%r17823, %r17822, %r17805;
	shf.l.wrap.b32 	%r17824, %r17804, %r17804, 10;
	and.b32  	%r17825, %r17823, %r17824;
	not.b32 	%r17826, %r17824;
	and.b32  	%r17827, %r17814, %r17826;
	or.b32  	%r17828, %r17825, %r17827;
	add.s32 	%r17829, %r16967, %r17805;
	add.s32 	%r17830, %r17829, %r17828;
	add.s32 	%r17831, %r17830, 1548603684;
	shf.l.wrap.b32 	%r17832, %r17831, %r17831, 9;
	add.s32 	%r17833, %r17832, %r17815;
	shf.l.wrap.b32 	%r17834, %r17814, %r17814, 10;
	and.b32  	%r17835, %r17833, %r17834;
	not.b32 	%r17836, %r17834;
	and.b32  	%r17837, %r17823, %r17836;
	or.b32  	%r17838, %r17835, %r17837;
	add.s32 	%r17839, %r17815, %r17838;
	add.s32 	%r17840, %r17839, 1548603684;
	shf.l.wrap.b32 	%r17841, %r17840, %r17840, 11;
	add.s32 	%r17842, %r17841, %r17824;
	shf.l.wrap.b32 	%r17843, %r17823, %r17823, 10;
	and.b32  	%r17844, %r17842, %r17843;
	not.b32 	%r17845, %r17843;
	and.b32  	%r17846, %r17833, %r17845;
	or.b32  	%r17847, %r17844, %r17846;
	add.s32 	%r17848, %r17824, %r17847;
	add.s32 	%r17849, %r17848, 1548603940;
	shf.l.wrap.b32 	%r17850, %r17849, %r17849, 7;
	add.s32 	%r17851, %r17850, %r17834;
	shf.l.wrap.b32 	%r17852, %r17833, %r17833, 10;
	and.b32  	%r17853, %r17851, %r17852;
	not.b32 	%r17854, %r17852;
	and.b32  	%r17855, %r17842, %r17854;
	or.b32  	%r17856, %r17853, %r17855;
	add.s32 	%r17857, %r17834, %r17856;
	add.s32 	%r17858, %r17857, 1548603684;
	shf.l.wrap.b32 	%r17859, %r17858, %r17858, 7;
	add.s32 	%r17860, %r17859, %r17843;
	shf.l.wrap.b32 	%r17861, %r17842, %r17842, 10;
	and.b32  	%r17862, %r17860, %r17861;
	not.b32 	%r17863, %r17861;
	and.b32  	%r17864, %r17851, %r17863;
	or.b32  	%r17865, %r17862, %r17864;
	add.s32 	%r17866, %r17843, %r17865;
	add.s32 	%r17867, %r17866, 1548603812;
	shf.l.wrap.b32 	%r17868, %r17867, %r17867, 12;
	add.s32 	%r17869, %r17868, %r17852;
	shf.l.wrap.b32 	%r17870, %r17851, %r17851, 10;
	and.b32  	%r17871, %r17869, %r17870;
	not.b32 	%r17872, %r17870;
	and.b32  	%r17873, %r17860, %r17872;
	or.b32  	%r17874, %r17871, %r17873;
	add.s32 	%r17875, %r17852, %r17874;
	add.s32 	%r17876, %r17875, 1548603684;
	shf.l.wrap.b32 	%r17877, %r17876, %r17876, 7;
	add.s32 	%r17878, %r17877, %r17861;
	shf.l.wrap.b32 	%r17879, %r17860, %r17860, 10;
	and.b32  	%r17880, %r17878, %r17879;
	not.b32 	%r17881, %r17879;
	and.b32  	%r17882, %r17869, %r17881;
	or.b32  	%r17883, %r17880, %r17882;
	add.s32 	%r17884, %r16966, %r17861;
	add.s32 	%r17885, %r17884, %r17883;
	add.s32 	%r17886, %r17885, 1548603684;
	shf.l.wrap.b32 	%r17887, %r17886, %r17886, 6;
	add.s32 	%r17888, %r17887, %r17870;
	shf.l.wrap.b32 	%r17889, %r17869, %r17869, 10;
	and.b32  	%r17890, %r17888, %r17889;
	not.b32 	%r17891, %r17889;
	and.b32  	%r17892, %r17878, %r17891;
	or.b32  	%r17893, %r17890, %r17892;
	add.s32 	%r17894, %r17870, %r17893;
	add.s32 	%r17895, %r17894, 1548603684;
	shf.l.wrap.b32 	%r17896, %r17895, %r17895, 15;
	add.s32 	%r17897, %r17896, %r17879;
	shf.l.wrap.b32 	%r17898, %r17878, %r17878, 10;
	and.b32  	%r17899, %r17897, %r17898;
	not.b32 	%r17900, %r17898;
	and.b32  	%r17901, %r17888, %r17900;
	or.b32  	%r17902, %r17899, %r17901;
	add.s32 	%r17903, %r16963, %r17879;
	add.s32 	%r17904, %r17903, %r17902;
	add.s32 	%r17905, %r17904, 1548603684;
	shf.l.wrap.b32 	%r17906, %r17905, %r17905, 13;
	add.s32 	%r17907, %r17906, %r17889;
	shf.l.wrap.b32 	%r17908, %r17888, %r17888, 10;
	and.b32  	%r17909, %r17907, %r17908;
	not.b32 	%r17910, %r17908;
	and.b32  	%r17911, %r17897, %r17910;
	or.b32  	%r17912, %r17909, %r17911;
	add.s32 	%r17913, %r16964, %r17889;
	add.s32 	%r17914, %r17913, %r17912;
	add.s32 	%r17915, %r17914, 1548603684;
	shf.l.wrap.b32 	%r17916, %r17915, %r17915, 11;
	add.s32 	%r17917, %r17916, %r17898;
	shf.l.wrap.b32 	%r17918, %r17897, %r17897, 10;
	not.b32 	%r17919, %r17907;
	or.b32  	%r17920, %r17917, %r17919;
	xor.b32  	%r17921, %r17920, %r17918;
	add.s32 	%r17922, %r17898, %r17921;
	add.s32 	%r17923, %r17922, 1836072691;
	shf.l.wrap.b32 	%r17924, %r17923, %r17923, 9;
	add.s32 	%r17925, %r17924, %r17908;
	shf.l.wrap.b32 	%r17926, %r17907, %r17907, 10;
	not.b32 	%r17927, %r17917;
	or.b32  	%r17928, %r17925, %r17927;
	xor.b32  	%r17929, %r17928, %r17926;
	add.s32 	%r17930, %r16967, %r17908;
	add.s32 	%r17931, %r17930, %r17929;
	add.s32 	%r17932, %r17931, 1836072691;
	shf.l.wrap.b32 	%r17933, %r17932, %r17932, 7;
	add.s32 	%r17934, %r17933, %r17918;
	shf.l.wrap.b32 	%r17935, %r17917, %r17917, 10;
	not.b32 	%r17936, %r17925;
	or.b32  	%r17937, %r17934, %r17936;
	xor.b32  	%r17938, %r17937, %r17935;
	add.s32 	%r17939, %r16963, %r17918;
	add.s32 	%r17940, %r17939, %r17938;
	add.s32 	%r17941, %r17940, 1836072691;
	shf.l.wrap.b32 	%r17942, %r17941, %r17941, 15;
	add.s32 	%r17943, %r17942, %r17926;
	shf.l.wrap.b32 	%r17944, %r17925, %r17925, 10;
	not.b32 	%r17945, %r17934;
	or.b32  	%r17946, %r17943, %r17945;
	xor.b32  	%r17947, %r17946, %r17944;
	add.s32 	%r17948, %r16965, %r17926;
	add.s32 	%r17949, %r17948, %r17947;
	add.s32 	%r17950, %r17949, 1836072691;
	shf.l.wrap.b32 	%r17951, %r17950, %r17950, 11;
	add.s32 	%r17952, %r17951, %r17935;
	shf.l.wrap.b32 	%r17953, %r17934, %r17934, 10;
	not.b32 	%r17954, %r17943;
	or.b32  	%r17955, %r17952, %r17954;
	xor.b32  	%r17956, %r17955, %r17953;
	add.s32 	%r17957, %r16969, %r17935;
	add.s32 	%r17958, %r17957, %r17956;
	add.s32 	%r17959, %r17958, 1836072691;
	shf.l.wrap.b32 	%r17960, %r17959, %r17959, 8;
	add.s32 	%r17961, %r17960, %r17944;
	shf.l.wrap.b32 	%r17962, %r17943, %r17943, 10;
	not.b32 	%r17963, %r17952;
	or.b32  	%r17964, %r17961, %r17963;
	xor.b32  	%r17965, %r17964, %r17962;
	add.s32 	%r17966, %r17944, %r17965;
	add.s32 	%r17967, %r17966, 1836072947;
	shf.l.wrap.b32 	%r17968, %r17967, %r17967, 6;
	add.s32 	%r17969, %r17968, %r17953;
	shf.l.wrap.b32 	%r17970, %r17952, %r17952, 10;
	not.b32 	%r17971, %r17961;
	or.b32  	%r17972, %r17969, %r17971;
	xor.b32  	%r17973, %r17972, %r17970;
	add.s32 	%r17974, %r16968, %r17953;
	add.s32 	%r17975, %r17974, %r17973;
	add.s32 	%r17976, %r17975, 1836072691;
	shf.l.wrap.b32 	%r17977, %r17976, %r17976, 6;
	add.s32 	%r17978, %r17977, %r17962;
	shf.l.wrap.b32 	%r17979, %r17961, %r17961, 10;
	not.b32 	%r17980, %r17969;
	or.b32  	%r17981, %r17978, %r17980;
	xor.b32  	%r17982, %r17981, %r17979;
	add.s32 	%r17983, %r17962, %r17982;
	add.s32 	%r17984, %r17983, 1836072691;
	shf.l.wrap.b32 	%r17985, %r17984, %r17984, 14;
	add.s32 	%r17986, %r17985, %r17970;
	shf.l.wrap.b32 	%r17987, %r17969, %r17969, 10;
	not.b32 	%r17988, %r17978;
	or.b32  	%r17989, %r17986, %r17988;
	xor.b32  	%r17990, %r17989, %r17987;
	add.s32 	%r17991, %r17970, %r17990;
	add.s32 	%r17992, %r17991, 1836072691;
	shf.l.wrap.b32 	%r17993, %r17992, %r17992, 12;
	add.s32 	%r17994, %r17993, %r17979;
	shf.l.wrap.b32 	%r17995, %r17978, %r17978, 10;
	not.b32 	%r17996, %r17986;
	or.b32  	%r17997, %r17994, %r17996;
	xor.b32  	%r17998, %r17997, %r17995;
	add.s32 	%r17999, %r17979, %r17998;
	add.s32 	%r18000, %r17999, 1836072819;
	shf.l.wrap.b32 	%r18001, %r18000, %r18000, 13;
	add.s32 	%r18002, %r18001, %r17987;
	shf.l.wrap.b32 	%r18003, %r17986, %r17986, 10;
	not.b32 	%r18004, %r17994;
	or.b32  	%r18005, %r18002, %r18004;
	xor.b32  	%r18006, %r18005, %r18003;
	add.s32 	%r18007, %r17987, %r18006;
	add.s32 	%r18008, %r18007, 1836072691;
	shf.l.wrap.b32 	%r18009, %r18008, %r18008, 5;
	add.s32 	%r18010, %r18009, %r17995;
	shf.l.wrap.b32 	%r18011, %r17994, %r17994, 10;
	not.b32 	%r18012, %r18002;
	or.b32  	%r18013, %r18010, %r18012;
	xor.b32  	%r18014, %r18013, %r18011;
	add.s32 	%r18015, %r16964, %r17995;
	add.s32 	%r18016, %r18015, %r18014;
	add.s32 	%r18017, %r18016, 1836072691;
	shf.l.wrap.b32 	%r18018, %r18017, %r18017, 14;
	add.s32 	%r18019, %r18018, %r18003;
	shf.l.wrap.b32 	%r18020, %r18002, %r18002, 10;
	not.b32 	%r18021, %r18010;
	or.b32  	%r18022, %r18019, %r18021;
	xor.b32  	%r18023, %r18022, %r18020;
	add.s32 	%r18024, %r18003, %r18023;
	add.s32 	%r18025, %r18024, 1836072691;
	shf.l.wrap.b32 	%r18026, %r18025, %r18025, 13;
	add.s32 	%r18027, %r18026, %r18011;
	shf.l.wrap.b32 	%r18028, %r18010, %r18010, 10;
	not.b32 	%r18029, %r18019;
	or.b32  	%r18030, %r18027, %r18029;
	xor.b32  	%r18031, %r18030, %r18028;
	add.s32 	%r18032, %r16962, %r18011;
	add.s32 	%r18033, %r18032, %r18031;
	add.s32 	%r18034, %r18033, 1836072691;
	shf.l.wrap.b32 	%r18035, %r18034, %r18034, 13;
	add.s32 	%r18036, %r18035, %r18020;
	shf.l.wrap.b32 	%r18037, %r18019, %r18019, 10;
	not.b32 	%r18038, %r18027;
	or.b32  	%r18039, %r18036, %r18038;
	xor.b32  	%r18040, %r18039, %r18037;
	add.s32 	%r18041, %r16966, %r18020;
	add.s32 	%r18042, %r18041, %r18040;
	add.s32 	%r18043, %r18042, 1836072691;
	shf.l.wrap.b32 	%r18044, %r18043, %r18043, 7;
	add.s32 	%r18045, %r18044, %r18028;
	shf.l.wrap.b32 	%r18046, %r18027, %r18027, 10;
	not.b32 	%r18047, %r18036;
	or.b32  	%r18048, %r18045, %r18047;
	xor.b32  	%r18049, %r18048, %r18046;
	add.s32 	%r18050, %r18028, %r18049;
	add.s32 	%r18051, %r18050, 1836072691;
	shf.l.wrap.b32 	%r18052, %r18051, %r18051, 5;
	add.s32 	%r18053, %r18052, %r18037;
	shf.l.wrap.b32 	%r18054, %r18036, %r18036, 10;
	and.b32  	%r18055, %r18053, %r18045;
	not.b32 	%r18056, %r18053;
	and.b32  	%r18057, %r18054, %r18056;
	or.b32  	%r18058, %r18055, %r18057;
	add.s32 	%r18059, %r18037, %r18058;
	add.s32 	%r18060, %r18059, 2053994345;
	shf.l.wrap.b32 	%r18061, %r18060, %r18060, 15;
	add.s32 	%r18062, %r18061, %r18046;
	shf.l.wrap.b32 	%r18063, %r18045, %r18045, 10;
	and.b32  	%r18064, %r18062, %r18053;
	not.b32 	%r18065, %r18062;
	and.b32  	%r18066, %r18063, %r18065;
	or.b32  	%r18067, %r18064, %r18066;
	add.s32 	%r18068, %r16968, %r18046;
	add.s32 	%r18069, %r18068, %r18067;
	add.s32 	%r18070, %r18069, 2053994217;
	shf.l.wrap.b32 	%r18071, %r18070, %r18070, 5;
	add.s32 	%r18072, %r18071, %r18054;
	shf.l.wrap.b32 	%r18073, %r18053, %r18053, 10;
	and.b32  	%r18074, %r18072, %r18062;
	not.b32 	%r18075, %r18072;
	and.b32  	%r18076, %r18073, %r18075;
	or.b32  	%r18077, %r18074, %r18076;
	add.s32 	%r18078, %r16966, %r18054;
	add.s32 	%r18079, %r18078, %r18077;
	add.s32 	%r18080, %r18079, 2053994217;
	shf.l.wrap.b32 	%r18081, %r18080, %r18080, 8;
	add.s32 	%r18082, %r18081, %r18063;
	shf.l.wrap.b32 	%r18083, %r18062, %r18062, 10;
	and.b32  	%r18084, %r18082, %r18072;
	not.b32 	%r18085, %r18082;
	and.b32  	%r18086, %r18083, %r18085;
	or.b32  	%r18087, %r18084, %r18086;
	add.s32 	%r18088, %r16963, %r18063;
	add.s32 	%r18089, %r18088, %r18087;
	add.s32 	%r18090, %r18089, 2053994217;
	shf.l.wrap.b32 	%r18091, %r18090, %r18090, 11;
	add.s32 	%r18092, %r18091, %r18073;
	shf.l.wrap.b32 	%r18093, %r18072, %r18072, 10;
	and.b32  	%r18094, %r18092, %r18082;
	not.b32 	%r18095, %r18092;
	and.b32  	%r18096, %r18093, %r18095;
	or.b32  	%r18097, %r18094, %r18096;
	add.s32 	%r18098, %r16965, %r18073;
	add.s32 	%r18099, %r18098, %r18097;
	add.s32 	%r18100, %r18099, 2053994217;
	shf.l.wrap.b32 	%r18101, %r18100, %r18100, 14;
	add.s32 	%r18102, %r18101, %r18083;
	shf.l.wrap.b32 	%r18103, %r18082, %r18082, 10;
	and.b32  	%r18104, %r18102, %r18092;
	not.b32 	%r18105, %r18102;
	and.b32  	%r18106, %r18103, %r18105;
	or.b32  	%r18107, %r18104, %r18106;
	add.s32 	%r18108, %r18083, %r18107;
	add.s32 	%r18109, %r18108, 2053994217;
	shf.l.wrap.b32 	%r18110, %r18109, %r18109, 14;
	add.s32 	%r18111, %r18110, %r18093;
	shf.l.wrap.b32 	%r18112, %r18092, %r18092, 10;
	and.b32  	%r18113, %r18111, %r18102;
	not.b32 	%r18114, %r18111;
	and.b32  	%r18115, %r18112, %r18114;
	or.b32  	%r18116, %r18113, %r18115;
	add.s32 	%r18117, %r18093, %r18116;
	add.s32 	%r18118, %r18117, 2053994217;
	shf.l.wrap.b32 	%r18119, %r18118, %r18118, 6;
	add.s32 	%r18120, %r18119, %r18103;
	shf.l.wrap.b32 	%r18121, %r18102, %r18102, 10;
	and.b32  	%r18122, %r18120, %r18111;
	not.b32 	%r18123, %r18120;
	and.b32  	%r18124, %r18121, %r18123;
	or.b32  	%r18125, %r18122, %r18124;
	add.s32 	%r18126, %r16962, %r18103;
	add.s32 	%r18127, %r18126, %r18125;
	add.s32 	%r18128, %r18127, 2053994217;
	shf.l.wrap.b32 	%r18129, %r18128, %r18128, 14;
	add.s32 	%r18130, %r18129, %r18112;
	shf.l.wrap.b32 	%r18131, %r18111, %r18111, 10;
	and.b32  	%r18132, %r18130, %r18120;
	not.b32 	%r18133, %r18130;
	and.b32  	%r18134, %r18131, %r18133;
	or.b32  	%r18135, %r18132, %r18134;
	add.s32 	%r18136, %r16967, %r18112;
	add.s32 	%r18137, %r18136, %r18135;
	add.s32 	%r18138, %r18137, 2053994217;
	shf.l.wrap.b32 	%r18139, %r18138, %r18138, 6;
	add.s32 	%r18140, %r18139, %r18121;
	shf.l.wrap.b32 	%r18141, %r18120, %r18120, 10;
	and.b32  	%r18142, %r18140, %r18130;
	not.b32 	%r18143, %r18140;
	and.b32  	%r18144, %r18141, %r18143;
	or.b32  	%r18145, %r18142, %r18144;
	add.s32 	%r18146, %r18121, %r18145;
	add.s32 	%r18147, %r18146, 2053994217;
	shf.l.wrap.b32 	%r18148, %r18147, %r18147, 9;
	add.s32 	%r18149, %r18148, %r18131;
	shf.l.wrap.b32 	%r18150, %r18130, %r18130, 10;
	and.b32  	%r18151, %r18149, %r18140;
	not.b32 	%r18152, %r18149;
	and.b32  	%r18153, %r18150, %r18152;
	or.b32  	%r18154, %r18151, %r18153;
	add.s32 	%r18155, %r16964, %r18131;
	add.s32 	%r18156, %r18155, %r18154;
	add.s32 	%r18157, %r18156, 2053994217;
	shf.l.wrap.b32 	%r18158, %r18157, %r18157, 12;
	add.s32 	%r18159, %r18158, %r18141;
	shf.l.wrap.b32 	%r18160, %r18140, %r18140, 10;
	and.b32  	%r18161, %r18159, %r18149;
	not.b32 	%r18162, %r18159;
	and.b32  	%r18163, %r18160, %r18162;
	or.b32  	%r18164, %r18161, %r18163;
	add.s32 	%r18165, %r18141, %r18164;
	add.s32 	%r18166, %r18165, 2053994217;
	shf.l.wrap.b32 	%r18167, %r18166, %r18166, 9;
	add.s32 	%r18168, %r18167, %r18150;
	shf.l.wrap.b32 	%r18169, %r18149, %r18149, 10;
	and.b32  	%r18170, %r18168, %r18159;
	not.b32 	%r18171, %r18168;
	and.b32  	%r18172, %r18169, %r18171;
	or.b32  	%r18173, %r18170, %r18172;
	add.s32 	%r18174, %r18150, %r18173;
	add.s32 	%r18175, %r18174, 2053994217;
	shf.l.wrap.b32 	%r18176, %r18175, %r18175, 12;
	add.s32 	%r18177, %r18176, %r18160;
	shf.l.wrap.b32 	%r18178, %r18159, %r18159, 10;
	and.b32  	%r18179, %r18177, %r18168;
	not.b32 	%r18180, %r18177;
	and.b32  	%r18181, %r18178, %r18180;
	or.b32  	%r18182, %r18179, %r18181;
	add.s32 	%r18183, %r16969, %r18160;
	add.s32 	%r18184, %r18183, %r18182;
	add.s32 	%r18185, %r18184, 2053994217;
	shf.l.wrap.b32 	%r18186, %r18185, %r18185, 5;
	add.s32 	%r18187, %r18186, %r18169;
	shf.l.wrap.b32 	%r18188, %r18168, %r18168, 10;
	and.b32  	%r18189, %r18187, %r18177;
	not.b32 	%r18190, %r18187;
	and.b32  	%r18191, %r18188, %r18190;
	or.b32  	%r18192, %r18189, %r18191;
	add.s32 	%r18193, %r18169, %r18192;
	add.s32 	%r18194, %r18193, 2053994217;
	shf.l.wrap.b32 	%r18195, %r18194, %r18194, 15;
	add.s32 	%r18196, %r18195, %r18178;
	shf.l.wrap.b32 	%r18197, %r18177, %r18177, 10;
	and.b32  	%r18198, %r18196, %r18187;
	not.b32 	%r18199, %r18196;
	and.b32  	%r18200, %r18197, %r18199;
	or.b32  	%r18201, %r18198, %r18200;
	add.s32 	%r18202, %r18178, %r18201;
	add.s32 	%r18203, %r18202, 2053994473;
	shf.l.wrap.b32 	%r18204, %r18203, %r18203, 8;
	add.s32 	%r18205, %r18204, %r18188;
	shf.l.wrap.b32 	%r18206, %r18187, %r18187, 10;
	xor.b32  	%r18207, %r18196, %r18206;
	xor.b32  	%r18208, %r18207, %r18205;
	add.s32 	%r18209, %r18188, %r18208;
	shf.l.wrap.b32 	%r18210, %r18209, %r18209, 8;
	add.s32 	%r18211, %r18210, %r18197;
	shf.l.wrap.b32 	%r18212, %r18196, %r18196, 10;
	xor.b32  	%r18213, %r18205, %r18212;
	xor.b32  	%r18214, %r18213, %r18211;
	add.s32 	%r18215, %r18197, %r18214;
	shf.l.wrap.b32 	%r18216, %r18215, %r18215, 5;
	add.s32 	%r18217, %r18216, %r18206;
	shf.l.wrap.b32 	%r18218, %r18205, %r18205, 10;
	xor.b32  	%r18219, %r18211, %r18218;
	xor.b32  	%r18220, %r18219, %r18217;
	add.s32 	%r18221, %r18206, %r18220;
	shf.l.wrap.b32 	%r18222, %r18221, %r18221, 12;
	add.s32 	%r18223, %r18222, %r18212;
	shf.l.wrap.b32 	%r18224, %r18211, %r18211, 10;
	xor.b32  	%r18225, %r18217, %r18224;
	xor.b32  	%r18226, %r18225, %r18223;
	add.s32 	%r18227, %r18212, %r16966;
	add.s32 	%r18228, %r18227, %r18226;
	shf.l.wrap.b32 	%r18229, %r18228, %r18228, 9;
	add.s32 	%r18230, %r18229, %r18218;
	shf.l.wrap.b32 	%r18231, %r18217, %r18217, 10;
	xor.b32  	%r18232, %r18223, %r18231;
	xor.b32  	%r18233, %r18232, %r18230;
	add.s32 	%r18234, %r18218, %r16963;
	add.s32 	%r18235, %r18234, %r18233;
	shf.l.wrap.b32 	%r18236, %r18235, %r18235, 12;
	add.s32 	%r18237, %r18236, %r18224;
	shf.l.wrap.b32 	%r18238, %r18223, %r18223, 10;
	xor.b32  	%r18239, %r18230, %r18238;
	xor.b32  	%r18240, %r18239, %r18237;
	add.s32 	%r18241, %r18224, %r16967;
	add.s32 	%r18242, %r18241, %r18240;
	shf.l.wrap.b32 	%r18243, %r18242, %r18242, 5;
	add.s32 	%r18244, %r18243, %r18231;
	shf.l.wrap.b32 	%r18245, %r18230, %r18230, 10;
	xor.b32  	%r18246, %r18237, %r18245;
	xor.b32  	%r18247, %r18246, %r18244;
	add.s32 	%r18248, %r18231, %r18247;
	add.s32 	%r18249, %r18248, 128;
	shf.l.wrap.b32 	%r18250, %r18249, %r18249, 14;
	add.s32 	%r18251, %r18250, %r18238;
	shf.l.wrap.b32 	%r18252, %r18237, %r18237, 10;
	xor.b32  	%r18253, %r18244, %r18252;
	xor.b32  	%r18254, %r18253, %r18251;
	add.s32 	%r18255, %r18238, %r16969;
	add.s32 	%r18256, %r18255, %r18254;
	shf.l.wrap.b32 	%r18257, %r18256, %r18256, 6;
	add.s32 	%r18258, %r18257, %r18245;
	shf.l.wrap.b32 	%r18259, %r18244, %r18244, 10;
	xor.b32  	%r18260, %r18251, %r18259;
	xor.b32  	%r18261, %r18260, %r18258;
	add.s32 	%r18262, %r18245, %r16968;
	add.s32 	%r18263, %r18262, %r18261;
	shf.l.wrap.b32 	%r18264, %r18263, %r18263, 8;
	add.s32 	%r18265, %r18264, %r18252;
	shf.l.wrap.b32 	%r18266, %r18251, %r18251, 10;
	xor.b32  	%r18267, %r18258, %r18266;
	xor.b32  	%r18268, %r18267, %r18265;
	add.s32 	%r18269, %r18252, %r16964;
	add.s32 	%r18270, %r18269, %r18268;
	shf.l.wrap.b32 	%r18271, %r18270, %r18270, 13;
	add.s32 	%r18272, %r18271, %r18259;
	shf.l.wrap.b32 	%r18273, %r18258, %r18258, 10;
	xor.b32  	%r18274, %r18265, %r18273;
	xor.b32  	%r18275, %r18274, %r18272;
	add.s32 	%r18276, %r18259, %r18275;
	shf.l.wrap.b32 	%r18277, %r18276, %r18276, 6;
	add.s32 	%r18278, %r18277, %r18266;
	shf.l.wrap.b32 	%r18279, %r18265, %r18265, 10;
	xor.b32  	%r18280, %r18272, %r18279;
	xor.b32  	%r18281, %r18280, %r18278;
	add.s32 	%r18282, %r18266, %r18281;
	add.s32 	%r18283, %r18282, 256;
	shf.l.wrap.b32 	%r18284, %r18283, %r18283, 5;
	add.s32 	%r18285, %r18284, %r18273;
	shf.l.wrap.b32 	%r18286, %r18272, %r18272, 10;
	xor.b32  	%r18287, %r18278, %r18286;
	xor.b32  	%r18288, %r18287, %r18285;
	add.s32 	%r18289, %r18273, %r16962;
	add.s32 	%r18290, %r18289, %r18288;
	shf.l.wrap.b32 	%r18291, %r18290, %r18290, 15;
	add.s32 	%r18292, %r18291, %r18279;
	shf.l.wrap.b32 	%r18293, %r18278, %r18278, 10;
	xor.b32  	%r18294, %r18293, %r18292;
	xor.b32  	%r18295, %r18294, %r18285;
	add.s32 	%r18296, %r18279, %r16965;
	add.s32 	%r18297, %r18296, %r18295;
	shf.l.wrap.b32 	%r18298, %r18297, %r18297, 13;
	add.s32 	%r18299, %r18298, %r18286;
	shf.l.wrap.b32 	%r18300, %r18299, %r18299, 10;
	add.s32 	%r18301, %r17635, %r18300;
	add.s32 	%r18302, %r18301, -271733879;
	add.s32 	%r18303, %r17636, %r17644;
	add.s32 	%r18304, %r18303, -1732584194;
	add.s32 	%r18305, %r17628, %r17636;
	add.s32 	%r18306, %r18305, 271733878;
	add.s32 	%r18307, %r17628, %r17643;
	add.s32 	%r18308, %r18307, -1009589776;
	add.s32 	%r18309, %r17635, %r17643;
	add.s32 	%r18310, %r18309, 1732584193;
	mul.lo.s32 	%r18311, %r18302, -862048943;
	mul.lo.s32 	%r18312, %r18302, 380141568;
	shr.u32 	%r18313, %r18311, 17;
	or.b32  	%r18314, %r18313, %r18312;
	mul.lo.s32 	%r18315, %r18314, 461845907;
	xor.b32  	%r18316, %r18315, -73087083;
	shf.l.wrap.b32 	%r18317, %r18316, %r18316, 13;
	mad.lo.s32 	%r18318, %r18317, 5, -430675100;
	mul.lo.s32 	%r18319, %r18304, -862048943;
	mul.lo.s32 	%r18320, %r18304, 380141568;
	shr.u32 	%r18321, %r18319, 17;
	or.b32  	%r18322, %r18321, %r18320;
	mul.lo.s32 	%r18323, %r18322, 461845907;
	xor.b32  	%r18324, %r18323, %r18318;
	shf.l.wrap.b32 	%r18325, %r18324, %r18324, 13;
	mad.lo.s32 	%r18326, %r18325, 5, -430675100;
	mul.lo.s32 	%r18327, %r18306, -862048943;
	mul.lo.s32 	%r18328, %r18306, 380141568;
	shr.u32 	%r18329, %r18327, 17;
	or.b32  	%r18330, %r18329, %r18328;
	mul.lo.s32 	%r18331, %r18330, 461845907;
	xor.b32  	%r18332, %r18331, %r18326;
	shf.l.wrap.b32 	%r18333, %r18332, %r18332, 13;
	mad.lo.s32 	%r18334, %r18333, 5, -430675100;
	mul.lo.s32 	%r18335, %r18308, -862048943;
	mul.lo.s32 	%r18336, %r18308, 380141568;
	shr.u32 	%r18337, %r18335, 17;
	or.b32  	%r18338, %r18337, %r18336;
	mul.lo.s32 	%r18339, %r18338, 461845907;
	xor.b32  	%r18340, %r18339, %r18334;
	shf.l.wrap.b32 	%r18341, %r18340, %r18340, 13;
	mad.lo.s32 	%r18342, %r18341, 5, -430675100;
	mul.lo.s32 	%r18343, %r18310, -862048943;
	mul.lo.s32 	%r18344, %r18310, 380141568;
	shr.u32 	%r18345, %r18343, 17;
	or.b32  	%r18346, %r18345, %r18344;
	mul.lo.s32 	%r18347, %r18346, 461845907;
	xor.b32  	%r18348, %r18347, %r18342;
	shf.l.wrap.b32 	%r18349, %r18348, %r18348, 13;
	mad.lo.s32 	%r18350, %r18349, 5, -430675100;
	shr.u32 	%r18351, %r18350, 16;
	xor.b32  	%r18352, %r18350, %r18351;
	xor.b32  	%r18353, %r18352, 20;
	mul.lo.s32 	%r18354, %r18353, -2048144789;
	shr.u32 	%r18355, %r18354, 13;
	xor.b32  	%r18356, %r18355, %r18354;
	mul.lo.s32 	%r18357, %r18356, -1028477387;
	shr.u32 	%r18358, %r18357, 16;
	xor.b32  	%r18359, %r18358, %r18357;
	xor.b32  	%r18360, %r18315, 1132947762;
	shf.l.wrap.b32 	%r18361, %r18360, %r18360, 13;
	mad.lo.s32 	%r18362, %r18361, 5, -430675100;
	xor.b32  	%r18363, %r18323, %r18362;
	shf.l.wrap.b32 	%r18364, %r18363, %r18363, 13;
	mad.lo.s32 	%r18365, %r18364, 5, -430675100;
	xor.b32  	%r18366, %r18331, %r18365;
	shf.l.wrap.b32 	%r18367, %r18366, %r18366, 13;
	mad.lo.s32 	%r18368, %r18367, 5, -430675100;
	xor.b32  	%r18369, %r18339, %r18368;
	shf.l.wrap.b32 	%r18370, %r18369, %r18369, 13;
	mad.lo.s32 	%r18371, %r18370, 5, -430675100;
	xor.b32  	%r18372, %r18347, %r18371;
	shf.l.wrap.b32 	%r18373, %r18372, %r18372, 13;
	mad.lo.s32 	%r18374, %r18373, 5, -430675100;
	shr.u32 	%r18375, %r18374, 16;
	xor.b32  	%r18376, %r18374, %r18375;
	xor.b32  	%r18377, %r18376, 20;
	mul.lo.s32 	%r18378, %r18377, -2048144789;
	shr.u32 	%r18379, %r18378, 13;
	xor.b32  	%r18380, %r18379, %r18378;
	mul.lo.s32 	%r18381, %r18380, -1028477387;
	shr.u32 	%r18382, %r18381, 16;
	xor.b32  	%r18383, %r18382, %r18381;
	shl.b64 	%rd5, %rd815, 3;
	cvt.u64.u32 	%rd6, %r18359;
	cvt.u64.u32 	%rd7, %r18383;
	and.b64  	%rd691, %rd5, -4294967296;
	setp.ne.s64 	%p96, %rd691, 0;
	@%p96 bra 	$L__BB0_104;
	cvt.u32.u64 	%r18384, %rd5;
	cvt.u32.u64 	%r18385, %rd6;
	rem.u32 	%r18386, %r18385, %r18384;
	cvt.u64.u32 	%rd818, %r18386;
	bra.uni 	$L__BB0_105;
$L__BB0_104:
	rem.u64 	%rd818, %rd6, %rd5;
$L__BB0_105:
	shr.u64 	%rd692, %rd818, 3;
	add.s64 	%rd693, %rd1, %rd692;
	ld.global.u8 	%r18387, [%rd693];
	cvt.u32.u64 	%r18388, %rd818;
	and.b32  	%r18389, %r18388, 7;
	shr.u32 	%r18390, %r18387, %r18389;
	and.b32  	%r18391, %r18390, 1;
	setp.eq.b32 	%p97, %r18391, 1;
	not.pred 	%p98, %p97;
	@%p98 bra 	$L__BB0_224;
	add.s64 	%rd11, %rd7, %rd6;
	or.b64  	%rd694, %rd11, %rd5;
	and.b64  	%rd695, %rd694, -4294967296;
	setp.ne.s64 	%p99, %rd695, 0;
	@%p99 bra 	$L__BB0_108;
	cvt.u32.u64 	%r18392, %rd5;
	cvt.u32.u64 	%r18393, %rd11;
	rem.u32 	%r18394, %r18393, %r18392;
	cvt.u64.u32 	%rd819, %r18394;
	bra.uni 	$L__BB0_109;
$L__BB0_108:
	rem.u64 	%rd819, %rd11, %rd5;
$L__BB0_109:
	shr.u64 	%rd696, %rd819, 3;
	add.s64 	%rd697, %rd1, %rd696;
	ld.global.u8 	%r18395, [%rd697];
	cvt.u32.u64 	%r18396, %rd819;
	and.b32  	%r18397, %r18396, 7;
	shr.u32 	%r18398, %r18395, %r18397;
	and.b32  	%r18399, %r18398, 1;
	setp.eq.b32 	%p100, %r18399, 1;
	not.pred 	%p101, %p100;
	@%p101 bra 	$L__BB0_224;
	add.s64 	%rd15, %rd11, %rd7;
	or.b64  	%rd698, %rd15, %rd5;
	and.b64  	%rd699, %rd698, -4294967296;
	setp.ne.s64 	%p102, %rd699, 0;
	@%p102 bra 	$L__BB0_112;
	cvt.u32.u64 	%r18400, %rd5;
	cvt.u32.u64 	%r18401, %rd15;
	rem.u32 	%r18402, %r18401, %r18400;
	cvt.u64.u32 	%rd820, %r18402;
	bra.uni 	$L__BB0_113;
$L__BB0_112:
	rem.u64 	%rd820, %rd15, %rd5;
$L__BB0_113:
	shr.u64 	%rd700, %rd820, 3;
	add.s64 	%rd701, %rd1, %rd700;
	ld.global.u8 	%r18403, [%rd701];
	cvt.u32.u64 	%r18404, %rd820;
	and.b32  	%r18405, %r18404, 7;
	shr.u32 	%r18406, %r18403, %r18405;
	and.b32  	%r18407, %r18406, 1;
	setp.eq.b32 	%p103, %r18407, 1;
	not.pred 	%p104, %p103;
	@%p104 bra 	$L__BB0_224;
	add.s64 	%rd19, %rd15, %rd7;
	or.b64  	%rd702, %rd19, %rd5;
	and.b64  	%rd703, %rd702, -4294967296;
	setp.ne.s64 	%p105, %rd703, 0;
	@%p105 bra 	$L__BB0_116;
	cvt.u32.u64 	%r18408, %rd5;
	cvt.u32.u64 	%r18409, %rd19;
	rem.u32 	%r18410, %r18409, %r18408;
	cvt.u64.u32 	%rd821, %r18410;
	bra.uni 	$L__BB0_117;
$L__BB0_116:
	rem.u64 	%rd821, %rd19, %rd5;
$L__BB0_117:
	shr.u64 	%rd704, %rd821, 3;
	add.s64 	%rd705, %rd1, %rd704;
	ld.global.u8 	%r18411, [%rd705];
	cvt.u32.u64 	%r18412, %rd821;
	and.b32  	%r18413, %r18412, 7;
	shr.u32 	%r18414, %r18411, %r18413;
	and.b32  	%r18415, %r18414, 1;
	setp.eq.b32 	%p106, %r18415, 1;
	not.pred 	%p107, %p106;
	@%p107 bra 	$L__BB0_224;
	add.s64 	%rd23, %rd19, %rd7;
	or.b64  	%rd706, %rd23, %rd5;
	and.b64  	%rd707, %rd706, -4294967296;
	setp.ne.s64 	%p108, %rd707, 0;
	@%p108 bra 	$L__BB0_120;
	cvt.u32.u64 	%r18416, %rd5;
	cvt.u32.u64 	%r18417, %rd23;
	rem.u32 	%r18418, %r18417, %r18416;
	cvt.u64.u32 	%rd822, %r18418;
	bra.uni 	$L__BB0_121;
$L__BB0_120:
	rem.u64 	%rd822, %rd23, %rd5;
$L__BB0_121:
	shr.u64 	%rd708, %rd822, 3;
	add.s64 	%rd709, %rd1, %rd708;
	ld.global.u8 	%r18419, [%rd709];
	cvt.u32.u64 	%r18420, %rd822;
	and.b32  	%r18421, %r18420, 7;
	shr.u32 	%r18422, %r18419, %r18421;
	and.b32  	%r18423, %r18422, 1;
	setp.eq.b32 	%p109, %r18423, 1;
	not.pred 	%p110, %p109;
	@%p110 bra 	$L__BB0_224;
	add.s64 	%rd27, %rd23, %rd7;
	or.b64  	%rd710, %rd27, %rd5;
	and.b64  	%rd711, %rd710, -4294967296;
	setp.ne.s64 	%p111, %rd711, 0;
	@%p111 bra 	$L__BB0_124;
	cvt.u32.u64 	%r18424, %rd5;
	cvt.u32.u64 	%r18425, %rd27;
	rem.u32 	%r18426, %r18425, %r18424;
	cvt.u64.u32 	%rd823, %r18426;
	bra.uni 	$L__BB0_125;
$L__BB0_124:
	rem.u64 	%rd823, %rd27, %rd5;
$L__BB0_125:
	shr.u64 	%rd712, %rd823, 3;
	add.s64 	%rd713, %rd1, %rd712;
	ld.global.u8 	%r18427, [%rd713];
	cvt.u32.u64 	%r18428, %rd823;
	and.b32  	%r18429, %r18428, 7;
	shr.u32 	%r18430, %r18427, %r18429;
	and.b32  	%r18431, %r18430, 1;
	setp.eq.b32 	%p112, %r18431, 1;
	not.pred 	%p113, %p112;
	@%p113 bra 	$L__BB0_224;
	add.s64 	%rd31, %rd27, %rd7;
	or.b64  	%rd714, %rd31, %rd5;
	and.b64  	%rd715, %rd714, -4294967296;
	setp.ne.s64 	%p114, %rd715, 0;
	@%p114 bra 	$L__BB0_128;
	cvt.u32.u64 	%r18432, %rd5;
	cvt.u32.u64 	%r18433, %rd31;
	rem.u32 	%r18434, %r18433, %r18432;
	cvt.u64.u32 	%rd824, %r18434;
	bra.uni 	$L__BB0_129;
$L__BB0_128:
	rem.u64 	%rd824, %rd31, %rd5;
$L__BB0_129:
	shr.u64 	%rd716, %rd824, 3;
	add.s64 	%rd717, %rd1, %rd716;
	ld.global.u8 	%r18435, [%rd717];
	cvt.u32.u64 	%r18436, %rd824;
	and.b32  	%r18437, %r18436, 7;
	shr.u32 	%r18438, %r18435, %r18437;
	and.b32  	%r18439, %r18438, 1;
	setp.eq.b32 	%p115, %r18439, 1;
	not.pred 	%p116, %p115;
	@%p116 bra 	$L__BB0_224;
	add.s64 	%rd35, %rd31, %rd7;
	or.b64  	%rd718, %rd35, %rd5;
	and.b64  	%rd719, %rd718, -4294967296;
	setp.ne.s64 	%p117, %rd719, 0;
	@%p117 bra 	$L__BB0_132;
	cvt.u32.u64 	%r18440, %rd5;
	cvt.u32.u64 	%r18441, %rd35;
	rem.u32 	%r18442, %r18441, %r18440;
	cvt.u64.u32 	%rd825, %r18442;
	bra.uni 	$L__BB0_133;
$L__BB0_132:
	rem.u64 	%rd825, %rd35, %rd5;
$L__BB0_133:
	shr.u64 	%rd720, %rd825, 3;
	add.s64 	%rd721, %rd1, %rd720;
	ld.global.u8 	%r18443, [%rd721];
	cvt.u32.u64 	%r18444, %rd825;
	and.b32  	%r18445, %r18444, 7;
	shr.u32 	%r18446, %r18443, %r18445;
	and.b32  	%r18447, %r18446, 1;
	setp.eq.b32 	%p118, %r18447, 1;
	not.pred 	%p119, %p118;
	@%p119 bra 	$L__BB0_224;
	add.s64 	%rd39, %rd35, %rd7;
	or.b64  	%rd722, %rd39, %rd5;
	and.b64  	%rd723, %rd722, -4294967296;
	setp.ne.s64 	%p120, %rd723, 0;
	@%p120 bra 	$L__BB0_136;
	cvt.u32.u64 	%r18448, %rd5;
	cvt.u32.u64 	%r18449, %rd39;
	rem.u32 	%r18450, %r18449, %r18448;
	cvt.u64.u32 	%rd826, %r18450;
	bra.uni 	$L__BB0_137;
$L__BB0_136:
	rem.u64 	%rd826, %rd39, %rd5;
$L__BB0_137:
	shr.u64 	%rd724, %rd826, 3;
	add.s64 	%rd725, %rd1, %rd724;
	ld.global.u8 	%r18451, [%rd725];
	cvt.u32.u64 	%r18452, %rd826;
	and.b32  	%r18453, %r18452, 7;
	shr.u32 	%r18454, %r18451, %r18453;
	and.b32  	%r18455, %r18454, 1;
	setp.eq.b32 	%p121, %r18455, 1;
	not.pred 	%p122, %p121;
	@%p122 bra 	$L__BB0_224;
	add.s64 	%rd43, %rd39, %rd7;
	or.b64  	%rd726, %rd43, %rd5;
	and.b64  	%rd727, %rd726, -4294967296;
	setp.ne.s64 	%p123, %rd727, 0;
	@%p123 bra 	$L__BB0_140;
	cvt.u32.u64 	%r18456, %rd5;
	cvt.u32.u64 	%r18457, %rd43;
	rem.u32 	%r18458, %r18457, %r18456;
	cvt.u64.u32 	%rd827, %r18458;
	bra.uni 	$L__BB0_141;
$L__BB0_140:
	rem.u64 	%rd827, %rd43, %rd5;
$L__BB0_141:
	shr.u64 	%rd728, %rd827, 3;
	add.s64 	%rd729, %rd1, %rd728;
	ld.global.u8 	%r18459, [%rd729];
	cvt.u32.u64 	%r18460, %rd827;
	and.b32  	%r18461, %r18460, 7;
	shr.u32 	%r18462, %r18459, %r18461;
	and.b32  	%r18463, %r18462, 1;
	setp.eq.b32 	%p124, %r18463, 1;
	not.pred 	%p125, %p124;
	@%p125 bra 	$L__BB0_224;
	add.s64 	%rd47, %rd43, %rd7;
	or.b64  	%rd730, %rd47, %rd5;
	and.b64  	%rd731, %rd730, -4294967296;
	setp.ne.s64 	%p126, %rd731, 0;
	@%p126 bra 	$L__BB0_144;
	cvt.u32.u64 	%r18464, %rd5;
	cvt.u32.u64 	%r18465, %rd47;
	rem.u32 	%r18466, %r18465, %r18464;
	cvt.u64.u32 	%rd828, %r18466;
	bra.uni 	$L__BB0_145;
$L__BB0_144:
	rem.u64 	%rd828, %rd47, %rd5;
$L__BB0_145:
	shr.u64 	%rd732, %rd828, 3;
	add.s64 	%rd733, %rd1, %rd732;
	ld.global.u8 	%r18467, [%rd733];
	cvt.u32.u64 	%r18468, %rd828;
	and.b32  	%r18469, %r18468, 7;
	shr.u32 	%r18470, %r18467, %r18469;
	and.b32  	%r18471, %r18470, 1;
	setp.eq.b32 	%p127, %r18471, 1;
	not.pred 	%p128, %p127;
	@%p128 bra 	$L__BB0_224;
	add.s64 	%rd51, %rd47, %rd7;
	or.b64  	%rd734, %rd51, %rd5;
	and.b64  	%rd735, %rd734, -4294967296;
	setp.ne.s64 	%p129, %rd735, 0;
	@%p129 bra 	$L__BB0_148;
	cvt.u32.u64 	%r18472, %rd5;
	cvt.u32.u64 	%r18473, %rd51;
	rem.u32 	%r18474, %r18473, %r18472;
	cvt.u64.u32 	%rd829, %r18474;
	bra.uni 	$L__BB0_149;
$L__BB0_148:
	rem.u64 	%rd829, %rd51, %rd5;
$L__BB0_149:
	shr.u64 	%rd736, %rd829, 3;
	add.s64 	%rd737, %rd1, %rd736;
	ld.global.u8 	%r18475, [%rd737];
	cvt.u32.u64 	%r18476, %rd829;
	and.b32  	%r18477, %r18476, 7;
	shr.u32 	%r18478, %r18475, %r18477;
	and.b32  	%r18479, %r18478, 1;
	setp.eq.b32 	%p130, %r18479, 1;
	not.pred 	%p131, %p130;
	@%p131 bra 	$L__BB0_224;
	add.s64 	%rd55, %rd51, %rd7;
	or.b64  	%rd738, %rd55, %rd5;
	and.b64  	%rd739, %rd738, -4294967296;
	setp.ne.s64 	%p132, %rd739, 0;
	@%p132 bra 	$L__BB0_152;
	cvt.u32.u64 	%r18480, %rd5;
	cvt.u32.u64 	%r18481, %rd55;
	rem.u32 	%r18482, %r18481, %r18480;
	cvt.u64.u32 	%rd830, %r18482;
	bra.uni 	$L__BB0_153;
$L__BB0_152:
	rem.u64 	%rd830, %rd55, %rd5;
$L__BB0_153:
	shr.u64 	%rd740, %rd830, 3;
	add.s64 	%rd741, %rd1, %rd740;
	ld.global.u8 	%r18483, [%rd741];
	cvt.u32.u64 	%r18484, %rd830;
	and.b32  	%r18485, %r18484, 7;
	shr.u32 	%r18486, %r18483, %r18485;
	and.b32  	%r18487, %r18486, 1;
	setp.eq.b32 	%p133, %r18487, 1;
	not.pred 	%p134, %p133;
	@%p134 bra 	$L__BB0_224;
	add.s64 	%rd59, %rd55, %rd7;
	or.b64  	%rd742, %rd59, %rd5;
	and.b64  	%rd743, %rd742, -4294967296;
	setp.ne.s64 	%p135, %rd743, 0;
	@%p135 bra 	$L__BB0_156;
	cvt.u32.u64 	%r18488, %rd5;
	cvt.u32.u64 	%r18489, %rd59;
	rem.u32 	%r18490, %r18489, %r18488;
	cvt.u64.u32 	%rd831, %r18490;
	bra.uni 	$L__BB0_157;
$L__BB0_156:
	rem.u64 	%rd831, %rd59, %rd5;
$L__BB0_157:
	shr.u64 	%rd744, %rd831, 3;
	add.s64 	%rd745, %rd1, %rd744;
	ld.global.u8 	%r18491, [%rd745];
	cvt.u32.u64 	%r18492, %rd831;
	and.b32  	%r18493, %r18492, 7;
	shr.u32 	%r18494, %r18491, %r18493;
	and.b32  	%r18495, %r18494, 1;
	setp.eq.b32 	%p136, %r18495, 1;
	not.pred 	%p137, %p136;
	@%p137 bra 	$L__BB0_224;
	add.s64 	%rd63, %rd59, %rd7;
	or.b64  	%rd746, %rd63, %rd5;
	and.b64  	%rd747, %rd746, -4294967296;
	setp.ne.s64 	%p138, %rd747, 0;
	@%p138 bra 	$L__BB0_160;
	cvt.u32.u64 	%r18496, %rd5;
	cvt.u32.u64 	%r18497, %rd63;
	rem.u32 	%r18498, %r18497, %r18496;
	cvt.u64.u32 	%rd832, %r18498;
	bra.uni 	$L__BB0_161;
$L__BB0_160:
	rem.u64 	%rd832, %rd63, %rd5;
$L__BB0_161:
	shr.u64 	%rd748, %rd832, 3;
	add.s64 	%rd749, %rd1, %rd748;
	ld.global.u8 	%r18499, [%rd749];
	cvt.u32.u64 	%r18500, %rd832;
	and.b32  	%r18501, %r18500, 7;
	shr.u32 	%r18502, %r18499, %r18501;
	and.b32  	%r18503, %r18502, 1;
	setp.eq.b32 	%p139, %r18503, 1;
	not.pred 	%p140, %p139;
	@%p140 bra 	$L__BB0_224;
	add.s64 	%rd67, %rd63, %rd7;
	or.b64  	%rd750, %rd67, %rd5;
	and.b64  	%rd751, %rd750, -4294967296;
	setp.ne.s64 	%p141, %rd751, 0;
	@%p141 bra 	$L__BB0_164;
	cvt.u32.u64 	%r18504, %rd5;
	cvt.u32.u64 	%r18505, %rd67;
	rem.u32 	%r18506, %r18505, %r18504;
	cvt.u64.u32 	%rd833, %r18506;
	bra.uni 	$L__BB0_165;
$L__BB0_164:
	rem.u64 	%rd833, %rd67, %rd5;
$L__BB0_165:
	shr.u64 	%rd752, %rd833, 3;
	add.s64 	%rd753, %rd1, %rd752;
	ld.global.u8 	%r18507, [%rd753];
	cvt.u32.u64 	%r18508, %rd833;
	and.b32  	%r18509, %r18508, 7;
	shr.u32 	%r18510, %r18507, %r18509;
	and.b32  	%r18511, %r18510, 1;
	setp.eq.b32 	%p142, %r18511, 1;
	not.pred 	%p143, %p142;
	@%p143 bra 	$L__BB0_224;
	add.s64 	%rd71, %rd67, %rd7;
	or.b64  	%rd754, %rd71, %rd5;
	and.b64  	%rd755, %rd754, -4294967296;
	setp.ne.s64 	%p144, %rd755, 0;
	@%p144 bra 	$L__BB0_168;
	cvt.u32.u64 	%r18512, %rd5;
	cvt.u32.u64 	%r18513, %rd71;
	rem.u32 	%r18514, %r18513, %r18512;
	cvt.u64.u32 	%rd834, %r18514;
	bra.uni 	$L__BB0_169;
$L__BB0_168:
	rem.u64 	%rd834, %rd71, %rd5;
$L__BB0_169:
	shr.u64 	%rd756, %rd834, 3;
	add.s64 	%rd757, %rd1, %rd756;
	ld.global.u8 	%r18515, [%rd757];
	cvt.u32.u64 	%r18516, %rd834;
	and.b32  	%r18517, %r18516, 7;
	shr.u32 	%r18518, %r18515, %r18517;
	and.b32  	%r18519, %r18518, 1;
	setp.eq.b32 	%p145, %r18519, 1;
	not.pred 	%p146, %p145;
	@%p146 bra 	$L__BB0_224;
	add.s64 	%rd75, %rd71, %rd7;
	or.b64  	%rd758, %rd75, %rd5;
	and.b64  	%rd759, %rd758, -4294967296;
	setp.ne.s64 	%p147, %rd759, 0;
	@%p147 bra 	$L__BB0_172;
	cvt.u32.u64 	%r18520, %rd5;
	cvt.u32.u64 	%r18521, %rd75;
	rem.u32 	%r18522, %r18521, %r18520;
	cvt.u64.u32 	%rd835, %r18522;
	bra.uni 	$L__BB0_173;
$L__BB0_172:
	rem.u64 	%rd835, %rd75, %rd5;
$L__BB0_173:
	shr.u64 	%rd760, %rd835, 3;
	add.s64 	%rd761, %rd1, %rd760;
	ld.global.u8 	%r18523, [%rd761];
	cvt.u32.u64 	%r18524, %rd835;
	and.b32  	%r18525, %r18524, 7;
	shr.u32 	%r18526, %r18523, %r18525;
	and.b32  	%r18527, %r18526, 1;
	setp.eq.b32 	%p148, %r18527, 1;
	not.pred 	%p149, %p148;
	@%p149 bra 	$L__BB0_224;
	add.s64 	%rd79, %rd75, %rd7;
	or.b64  	%rd762, %rd79, %rd5;
	and.b64  	%rd763, %rd762, -4294967296;
	setp.ne.s64 	%p150, %rd763, 0;
	@%p150 bra 	$L__BB0_176;
	cvt.u32.u64 	%r18528, %rd5;
	cvt.u32.u64 	%r18529, %rd79;
	rem.u32 	%r18530, %r18529, %r18528;
	cvt.u64.u32 	%rd836, %r18530;
	bra.uni 	$L__BB0_177;
$L__BB0_176:
	rem.u64 	%rd836, %rd79, %rd5;
$L__BB0_177:
	shr.u64 	%rd764, %rd836, 3;
	add.s64 	%rd765, %rd1, %rd764;
	ld.global.u8 	%r18531, [%rd765];
	cvt.u32.u64 	%r18532, %rd836;
	and.b32  	%r18533, %r18532, 7;
	shr.u32 	%r18534, %r18531, %r18533;
	and.b32  	%r18535, %r18534, 1;
	setp.eq.b32 	%p151, %r18535, 1;
	not.pred 	%p152, %p151;
	@%p152 bra 	$L__BB0_224;
	add.s64 	%rd83, %rd79, %rd7;
	or.b64  	%rd766, %rd83, %rd5;
	and.b64  	%rd767, %rd766, -4294967296;
	setp.ne.s64 	%p153, %rd767, 0;
	@%p153 bra 	$L__BB0_180;
	cvt.u32.u64 	%r18536, %rd5;
	cvt.u32.u64 	%r18537, %rd83;
	rem.u32 	%r18538, %r18537, %r18536;
	cvt.u64.u32 	%rd837, %r18538;
	bra.uni 	$L__BB0_181;
$L__BB0_180:
	rem.u64 	%rd837, %rd83, %rd5;
$L__BB0_181:
	shr.u64 	%rd768, %rd837, 3;
	add.s64 	%rd769, %rd1, %rd768;
	ld.global.u8 	%r18539, [%rd769];
	cvt.u32.u64 	%r18540, %rd837;
	and.b32  	%r18541, %r18540, 7;
	shr.u32 	%r18542, %r18539, %r18541;
	and.b32  	%r18543, %r18542, 1;
	setp.eq.b32 	%p154, %r18543, 1;
	not.pred 	%p155, %p154;
	@%p155 bra 	$L__BB0_224;
	add.s64 	%rd87, %rd83, %rd7;
	or.b64  	%rd770, %rd87, %rd5;
	and.b64  	%rd771, %rd770, -4294967296;
	setp.ne.s64 	%p156, %rd771, 0;
	@%p156 bra 	$L__BB0_184;
	cvt.u32.u64 	%r18544, %rd5;
	cvt.u32.u64 	%r18545, %rd87;
	rem.u32 	%r18546, %r18545, %r18544;
	cvt.u64.u32 	%rd838, %r18546;
	bra.uni 	$L__BB0_185;
$L__BB0_184:
	rem.u64 	%rd838, %rd87, %rd5;
$L__BB0_185:
	shr.u64 	%rd772, %rd838, 3;
	add.s64 	%rd773, %rd1, %rd772;
	ld.global.u8 	%r18547, [%rd773];
	cvt.u32.u64 	%r18548, %rd838;
	and.b32  	%r18549, %r18548, 7;
	shr.u32 	%r18550, %r18547, %r18549;
	and.b32  	%r18551, %r18550, 1;
	setp.eq.b32 	%p157, %r18551, 1;
	not.pred 	%p158, %p157;
	@%p158 bra 	$L__BB0_224;
	add.s64 	%rd91, %rd87, %rd7;
	or.b64  	%rd774, %rd91, %rd5;
	and.b64  	%rd775, %rd774, -4294967296;
	setp.ne.s64 	%p159, %rd775, 0;
	@%p159 bra 	$L__BB0_188;
	cvt.u32.u64 	%r18552, %rd5;
	cvt.u32.u64 	%r18553, %rd91;
	rem.u32 	%r18554, %r18553, %r18552;
	cvt.u64.u32 	%rd839, %r18554;
	bra.uni 	$L__BB0_189;
$L__BB0_188:
	rem.u64 	%rd839, %rd91, %rd5;
$L__BB0_189:
	shr.u64 	%rd776, %rd839, 3;
	add.s64 	%rd777, %rd1, %rd776;
	ld.global.u8 	%r18555, [%rd777];
	cvt.u32.u64 	%r18556, %rd839;
	and.b32  	%r18557, %r18556, 7;
	shr.u32 	%r18558, %r18555, %r18557;
	and.b32  	%r18559, %r18558, 1;
	setp.eq.b32 	%p160, %r18559, 1;
	not.pred 	%p161, %p160;
	@%p161 bra 	$L__BB0_224;
	add.s64 	%rd95, %rd91, %rd7;
	or.b64  	%rd778, %rd95, %rd5;
	and.b64  	%rd779, %rd778, -4294967296;
	setp.ne.s64 	%p162, %rd779, 0;
	@%p162 bra 	$L__BB0_192;
	cvt.u32.u64 	%r18560, %rd5;
	cvt.u32.u64 	%r18561, %rd95;
	rem.u32 	%r18562, %r18561, %r18560;
	cvt.u64.u32 	%rd840, %r18562;
	bra.uni 	$L__BB0_193;
$L__BB0_192:
	rem.u64 	%rd840, %rd95, %rd5;
$L__BB0_193:
	shr.u64 	%rd780, %rd840, 3;
	add.s64 	%rd781, %rd1, %rd780;
	ld.global.u8 	%r18563, [%rd781];
	cvt.u32.u64 	%r18564, %rd840;
	and.b32  	%r18565, %r18564, 7;
	shr.u32 	%r18566, %r18563, %r18565;
	and.b32  	%r18567, %r18566, 1;
	setp.eq.b32 	%p163, %r18567, 1;
	not.pred 	%p164, %p163;
	@%p164 bra 	$L__BB0_224;
	add.s64 	%rd99, %rd95, %rd7;
	or.b64  	%rd782, %rd99, %rd5;
	and.b64  	%rd783, %rd782, -4294967296;
	setp.ne.s64 	%p165, %rd783, 0;
	@%p165 bra 	$L__BB0_196;
	cvt.u32.u64 	%r18568, %rd5;
	cvt.u32.u64 	%r18569, %rd99;
	rem.u32 	%r18570, %r18569, %r18568;
	cvt.u64.u32 	%rd841, %r18570;
	bra.uni 	$L__BB0_197;
$L__BB0_196:
	rem.u64 	%rd841, %rd99, %rd5;
$L__BB0_197:
	shr.u64 	%rd784, %rd841, 3;
	add.s64 	%rd785, %rd1, %rd784;
	ld.global.u8 	%r18571, [%rd785];
	cvt.u32.u64 	%r18572, %rd841;
	and.b32  	%r18573, %r18572, 7;
	shr.u32 	%r18574, %r18571, %r18573;
	and.b32  	%r18575, %r18574, 1;
	setp.eq.b32 	%p166, %r18575, 1;
	not.pred 	%p167, %p166;
	@%p167 bra 	$L__BB0_224;
	add.s64 	%rd103, %rd99, %rd7;
	or.b64  	%rd786, %rd103, %rd5;
	and.b64  	%rd787, %rd786, -4294967296;
	setp.ne.s64 	%p168, %rd787, 0;
	@%p168 bra 	$L__BB0_200;
	cvt.u32.u64 	%r18576, %rd5;
	cvt.u32.u64 	%r18577, %rd103;
	rem.u32 	%r18578, %r18577, %r18576;
	cvt.u64.u32 	%rd842, %r18578;
	bra.uni 	$L__BB0_201;
$L__BB0_200:
	rem.u64 	%rd842, %rd103, %rd5;
$L__BB0_201:
	shr.u64 	%rd788, %rd842, 3;
	add.s64 	%rd789, %rd1, %rd788;
	ld.global.u8 	%r18579, [%rd789];
	cvt.u32.u64 	%r18580, %rd842;
	and.b32  	%r18581, %r18580, 7;
	shr.u32 	%r18582, %r18579, %r18581;
	and.b32  	%r18583, %r18582, 1;
	setp.eq.b32 	%p169, %r18583, 1;
	not.pred 	%p170, %p169;
	@%p170 bra 	$L__BB0_224;
	add.s64 	%rd107, %rd103, %rd7;
	or.b64  	%rd790, %rd107, %rd5;
	and.b64  	%rd791, %rd790, -4294967296;
	setp.ne.s64 	%p171, %rd791, 0;
	@%p171 bra 	$L__BB0_204;
	cvt.u32.u64 	%r18584, %rd5;
	cvt.u32.u64 	%r18585, %rd107;
	rem.u32 	%r18586, %r18585, %r18584;
	cvt.u64.u32 	%rd843, %r18586;
	bra.uni 	$L__BB0_205;
$L__BB0_204:
	rem.u64 	%rd843, %rd107, %rd5;
$L__BB0_205:
	shr.u64 	%rd792, %rd843, 3;
	add.s64 	%rd793, %rd1, %rd792;
	ld.global.u8 	%r18587, [%rd793];
	cvt.u32.u64 	%r18588, %rd843;
	and.b32  	%r18589, %r18588, 7;
	shr.u32 	%r18590, %r18587, %r18589;
	and.b32  	%r18591, %r18590, 1;
	setp.eq.b32 	%p172, %r18591, 1;
	not.pred 	%p173, %p172;
	@%p173 bra 	$L__BB0_224;
	add.s64 	%rd111, %rd107, %rd7;
	or.b64  	%rd794, %rd111, %rd5;
	and.b64  	%rd795, %rd794, -4294967296;
	setp.ne.s64 	%p174, %rd795, 0;
	@%p174 bra 	$L__BB0_208;
	cvt.u32.u64 	%r18592, %rd5;
	cvt.u32.u64 	%r18593, %rd111;
	rem.u32 	%r18594, %r18593, %r18592;
	cvt.u64.u32 	%rd844, %r18594;
	bra.uni 	$L__BB0_209;
$L__BB0_208:
	rem.u64 	%rd844, %rd111, %rd5;
$L__BB0_209:
	shr.u64 	%rd796, %rd844, 3;
	add.s64 	%rd797, %rd1, %rd796;
	ld.global.u8 	%r18595, [%rd797];
	cvt.u32.u64 	%r18596, %rd844;
	and.b32  	%r18597, %r18596, 7;
	shr.u32 	%r18598, %r18595, %r18597;
	and.b32  	%r18599, %r18598, 1;
	setp.eq.b32 	%p175, %r18599, 1;
	not.pred 	%p176, %p175;
	@%p176 bra 	$L__BB0_224;
	add.s64 	%rd115, %rd111, %rd7;
	or.b64  	%rd798, %rd115, %rd5;
	and.b64  	%rd799, %rd798, -4294967296;
	setp.ne.s64 	%p177, %rd799, 0;
	@%p177 bra 	$L__BB0_212;
	cvt.u32.u64 	%r18600, %rd5;
	cvt.u32.u64 	%r18601, %rd115;
	rem.u32 	%r18602, %r18601, %r18600;
	cvt.u64.u32 	%rd845, %r18602;
	bra.uni 	$L__BB0_213;
$L__BB0_212:
	rem.u64 	%rd845, %rd115, %rd5;
$L__BB0_213:
	shr.u64 	%rd800, %rd845, 3;
	add.s64 	%rd801, %rd1, %rd800;
	ld.global.u8 	%r18603, [%rd801];
	cvt.u32.u64 	%r18604, %rd845;
	and.b32  	%r18605, %r18604, 7;
	shr.u32 	%r18606, %r18603, %r18605;
	and.b32  	%r18607, %r18606, 1;
	setp.eq.b32 	%p178, %r18607, 1;
	not.pred 	%p179, %p178;
	@%p179 bra 	$L__BB0_224;
	add.s64 	%rd119, %rd115, %rd7;
	or.b64  	%rd802, %rd119, %rd5;
	and.b64  	%rd803, %rd802, -4294967296;
	setp.ne.s64 	%p180, %rd803, 0;
	@%p180 bra 	$L__BB0_216;
	cvt.u32.u64 	%r18608, %rd5;
	cvt.u32.u64 	%r18609, %rd119;
	rem.u32 	%r18610, %r18609, %r18608;
	cvt.u64.u32 	%rd846, %r18610;
	bra.uni 	$L__BB0_217;
$L__BB0_216:
	rem.u64 	%rd846, %rd119, %rd5;
$L__BB0_217:
	shr.u64 	%rd804, %rd846, 3;
	add.s64 	%rd805, %rd1, %rd804;
	ld.global.u8 	%r18611, [%rd805];
	cvt.u32.u64 	%r18612, %rd846;
	and.b32  	%r18613, %r18612, 7;
	shr.u32 	%r18614, %r18611, %r18613;
	and.b32  	%r18615, %r18614, 1;
	setp.eq.b32 	%p181, %r18615, 1;
	not.pred 	%p182, %p181;
	@%p182 bra 	$L__BB0_224;
	add.s64 	%rd123, %rd119, %rd7;
	or.b64  	%rd806, %rd123, %rd5;
	and.b64  	%rd807, %rd806, -4294967296;
	setp.ne.s64 	%p183, %rd807, 0;
	@%p183 bra 	$L__BB0_220;
	cvt.u32.u64 	%r18616, %rd5;
	cvt.u32.u64 	%r18617, %rd123;
	rem.u32 	%r18618, %r18617, %r18616;
	cvt.u64.u32 	%rd847, %r18618;
	bra.uni 	$L__BB0_221;
$L__BB0_220:
	rem.u64 	%rd847, %rd123, %rd5;
$L__BB0_221:
	shr.u64 	%rd808, %rd847, 3;
	add.s64 	%rd809, %rd1, %rd808;
	ld.global.u8 	%r18619, [%rd809];
	cvt.u32.u64 	%r18620, %rd847;
	and.b32  	%r18621, %r18620, 7;
	shr.u32 	%r18622, %r18619, %r18621;
	and.b32  	%r18623, %r18622, 1;
	setp.eq.b32 	%p184, %r18623, 1;
	not.pred 	%p185, %p184;
	@%p185 bra 	$L__BB0_224;
	ld.param.u64 	%rd817, [_Z23akm_search_kernel_rangeyPKhmiPyPi_param_5];
	cvta.to.global.u64 	%rd810, %rd817;
	atom.global.add.u32 	%r1196, [%rd810], 1;
	setp.gt.s32 	%p186, %r1196, 1023;
	@%p186 bra 	$L__BB0_224;
	ld.param.u64 	%rd816, [_Z23akm_search_kernel_rangeyPKhmiPyPi_param_4];
	ld.local.u64 	%rd811, [%rd3];
	cvta.to.global.u64 	%rd812, %rd816;
	mul.wide.s32 	%rd813, %r1196, 8;
	add.s64 	%rd814, %rd812, %rd813;
	st.global.u64 	[%rd814], %rd811;
$L__BB0_224:
	ret;

}


// ===== COMPILED SASS (sm_100) =====

	.target	sm_100

	.elftype	@"ET_EXEC"


//--------------------- .note.nv.tkinfo           --------------------------
	.section	.note.nv.tkinfo,"",@"SHT_NOTE"
	.sectionflags	@"SHF_NOTE_NV_TKINFO"
	.tkinfo
        /*0018*/ 	.word	0x00000002
        /*0030*/ 	.string	""
        /*0030*/ 	.string	"ptxas"
        /*0030*/ 	.string	"Cuda compilation tools, release 13.0, V13.0.88"
        /*0030*/ 	.string	"Build cuda_13.0.r13.0/compiler.36424714_0"
        /*0030*/ 	.string	"-arch sm_100 -m 64 "



//--------------------- .note.nv.cuinfo           --------------------------
	.section	.note.nv.cuinfo,"",@"SHT_NOTE"
	.sectionflags	@"SHF_NOTE_NV_CUINFO"
        /*0018*/ 	.short	0x0002
        /*001a*/ 	.short	0x0064
        /*001c*/ 	.short	0x0082
	.zero		2


//--------------------- .nv.info                  --------------------------
	.section	.nv.info,"",@"SHT_CUDA_INFO"
	.align	4


	//----- nvinfo : EIATTR_REGCOUNT
	.align		4
        /*0000*/ 	.byte	0x04, 0x2f
        /*0002*/ 	.short	(.L_14 - .L_13)
	.align		4
.L_13:
        /*0004*/ 	.word	index@(_Z23akm_search_kernel_rangeyPKhmiPyPi)
        /*0008*/ 	.word	0x0000007e


	//----- nvinfo : EIATTR_FRAME_SIZE
	.align		4
.L_14:
        /*000c*/ 	.byte	0x04, 0x11
        /*000e*/ 	.short	(.L_16 - .L_15)
	.align		4
.L_15:
        /*0010*/ 	.word	index@($__internal_0_$__cuda_sm20_rem_u64)
        /*0014*/ 	.word	0x00000040


	//----- nvinfo : EIATTR_FRAME_SIZE
	.align		4
.L_16:
        /*0018*/ 	.byte	0x04, 0x11
        /*001a*/ 	.short	(.L_18 - .L_17)
	.align		4
.L_17:
        /*001c*/ 	.word	index@(_Z23akm_search_kernel_rangeyPKhmiPyPi)
        /*0020*/ 	.word	0x00000040


	//----- nvinfo : EIATTR_MIN_STACK_SIZE
	.align		4
.L_18:
        /*0024*/ 	.byte	0x04, 0x12
        /*0026*/ 	.short	(.L_20 - .L_19)
	.align		4
.L_19:
        /*0028*/ 	.word	index@(_Z23akm_search_kernel_rangeyPKhmiPyPi)
        /*002c*/ 	.word	0x00000040
.L_20:


//--------------------- .nv.compat                --------------------------
	.section	.nv.compat,"",@"SHT_CUDA_COMPAT_INFO"
	.align	4
        /*0000*/ 	.byte	0x02, 0x09, 0x00, 0x00, 0x02, 0x02, 0x01, 0x00, 0x02, 0x05, 0x05, 0x00, 0x03, 0x07, 0x01, 0x01
        /*0010*/ 	.byte	0x02, 0x03, 0x00, 0x00, 0x02, 0x06, 0x01, 0x00, 0x04, 0x0b, 0x08, 0x00, 0x09, 0x00, 0x00, 0x00
        /*0020*/ 	.byte	0x00, 0x00, 0x00, 0x00


//--------------------- .nv.info._Z23akm_search_kernel_rangeyPKhmiPyPi --------------------------
	.section	.nv.info._Z23akm_search_kernel_rangeyPKhmiPyPi,"",@"SHT_CUDA_INFO"
	.sectionflags	@""
	.align	4


	//----- nvinfo : EIATTR_CUDA_API_VERSION
	.align		4
        /*0000*/ 	.byte	0x04, 0x37
        /*0002*/ 	.short	(.L_22 - .L_21)
.L_21:
        /*0004*/ 	.word	0x00000082


	//----- nvinfo : EIATTR_KPARAM_INFO
	.align		4
.L_22:
        /*0008*/ 	.byte	0x04, 0x17
        /*000a*/ 	.short	(.L_24 - .L_23)
.L_23:
        /*000c*/ 	.word	0x00000000
        /*0010*/ 	.short	0x0005
        /*0012*/ 	.short	0x0028
        /*0014*/ 	.byte	0x00, 0xf5, 0x21, 0x00


	//----- nvinfo : EIATTR_KPARAM_INFO
	.align		4
.L_24:
        /*0018*/ 	.byte	0x04, 0x17
        /*001a*/ 	.short	(.L_26 - .L_25)
.L_25:
        /*001c*/ 	.word	0x00000000
        /*0020*/ 	.short	0x0004
        /*0022*/ 	.short	0x0020
        /*0024*/ 	.byte	0x00, 0xf5, 0x21, 0x00


	//----- nvinfo : EIATTR_KPARAM_INFO
	.align		4
.L_26:
        /*0028*/ 	.byte	0x04, 0x17
        /*002a*/ 	.short	(.L_28 - .L_27)
.L_27:
        /*002c*/ 	.word	0x00000000
        /*0030*/ 	.short	0x0003
        /*0032*/ 	.short	0x0018
        /*0034*/ 	.byte	0x00, 0xf0, 0x11, 0x00


	//----- nvinfo : EIATTR_KPARAM_INFO
	.align		4
.L_28:
        /*0038*/ 	.byte	0x04, 0x17
        /*003a*/ 	.short	(.L_30 - .L_29)
.L_29:
        /*003c*/ 	.word	0x00000000
        /*0040*/ 	.short	0x0002
        /*0042*/ 	.short	0x0010
        /*0044*/ 	.byte	0x00, 0xf0, 0x21, 0x00


	//----- nvinfo : EIATTR_KPARAM_INFO
	.align		4
.L_30:
        /*0048*/ 	.byte	0x04, 0x17
        /*004a*/ 	.short	(.L_32 - .L_31)
.L_31:
        /*004c*/ 	.word	0x00000000
        /*0050*/ 	.short	0x0001
        /*0052*/ 	.short	0x0008
        /*0054*/ 	.byte	0x00, 0xf5, 0x21, 0x00


	//----- nvinfo : EIATTR_KPARAM_INFO
	.align		4
.L_32:
        /*0058*/ 	.byte	0x04, 0x17
        /*005a*/ 	.short	(.L_34 - .L_33)
.L_33:
        /*005c*/ 	.word	0x00000000
        /*0060*/ 	.short	0x0000
        /*0062*/ 	.short	0x0000
        /*0064*/ 	.byte	0x00, 0xf0, 0x21, 0x00


	//----- nvinfo : EIATTR_SPARSE_MMA_MASK
	.align		4
.L_34:
        /*0068*/ 	.byte	0x03, 0x50
        /*006a*/ 	.short	0x0000


	//----- nvinfo : EIATTR_MAXREG_COUNT
	.align		4
        /*006c*/ 	.byte	0x03, 0x1b
        /*006e*/ 	.short	0x00ff


	//----- nvinfo : EIATTR_MERCURY_ISA_VERSION
	.align		4
        /*0070*/ 	.byte	0x03, 0x5f
        /*0072*/ 	.short	0x0101


	//----- nvinfo : EIATTR_INT_WARP_WIDE_INSTR_OFFSETS
	.align		4
        /*0074*/ 	.byte	0x04, 0x31
        /*0076*/ 	.short	(.L_36 - .L_35)


	//   ....[0]....
.L_35:
        /*0078*/ 	.word	0x000268a0


	//   ....[1]....
        /*007c*/ 	.word	0x00026930


	//----- nvinfo : EIATTR_VRC_CTA_INIT_COUNT
	.align		4
.L_36:
        /*0080*/ 	.byte	0x02, 0x4a
	.zero		1
	.zero		1


	//----- nvinfo : EIATTR_EXIT_INSTR_OFFSETS
	.align		4
        /*0084*/ 	.byte	0x04, 0x1c
        /*0086*/ 	.short	(.L_38 - .L_37)


	//   ....[0]....
.L_37:
        /*0088*/ 	.word	0x00021c80


	//   ....[1]....
        /*008c*/ 	.word	0x00021f20


	//   ....[2]....
        /*0090*/ 	.word	0x000221c0


	//   ....[3]....
        /*0094*/ 	.word	0x00022460


	//   ....[4]....
        /*0098*/ 	.word	0x00022700


	//   ....[5]....
        /*009c*/ 	.word	0x000229a0


	//   ....[6]....
        /*00a0*/ 	.word	0x00022c40


	//   ....[7]....
        /*00a4*/ 	.word	0x00022ee0


	//   ....[8]....
        /*00a8*/ 	.word	0x00023180


	//   ....[9]....
        /*00ac*/ 	.word	0x00023420


	//   ....[10]....
        /*00b0*/ 	.word	0x000236c0


	//   ....[11]....
        /*00b4*/ 	.word	0x00023960


	//   ....[12]....
        /*00b8*/ 	.word	0x00023c00


	//   ....[13]....
        /*00bc*/ 	.word	0x00023ea0


	//   ....[14]....
        /*00c0*/ 	.word	0x00024140


	//   ....[15]....
        /*00c4*/ 	.word	0x000243e0


	//   ....[16]....
        /*00c8*/ 	.word	0x00024680


	//   ....[17]....
        /*00cc*/ 	.word	0x00024920


	//   ....[18]....
        /*00d0*/ 	.word	0x00024bc0


	//   ....[19]....
        /*00d4*/ 	.word	0x00024e60


	//   ....[20]....
        /*00d8*/ 	.word	0x00025100


	//   ....[21]....
        /*00dc*/ 	.word	0x000253a0


	//   ....[22]....
        /*00e0*/ 	.word	0x00025640


	//   ....[23]....
        /*00e4*/ 	.word	0x000258e0


	//   ....[24]....
        /*00e8*/ 	.word	0x00025b80


	//   ....[25]....
        /*00ec*/ 	.word	0x00025e20


	//   ....[26]....
        /*00f0*/ 	.word	0x000260c0


	//   ....[27]....
        /*00f4*/ 	.word	0x00026360


	//   ....[28]....
        /*00f8*/ 	.word	0x00026600


	//   ....[29]....
        /*00fc*/ 	.word	0x00026880


	//   ....[30]....
        /*0100*/ 	.word	0x00026960


	//   ....[31]....
        /*0104*/ 	.word	0x000269b0


	//----- nvinfo : EIATTR_CRS_STACK_SIZE
	.align		4
.L_38:
        /*0108*/ 	.byte	0x04, 0x1e
        /*010a*/ 	.short	(.L_40 - .L_39)
.L_39:
        /*010c*/ 	.word	0x00000000


	//----- nvinfo : EIATTR_CBANK_PARAM_SIZE
	.align		4
.L_40:
        /*0110*/ 	.byte	0x03, 0x19
        /*0112*/ 	.short	0x0030


	//----- nvinfo : EIATTR_PARAM_CBANK
	.align		4
        /*0114*/ 	.byte	0x04, 0x0a
        /*0116*/ 	.short	(.L_42 - .L_41)
	.align		4
.L_41:
        /*0118*/ 	.word	index@(.nv.constant0._Z23akm_search_kernel_rangeyPKhmiPyPi)
        /*011c*/ 	.short	0x0380
        /*011e*/ 	.short	0x0030


	//----- nvinfo : EIATTR_SW_WAR
	.align		4
.L_42:
        /*0120*/ 	.byte	0x04, 0x36
        /*0122*/ 	.short	(.L_44 - .L_43)
.L_43:
        /*0124*/ 	.word	0x00000008
.L_44:


//--------------------- .nv.callgraph             --------------------------
	.section	.nv.callgraph,"",@"SHT_CUDA_CALLGRAPH"
	.align	4
	.sectionentsize	8
	.align		4
        /*0000*/ 	.word	0x00000000
	.align		4
        /*0004*/ 	.word	0xffffffff
	.align		4
        /*0008*/ 	.word	0x00000000
	.align		4
        /*000c*/ 	.word	0xfffffffe
	.align		4
        /*0010*/ 	.word	0x00000000
	.align		4
        /*0014*/ 	.word	0xfffffffd
	.align		4
        /*0018*/ 	.word	0x00000000
	.align		4
        /*001c*/ 	.word	0xfffffffc


//--------------------- .nv.constant4             --------------------------
	.section	.nv.constant4,"a",@progbits
	.align	8
	.align		8
.nv.constant4:
        /*0000*/ 	.dword	precalc_xorwow_matrix
	.align		8
        /*0008*/ 	.dword	precalc_xorwow_offset_matrix
	.align		8
        /*0010*/ 	.dword	mrg32k3aM1
	.align		8
        /*0018*/ 	.dword	mrg32k3aM2
	.align		8
        /*0020*/ 	.dword	mrg32k3aM1SubSeq
	.align		8
        /*0028*/ 	.dword	mrg32k3aM2SubSeq
	.align		8
        /*0030*/ 	.dword	mrg32k3aM1Seq
	.align		8
        /*0038*/ 	.dword	mrg32k3aM2Seq


//--------------------- .nv.constant3             --------------------------
	.section	.nv.constant3,"a",@progbits
	.align	8
.nv.constant3:
	.type		__cr_lgamma_table,@object
	.size		__cr_lgamma_table,(_P - __cr_lgamma_table)
__cr_lgamma_table:
        /*0000*/ 	.byte	0x00, 0x00, 0x00, 0x00, 0x00, 0x00, 0x00, 0x00, 0x00, 0x00, 0x00, 0x00, 0x00, 0x00, 0x00, 0x00
        /*0010*/ 	.byte	0xef, 0x39, 0xfa, 0xfe, 0x42, 0x2e, 0xe6, 0x3f, 0x02, 0x20, 0x2a, 0xfa, 0x0b, 0xab, 0xfc, 0x3f
        /*0020*/ 	.byte	0xf9, 0x2c, 0x92, 0x7c, 0xa7, 0x6c, 0x09, 0x40, 0xc9, 0x79, 0x44, 0x3c, 0x64, 0x26, 0x13, 0x40
        /*0030*/ 	.byte	0xca, 0x01, 0xcf, 0x3a, 0x27, 0x51, 0x1a, 0x40, 0x30, 0xcc, 0x2d, 0xf3, 0xe1, 0x0c, 0x21, 0x40
        /*0040*/ 	.byte	0x0d, 0xb7, 0xfc, 0x82, 0x8e, 0x35, 0x25, 0x40
	.type		_P,@object
	.size		_P,(_GX - _P)
_P:
        /*0048*/ 	.byte	0x2f, 0xff, 0xff, 0xff, 0xfe, 0xff, 0xff, 0xff, 0xff, 0xff, 0xff, 0xff, 0xff, 0xff, 0xff, 0xff
        /*0058*/ 	.byte	0xff, 0xff, 0xff, 0xff, 0xff, 0xff, 0xff, 0xff, 0xff, 0xff, 0xff, 0xff, 0xff, 0xff, 0xff, 0xff
	.type		_GX,@object
	.size		_GX,(_GY - _GX)
_GX:
        /*0068*/ 	.byte	0x98, 0x17, 0xf8, 0x16, 0x5b, 0x81, 0xf2, 0x59, 0xd9, 0x28, 0xce, 0x2d, 0xdb, 0xfc, 0x9b, 0x02
        /*0078*/ 	.byte	0x07, 0x0b, 0x87, 0xce, 0x95, 0x62, 0xa0, 0x55, 0xac, 0xbb, 0xdc, 0xf9, 0x7e, 0x66, 0xbe, 0x79
	.type		_GY,@object
	.size		_GY,(K256 - _GY)
_GY:
        /*0088*/ 	.byte	0xb8, 0xd4, 0x10, 0xfb, 0x8f, 0xd0, 0x47, 0x9c, 0x19, 0x54, 0x85, 0xa6, 0x48, 0xb4, 0x17, 0xfd
        /*0098*/ 	.byte	0xa8, 0x08, 0x11, 0x0e, 0xfc, 0xfb, 0xa4, 0x5d, 0x65, 0xc4, 0xa3, 0x26, 0x77, 0xda, 0x3a, 0x48
	.type		K256,@object
	.size		K256,(.L_12 - K256)
K256:
        /*00a8*/ 	.byte	0x98, 0x2f, 0x8a, 0x42, 0x91, 0x44, 0x37, 0x71, 0xcf, 0xfb, 0xc0, 0xb5, 0xa5, 0xdb, 0xb5, 0xe9
        /* <DEDUP_REMOVED lines=15> */
.L_12:


//--------------------- .text._Z23akm_search_kernel_rangeyPKhmiPyPi --------------------------
	.section	.text._Z23akm_search_kernel_rangeyPKhmiPyPi,"ax",@progbits
	.align	128
        .global         _Z23akm_search_kernel_rangeyPKhmiPyPi
        .type           _Z23akm_search_kernel_rangeyPKhmiPyPi,@function
        .size           _Z23akm_search_kernel_rangeyPKhmiPyPi,(.L_x_100 - _Z23akm_search_kernel_rangeyPKhmiPyPi)
        .other          _Z23akm_search_kernel_rangeyPKhmiPyPi,@"STO_CUDA_ENTRY STV_DEFAULT"
_Z23akm_search_kernel_rangeyPKhmiPyPi:
.text._Z23akm_search_kernel_rangeyPKhmiPyPi:
[----:B------:R-:W0:Y:S01]  /*0000*/  LDC R1, c[0x0][0x37c] ;  /* 0x0000df00ff017b82 */ /* 0x000e220000000800 */
[----:B------:R-:W1:Y:S07]  /*0010*/  S2R R3, SR_TID.X ;  /* 0x0000000000037919 */ /* 0x000e6e0000002100 */
[----:B------:R-:W1:Y:S01]  /*0020*/  S2UR UR4, SR_CTAID.X ;  /* 0x00000000000479c3 */ /* 0x000e620000002500 */
[----:B------:R-:W2:Y:S01]  /*0030*/  LDCU.64 UR6, c[0x0][0x380] ;  /* 0x00007000ff0677ac */ /* 0x000ea20008000a00 */
[----:B0-----:R-:W-:-:S06]  /*0040*/  VIADD R1, R1, 0xffffffc0 ;  /* 0xffffffc001017836 */ /* 0x001fcc0000000000 */
[----:B------:R-:W1:Y:S08]  /*0050*/  LDC R0, c[0x0][0x360] ;  /* 0x0000d800ff007b82 */ /* 0x000e700000000800 */
[----:B------:R-:W0:Y:S01]  /*0060*/  LDC R12, c[0x0][0x398] ;  /* 0x0000e600ff0c7b82 */ /* 0x000e220000000800 */
[----:B-1----:R-:W-:-:S05]  /*0070*/  IMAD R0, R0, UR4, R3 ;  /* 0x0000000400007c24 */ /* 0x002fca000f8e0203 */
[----:B--2---:R-:W-:-:S04]  /*0080*/  IADD3 R0, P0, PT, R0, UR6, RZ ;  /* 0x0000000600007c10 */ /* 0x004fc8000ff1e0ff */
[----:B------:R-:W-:Y:S01]  /*0090*/  LOP3.LUT R0, R0, 0xaad26b49, RZ, 0x3c, !PT ;  /* 0xaad26b4900007812 */ /* 0x000fe200078e3cff */
[----:B------:R-:W-:-:S04]  /*00a0*/  IMAD.X R6, RZ, RZ, UR7, P0 ;  /* 0x00000007ff067e24 */ /* 0x000fc800080e06ff */
[----:B------:R-:W-:-:S04]  /*00b0*/  IMAD R0, R0, 0x4182bed5, RZ ;  /* 0x4182bed500007824 */ /* 0x000fc800078e02ff */
[C---:B------:R-:W-:Y:S02]  /*00c0*/  VIADD R2, R0.reuse, 0x75bcd15 ;  /* 0x075bcd1500027836 */ /* 0x040fe40000000000 */
[----:B------:R-:W-:-:S03]  /*00d0*/  VIADD R4, R0, 0x583f19 ;  /* 0x00583f1900047836 */ /* 0x000fc60000000000 */
[----:B------:R-:W-:Y:S02]  /*00e0*/  SHF.R.U32.HI R3, RZ, 0x2, R2 ;  /* 0x00000002ff037819 */ /* 0x000fe40000011602 */
[----:B------:R-:W-:Y:S02]  /*00f0*/  SHF.L.U32 R7, R4, 0x4, RZ ;  /* 0x0000000404077819 */ /* 0x000fe400000006ff */
[----:B------:R-:W-:Y:S02]  /*0100*/  LOP3.LUT R5, R3, R2, RZ, 0x3c, !PT ;  /* 0x0000000203057212 */ /* 0x000fe400078e3cff */
[----:B------:R-:W-:Y:S02]  /*0110*/  LOP3.LUT R2, R6, 0xf7dcefdd, RZ, 0x3c, !PT ;  /* 0xf7dcefdd06027812 */ /* 0x000fe400078e3cff */
[----:B------:R-:W-:Y:S01]  /*0120*/  LOP3.LUT R3, R0, 0x159a55e5, RZ, 0x3c, !PT ;  /* 0x159a55e500037812 */ /* 0x000fe200078e3cff */
[----:B------:R-:W-:Y:S01]  /*0130*/  IMAD.SHL.U32 R6, R5, 0x2, RZ ;  /* 0x0000000205067824 */ /* 0x000fe200078e00ff */
[----:B------:R-:W-:-:S02]  /*0140*/  SHF.R.U32.HI R13, RZ, 0x2, R4 ;  /* 0x00000002ff0d7819 */ /* 0x000fc40000011604 */
[----:B------:R-:W-:Y:S01]  /*0150*/  SHF.R.U32.HI R9, RZ, 0x2, R3 ;  /* 0x00000002ff097819 */ /* 0x000fe20000011603 */
[----:B------:R-:W-:Y:S01]  /*0160*/  IMAD R3, R2, -0x658354e5, RZ ;  /* 0x9a7cab1b02037824 */ /* 0x000fe200078e02ff */
[----:B------:R-:W-:Y:S02]  /*0170*/  LOP3.LUT R6, R4, R7, R6, 0x96, !PT ;  /* 0x0000000704067212 */ /* 0x000fe400078e9606 */
[----:B------:R-:W-:Y:S01]  /*0180*/  LOP3.LUT R9, R9, 0x159a55e5, R0, 0x96, !PT ;  /* 0x159a55e509097812 */ /* 0x000fe200078e9600 */
[----:B------:R-:W-:Y:S01]  /*0190*/  VIADD R2, R3, 0x1f123bb5 ;  /* 0x1f123bb503027836 */ /* 0x000fe20000000000 */
[----:B------:R-:W-:Y:S02]  /*01a0*/  LOP3.LUT R5, R6, R5, RZ, 0x3c, !PT ;  /* 0x0000000506057212 */ /* 0x000fe400078e3cff */
[----:B------:R-:W-:Y:S01]  /*01b0*/  LOP3.LUT R13, R13, R4, RZ, 0x3c, !PT ;  /* 0x000000040d0d7212 */ /* 0x000fe200078e3cff */
[----:B------:R-:W-:Y:S01]  /*01c0*/  IMAD.SHL.U32 R7, R9, 0x2, RZ ;  /* 0x0000000209077824 */ /* 0x000fe200078e00ff */
[----:B------:R-:W-:Y:S01]  /*01d0*/  SHF.R.U32.HI R11, RZ, 0x2, R2 ;  /* 0x00000002ff0b7819 */ /* 0x000fe20000011602 */
[----:B------:R-:W-:Y:S01]  /*01e0*/  IMAD.SHL.U32 R6, R5, 0x10, RZ ;  /* 0x0000001005067824 */ /* 0x000fe200078e00ff */
[----:B------:R-:W-:Y:S01]  /*01f0*/  IADD3 R0, PT, PT, R0, 0x64f0c9, R3 ;  /* 0x0064f0c900007810 */ /* 0x000fe20007ffe003 */
[----:B------:R-:W-:Y:S01]  /*0200*/  IMAD.SHL.U32 R4, R13, 0x2, RZ ;  /* 0x000000020d047824 */ /* 0x000fe200078e00ff */
[----:B------:R-:W-:-:S02]  /*0210*/  LOP3.LUT R11, R11, R2, RZ, 0x3c, !PT ;  /* 0x000000020b0b7212 */ /* 0x000fc400078e3cff */
[----:B------:R-:W-:Y:S02]  /*0220*/  LOP3.LUT R6, R5, R6, R7, 0x96, !PT ;  /* 0x0000000605067212 */ /* 0x000fe400078e9607 */
[----:B------:R-:W-:Y:S02]  /*0230*/  LOP3.LUT R2, R3, 0x5491333, RZ, 0x3c, !PT ;  /* 0x0549133303027812 */ /* 0x000fe400078e3cff */
[----:B------:R-:W-:Y:S02]  /*0240*/  LOP3.LUT R9, R6, R9, RZ, 0x3c, !PT ;  /* 0x0000000906097212 */ /* 0x000fe400078e3cff */
[----:B------:R-:W-:Y:S02]  /*0250*/  SHF.L.U32 R7, R11, 0x1, RZ ;  /* 0x000000010b077819 */ /* 0x000fe400000006ff */
[----:B------:R-:W-:Y:S01]  /*0260*/  SHF.R.U32.HI R2, RZ, 0x2, R2 ;  /* 0x00000002ff027819 */ /* 0x000fe20000011602 */
[----:B------:R-:W-:Y:S01]  /*0270*/  IMAD.SHL.U32 R6, R9, 0x10, RZ ;  /* 0x0000001009067824 */ /* 0x000fe200078e00ff */
[----:B------:R-:W-:-:S02]  /*0280*/  SHF.R.U32.HI R8, RZ, 0x2, R9 ;  /* 0x00000002ff087819 */ /* 0x000fc40000011609 */
[----:B------:R-:W-:Y:S02]  /*0290*/  LOP3.LUT R2, R2, 0x5491333, R3, 0x96, !PT ;  /* 0x0549133302027812 */ /* 0x000fe400078e9603 */
[----:B------:R-:W-:Y:S02]  /*02a0*/  LOP3.LUT R6, R9, R6, R7, 0x96, !PT ;  /* 0x0000000609067212 */ /* 0x000fe400078e9607 */
[----:B------:R-:W-:Y:S01]  /*02b0*/  LOP3.LUT R8, R8, R9, RZ, 0x3c, !PT ;  /* 0x0000000908087212 */ /* 0x000fe200078e3cff */
[----:B------:R-:W-:Y:S01]  /*02c0*/  IMAD.SHL.U32 R7, R2, 0x2, RZ ;  /* 0x0000000202077824 */ /* 0x000fe200078e00ff */
[----:B------:R-:W-:-:S05]  /*02d0*/  LOP3.LUT R11, R6, R11, RZ, 0x3c, !PT ;  /* 0x0000000b060b7212 */ /* 0x000fca00078e3cff */
[----:B------:R-:W-:-:S05]  /*02e0*/  IMAD.SHL.U32 R6, R11, 0x10, RZ ;  /* 0x000000100b067824 */ /* 0x000fca00078e00ff */
[----:B------:R-:W-:Y:S02]  /*02f0*/  LOP3.LUT R7, R11, R6, R7, 0x96, !PT ;  /* 0x000000060b077212 */ /* 0x000fe400078e9607 */
[----:B------:R-:W-:Y:S02]  /*0300*/  SHF.R.U32.HI R6, RZ, 0x2, R5 ;  /* 0x00000002ff067819 */ /* 0x000fe40000011605 */
[----:B------:R-:W-:Y:S02]  /*0310*/  LOP3.LUT R7, R7, R2, RZ, 0x3c, !PT ;  /* 0x0000000207077212 */ /* 0x000fe400078e3cff */
[----:B------:R-:W-:Y:S02]  /*0320*/  LOP3.LUT R6, R6, R5, RZ, 0x3c, !PT ;  /* 0x0000000506067212 */ /* 0x000fe400078e3cff */
[----:B------:R-:W-:-:S04]  /*0330*/  SHF.L.U32 R2, R7, 0x4, RZ ;  /* 0x0000000407027819 */ /* 0x000fc800000006ff */
[----:B------:R-:W-:Y:S01]  /*0340*/  LOP3.LUT R2, R7, R2, R4, 0x96, !PT ;  /* 0x0000000207027212 */ /* 0x000fe200078e9604 */
[----:B------:R-:W-:Y:S01]  /*0350*/  IMAD.SHL.U32 R4, R6, 0x2, RZ ;  /* 0x0000000206047824 */ /* 0x000fe200078e00ff */
[----:B------:R-:W-:Y:S02]  /*0360*/  IADD3 R7, PT, PT, R0, 0x161f14, R7 ;  /* 0x00161f1400077810 */ /* 0x000fe40007ffe007 */
[----:B------:R-:W-:-:S05]  /*0370*/  LOP3.LUT R13, R2, R13, RZ, 0x3c, !PT ;  /* 0x0000000d020d7212 */ /* 0x000fca00078e3cff */
[----:B------:R-:W-:-:S05]  /*0380*/  IMAD.SHL.U32 R2, R13, 0x10, RZ ;  /* 0x000000100d027824 */ /* 0x000fca00078e00ff */
[----:B------:R-:W-:Y:S01]  /*0390*/  LOP3.LUT R15, R13, R2, R4, 0x96, !PT ;  /* 0x000000020d0f7212 */ /* 0x000fe200078e9604 */
[----:B------:R-:W-:-:S03]  /*03a0*/  IMAD.SHL.U32 R4, R8, 0x2, RZ ;  /* 0x0000000208047824 */ /* 0x000fc600078e00ff */
[----:B------:R-:W-:Y:S02]  /*03b0*/  LOP3.LUT R15, R15, R6, RZ, 0x3c, !PT ;  /* 0x000000060f0f7212 */ /* 0x000fe400078e3cff */
[----:B------:R-:W-:-:S03]  /*03c0*/  SHF.R.U32.HI R6, RZ, 0x2, R11 ;  /* 0x00000002ff067819 */ /* 0x000fc6000001160b */
[----:B------:R-:W-:Y:S01]  /*03d0*/  IMAD.SHL.U32 R2, R15, 0x10, RZ ;  /* 0x000000100f027824 */ /* 0x000fe200078e00ff */
[----:B------:R-:W-:-:S04]  /*03e0*/  LOP3.LUT R6, R6, R11, RZ, 0x3c, !PT ;  /* 0x0000000b06067212 */ /* 0x000fc800078e3cff */
[----:B------:R-:W-:Y:S02]  /*03f0*/  LOP3.LUT R17, R15, R2, R4, 0x96, !PT ;  /* 0x000000020f117212 */ /* 0x000fe400078e9604 */
[----:B------:R-:W-:Y:S02]  /*0400*/  SHF.L.U32 R4, R6, 0x1, RZ ;  /* 0x0000000106047819 */ /* 0x000fe400000006ff */
[----:B------:R-:W-:Y:S02]  /*0410*/  LOP3.LUT R17, R17, R8, RZ, 0x3c, !PT ;  /* 0x0000000811117212 */ /* 0x000fe400078e3cff */
[C---:B------:R-:W-:Y:S02]  /*0420*/  IADD3 R8, PT, PT, R0.reuse, 0x1ba6d9, R13 ;  /* 0x001ba6d900087810 */ /* 0x040fe40007ffe00d */
[----:B------:R-:W-:Y:S01]  /*0430*/  IADD3 R10, PT, PT, R0, 0x26b663, R17 ;  /* 0x0026b663000a7810 */ /* 0x000fe20007ffe011 */
[----:B------:R-:W-:-:S05]  /*0440*/  IMAD.SHL.U32 R2, R17, 0x10, RZ ;  /* 0x0000001011027824 */ /* 0x000fca00078e00ff */
[----:B------:R-:W-:Y:S01]  /*0450*/  LOP3.LUT R3, R17, R2, R4, 0x96, !PT ;  /* 0x0000000211037212 */ /* 0x000fe200078e9604 */
[----:B------:R-:W-:Y:S01]  /*0460*/  IMAD.MOV.U32 R2, RZ, RZ, R1 ;  /* 0x000000ffff027224 */ /* 0x000fe200078e0001 */
[C---:B------:R-:W-:Y:S02]  /*0470*/  IADD3 R4, PT, PT, R0.reuse, 0x587c5, R5 ;  /* 0x000587c500047810 */ /* 0x040fe40007ffe005 */
[----:B------:R-:W-:Y:S02]  /*0480*/  LOP3.LUT R3, R3, R6, RZ, 0x3c, !PT ;  /* 0x0000000603037212 */ /* 0x000fe400078e3cff */
[C---:B------:R-:W-:Y:S02]  /*0490*/  IADD3 R5, PT, PT, R0.reuse, 0xb0f8a, R9 ;  /* 0x000b0f8a00057810 */ /* 0x040fe40007ffe009 */
[C---:B------:R-:W-:Y:S02]  /*04a0*/  IADD3 R6, PT, PT, R0.reuse, 0x10974f, R11 ;  /* 0x0010974f00067810 */ /* 0x040fe40007ffe00b */
[C---:B------:R-:W-:Y:S01]  /*04b0*/  IADD3 R9, PT, PT, R0.reuse, 0x212e9e, R15 ;  /* 0x00212e9e00097810 */ /* 0x040fe20007ffe00f */
[----:B------:R1:W-:Y:S01]  /*04c0*/  STL.64 [R1+0x20], R4 ;  /* 0x0000200401007387 */ /* 0x0003e20000100a00 */
[----:B------:R-:W-:Y:S01]  /*04d0*/  IADD3 R11, PT, PT, R0, 0x2c3e28, R3 ;  /* 0x002c3e28000b7810 */ /* 0x000fe20007ffe003 */
[----:B0-----:R-:W-:-:S02]  /*04e0*/  VIADD R3, R12, 0xffffffff ;  /* 0xffffffff0c037836 */ /* 0x001fc40000000000 */
[----:B------:R1:W-:Y:S01]  /*04f0*/  STL.64 [R1+0x28], R6 ;  /* 0x0000280601007387 */ /* 0x0003e20000100a00 */
[----:B------:R-:W-:Y:S02]  /*0500*/  VIADD R0, R1, 0x20 ;  /* 0x0000002001007836 */ /* 0x000fe40000000000 */
[----:B------:R-:W-:Y:S01]  /*0510*/  ISETP.GT.U32.AND P0, PT, R3, 0xfe, PT ;  /* 0x000000fe0300780c */ /* 0x000fe20003f04070 */
[----:B------:R1:W-:Y:S04]  /*0520*/  STL.64 [R1+0x30], R8 ;  /* 0x0000300801007387 */ /* 0x0003e80000100a00 */
[----:B------:R1:W-:Y:S08]  /*0530*/  STL.64 [R1+0x38], R10 ;  /* 0x0000380a01007387 */ /* 0x0003f00000100a00 */
[----:B------:R-:W-:Y:S05]  /*0540*/  @P0 BRA `(.L_x_0) ;  /* 0x0000000000840947 */ /* 0x000fea0003800000 */
[----:B------:R-:W-:Y:S02]  /*0550*/  ISETP.GT.U32.AND P0, PT, R3, 0xdf, PT ;  /* 0x000000df0300780c */ /* 0x000fe40003f04070 */
[----:B-1----:R-:W-:-:S04]  /*0560*/  SHF.R.U32.HI R5, RZ, 0x5, R3 ;  /* 0x00000005ff057819 */ /* 0x002fc80000011603 */
[----:B------:R-:W-:-:S07]  /*0570*/  LEA R4, R5, R0, 0x2 ;  /* 0x0000000005047211 */ /* 0x000fce00078e10ff */
[----:B------:R-:W-:Y:S05]  /*0580*/  @P0 BRA `(.L_x_1) ;  /* 0x0000000000480947 */ /* 0x000fea0003800000 */
[----:B------:R0:W-:Y:S01]  /*0590*/  STL [R4+0x4], RZ ;  /* 0x000004ff04007387 */ /* 0x0001e20000100800 */
[----:B------:R-:W-:-:S13]  /*05a0*/  ISETP.NE.AND P0, PT, R5, 0x6, PT ;  /* 0x000000060500780c */ /* 0x000fda0003f05270 */
[----:B0-----:R-:W-:Y:S05]  /*05b0*/  @!P0 BRA `(.L_x_1) ;  /* 0x00000000003c8947 */ /* 0x001fea0003800000 */
        /* <DEDUP_REMOVED lines=12> */
[----:B------:R-:W-:Y:S01]  /*0680*/  ISETP.NE.AND P0, PT, R5, 0x1, PT ;  /* 0x000000010500780c */ /* 0x000fe20003f05270 */
[----:B------:R0:W-:-:S12]  /*0690*/  STL [R4+0x18], RZ ;  /* 0x000018ff04007387 */ /* 0x0001d80000100800 */
[----:B------:R0:W-:Y:S02]  /*06a0*/  @P0 STL [R4+0x1c], RZ ;  /* 0x00001cff04000387 */ /* 0x0001e40000100800 */
.L_x_1:
[----:B------:R-:W2:Y:S01]  /*06b0*/  LDL R6, [R4] ;  /* 0x0000000004067983 */ /* 0x000ea20000100800 */
[----:B------:R-:W-:Y:S01]  /*06c0*/  IMAD.MOV.U32 R8, RZ, RZ, -0x2 ;  /* 0xfffffffeff087424 */ /* 0x000fe200078e00ff */
[----:B------:R-:W-:-:S04]  /*06d0*/  LOP3.LUT R3, R3, 0x1f, RZ, 0xc0, !PT ;  /* 0x0000001f03037812 */ /* 0x000fc800078ec0ff */
[----:B------:R-:W-:Y:S01]  /*06e0*/  SHF.L.U32 R5, R8, R3, RZ ;  /* 0x0000000308057219 */ /* 0x000fe200000006ff */
[----:B------:R-:W-:Y:S01]  /*06f0*/  IMAD.MOV.U32 R8, RZ, RZ, 0x1 ;  /* 0x00000001ff087424 */ /* 0x000fe200078e00ff */
[----:B------:R-:W-:Y:S02]  /*0700*/  ISETP.NE.AND P0, PT, R3, 0x1f, PT ;  /* 0x0000001f0300780c */ /* 0x000fe40003f05270 */
[----:B------:R-:W-:Y:S02]  /*0710*/  LOP3.LUT R5, RZ, R5, RZ, 0x33, !PT ;  /* 0x00000005ff057212 */ /* 0x000fe400078e33ff */
[----:B------:R-:W-:Y:S02]  /*0720*/  SHF.L.U32 R3, R8, R3, RZ ;  /* 0x0000000308037219 */ /* 0x000fe400000006ff */
[----:B------:R-:W-:-:S04]  /*0730*/  SEL R5, R5, 0xffffffff, P0 ;  /* 0xffffffff05057807 */ /* 0x000fc80000000000 */
[----:B--2---:R-:W-:-:S05]  /*0740*/  LOP3.LUT R3, R3, R6, R5, 0xf8, !PT ;  /* 0x0000000603037212 */ /* 0x004fca00078ef805 */
[----:B------:R2:W-:Y:S02]  /*0750*/  STL [R4], R3 ;  /* 0x0000000304007387 */ /* 0x0005e40000100800 */
.L_x_0:
[----:B-1----:R-:W-:Y:S02]  /*0760*/  HFMA2 R11, -RZ, RZ, 0, 0 ;  /* 0x00000000ff0b7431 */ /* 0x002fe400000001ff */
[----:B------:R-:W-:Y:S02]  /*0770*/  IMAD.MOV.U32 R15, RZ, RZ, 0x1 ;  /* 0x00000001ff0f7424 */ /* 0x000fe400078e00ff */
[----:B------:R-:W-:Y:S02]  /*0780*/  HFMA2 R108, -RZ, RZ, 0, 0 ;  /* 0x00000000ff6c7431 */ /* 0x000fe400000001ff */
[----:B0-2---:R-:W-:Y:S01]  /*0790*/  IMAD.MOV.U32 R4, RZ, RZ, 0xff ;  /* 0x000000ffff047424 */ /* 0x005fe200078e00ff */
[----:B------:R-:W-:Y:S02]  /*07a0*/  CS2R R6, SRZ ;  /* 0x0000000000067805 */ /* 0x000fe4000001ff00 */
[----:B------:R-:W-:Y:S02]  /*07b0*/  CS2R R8, SRZ ;  /* 0x0000000000087805 */ /* 0x000fe4000001ff00 */
[----:B------:R-:W-:Y:S01]  /*07c0*/  CS2R R30, SRZ ;  /* 0x00000000001e7805 */ /* 0x000fe2000001ff00 */
[----:B------:R-:W-:Y:S01]  /*07d0*/  IMAD.MOV.U32 R29, RZ, RZ, RZ ;  /* 0x000000ffff1d7224 */ /* 0x000fe200078e00ff */
[----:B------:R-:W-:Y:S01]  /*07e0*/  MOV R35, RZ ;  /* 0x000000ff00237202 */ /* 0x000fe20000000f00 */
[----:B------:R-:W-:Y:S01]  /*07f0*/  IMAD.MOV.U32 R13, RZ, RZ, RZ ;  /* 0x000000ffff0d7224 */ /* 0x000fe200078e00ff */
[----:B------:R-:W-:Y:S01]  /*0800*/  CS2R R58, SRZ ;  /* 0x00000000003a7805 */ /* 0x000fe2000001ff00 */
[----:B------:R-:W-:Y:S01]  /*0810*/  IMAD.MOV.U32 R36, RZ, RZ, RZ ;  /* 0x000000ffff247224 */ /* 0x000fe200078e00ff */
[----:B------:R-:W-:Y:S01]  /*0820*/  MOV R102, RZ ;  /* 0x000000ff00667202 */ /* 0x000fe20000000f00 */
[----:B------:R-:W-:Y:S01]  /*0830*/  IMAD.MOV.U32 R39, RZ, RZ, RZ ;  /* 0x000000ffff277224 */ /* 0x000fe200078e00ff */
[----:B------:R-:W0:Y:S01]  /*0840*/  LDCU.64 UR4, c[0x3][0x48] ;  /* 0x00c00900ff0477ac */ /* 0x000e220008000a00 */
[----:B------:R-:W-:-:S02]  /*0850*/  IMAD.MOV.U32 R77, RZ, RZ, RZ ;  /* 0x000000ffff4d7224 */ /* 0x000fc400078e00ff */
[----:B------:R-:W-:Y:S01]  /*0860*/  IMAD.MOV.U32 R16, RZ, RZ, RZ ;  /* 0x000000ffff107224 */ /* 0x000fe200078e00ff */
[----:B------:R-:W1:Y:S01]  /*0870*/  LDCU.64 UR6, c[0x3][0x60] ;  /* 0x00c00c00ff0677ac */ /* 0x000e620008000a00 */
[----:B------:R-:W-:Y:S02]  /*0880*/  IMAD.MOV.U32 R33, RZ, RZ, RZ ;  /* 0x000000ffff217224 */ /* 0x000fe400078e00ff */
[----:B------:R-:W-:Y:S01]  /*0890*/  IMAD.MOV.U32 R110, RZ, RZ, RZ ;  /* 0x000000ffff6e7224 */ /* 0x000fe200078e00ff */
[----:B------:R-:W2:Y:S01]  /*08a0*/  LDCU.64 UR12, c[0x3][0x68] ;  /* 0x00c00d00ff0c77ac */ /* 0x000ea20008000a00 */
[----:B------:R-:W-:Y:S02]  /*08b0*/  IMAD.MOV.U32 R95, RZ, RZ, RZ ;  /* 0x000000ffff5f7224 */ /* 0x000fe400078e00ff */
[----:B------:R-:W-:Y:S01]  /*08c0*/  IMAD.MOV.U32 R93, RZ, RZ, RZ ;  /* 0x000000ffff5d7224 */ /* 0x000fe200078e00ff */
[----:B------:R-:W3:Y:S01]  /*08d0*/  LDCU.64 UR14, c[0x3][0x80] ;  /* 0x00c01000ff0e77ac */ /* 0x000ee20008000a00 */
[----:B------:R-:W-:-:S02]  /*08e0*/  IMAD.MOV.U32 R106, RZ, RZ, RZ ;  /* 0x000000ffff6a7224 */ /* 0x000fc400078e00ff */
[----:B------:R-:W-:Y:S01]  /*08f0*/  IMAD.MOV.U32 R73, RZ, RZ, RZ ;  /* 0x000000ffff497224 */ /* 0x000fe200078e00ff */
[----:B------:R-:W4:Y:S01]  /*0900*/  LDCU.64 UR20, c[0x3][0x88] ;  /* 0x00c01100ff1477ac */ /* 0x000f220008000a00 */
[----:B------:R-:W0:Y:S01]  /*0910*/  LDCU.64 UR22, c[0x3][0xa0] ;  /* 0x00c01400ff1677ac */ /* 0x000e220008000a00 */
[----:B------:R-:W0:Y:S01]  /*0920*/  LDCU.128 UR8, c[0x3][0x50] ;  /* 0x00c00a00ff0877ac */ /* 0x000e220008000c00 */
[----:B------:R-:W0:Y:S01]  /*0930*/  LDCU.128 UR16, c[0x3][0x70] ;  /* 0x00c00e00ff1077ac */ /* 0x000e220008000c00 */
[----:B------:R-:W0:Y:S02]  /*0940*/  LDCU.128 UR24, c[0x3][0x90] ;  /* 0x00c01200ff1877ac */ /* 0x000e240008000c00 */
.L_x_6:
[----:B------:R-:W-:-:S05]  /*0950*/  SHF.R.U32.HI R37, RZ, 0x5, R4 ;  /* 0x00000005ff257819 */ /* 0x000fca0000011604 */
[----:B------:R-:W-:-:S05]  /*0960*/  IMAD R12, R37, 0x4, R0 ;  /* 0x00000004250c7824 */ /* 0x000fca00078e0200 */
[----:B------:R-:W5:Y:S01]  /*0970*/  LDL R41, [R12] ;  /* 0x000000000c297983 */ /* 0x000f620000100800 */
[----:B------:R-:W-:Y:S01]  /*0980*/  LOP3.LUT P5, RZ, R15, 0xff, RZ, 0xc0, !PT ;  /* 0x000000ff0fff7812 */ /* 0x000fe200078ac0ff */
[----:B------:R-:W-:Y:S01]  /*0990*/  BSSY.RECONVERGENT B0, `(.L_x_2) ;  /* 0x0000777000007945 */ /* 0x000fe20003800200 */
[----:B------:R-:W-:Y:S01]  /*09a0*/  IMAD.MOV.U32 R70, RZ, RZ, R6 ;  /* 0x000000ffff467224 */ /* 0x000fe200078e0006 */
[----:B------:R-:W-:Y:S01]  /*09b0*/  MOV R80, R11 ;  /* 0x0000000b00507202 */ /* 0x000fe20000000f00 */
        /* <DEDUP_REMOVED lines=8> */
[----:B------:R-:W-:-:S02]  /*0a40*/  IMAD.MOV.U32 R103, RZ, RZ, R13 ;  /* 0x000000ffff677224 */ /* 0x000fc400078e000d */
[----:B------:R-:W-:Y:S02]  /*0a50*/  IMAD.MOV.U32 R104, RZ, RZ, R8 ;  /* 0x000000ffff687224 */ /* 0x000fe400078e0008 */
[----:B------:R-:W-:Y:S02]  /*0a60*/  IMAD.MOV.U32 R62, RZ, RZ, R39 ;  /* 0x000000ffff3e7224 */ /* 0x000fe400078e0027 */
[----:B------:R-:W-:Y:S02]  /*0a70*/  IMAD.MOV.U32 R64, RZ, RZ, R30 ;  /* 0x000000ffff407224 */ /* 0x000fe400078e001e */
[----:B------:R-:W-:Y:S02]  /*0a80*/  IMAD.MOV.U32 R76, RZ, RZ, R35 ;  /* 0x000000ffff4c7224 */ /* 0x000fe400078e0023 */
[----:B------:R-:W-:Y:S02]  /*0a90*/  IMAD.MOV.U32 R74, RZ, RZ, R77 ;  /* 0x000000ffff4a7224 */ /* 0x000fe400078e004d */
[----:B------:R-:W-:-:S02]  /*0aa0*/  IMAD.MOV.U32 R94, RZ, RZ, R59 ;  /* 0x000000ffff5e7224 */ /* 0x000fc400078e003b */
[----:B------:R-:W-:Y:S02]  /*0ab0*/  IMAD.MOV.U32 R32, RZ, RZ, R16 ;  /* 0x000000ffff207224 */ /* 0x000fe400078e0010 */
[----:B------:R-:W-:Y:S02]  /*0ac0*/  IMAD.MOV.U32 R75, RZ, RZ, R33 ;  /* 0x000000ffff4b7224 */ /* 0x000fe400078e0021 */
[----:B------:R-:W-:Y:S02]  /*0ad0*/  IMAD.MOV.U32 R34, RZ, RZ, R110 ;  /* 0x000000ffff227224 */ /* 0x000fe400078e006e */
[----:B------:R-:W-:Y:S02]  /*0ae0*/  IMAD.MOV.U32 R89, RZ, RZ, R95 ;  /* 0x000000ffff597224 */ /* 0x000fe400078e005f */
[----:B------:R-:W-:Y:S02]  /*0af0*/  IMAD.MOV.U32 R84, RZ, RZ, R93 ;  /* 0x000000ffff547224 */ /* 0x000fe400078e005d */
[----:B------:R-:W-:-:S02]  /*0b00*/  IMAD.MOV.U32 R98, RZ, RZ, R106 ;  /* 0x000000ffff627224 */ /* 0x000fc400078e006a */
[----:B------:R-:W-:Y:S01]  /*0b10*/  IMAD.MOV.U32 R118, RZ, RZ, R73 ;  /* 0x000000ffff767224 */ /* 0x000fe200078e0049 */
[----:B-----5:R-:W-:-:S04]  /*0b20*/  SHF.R.W.U32.HI R12, RZ, R4, R41 ;  /* 0x00000004ff0c7219 */ /* 0x020fc80000011e29 */
[----:B------:R-:W-:Y:S01]  /*0b30*/  LOP3.LUT R12, R12, 0x1, RZ, 0xc0, !PT ;  /* 0x000000010c0c7812 */ /* 0x000fe200078ec0ff */
[----:B------:R-:W-:Y:S06]  /*0b40*/  @P5 BRA `(.L_x_3) ;  /* 0x00000074006c5947 */ /* 0x000fec0003800000 */
[----:B------:R-:W-:-:S04]  /*0b50*/  LOP3.LUT R38, R7, R13, R8, 0xfe, !PT ;  /* 0x0000000d07267212 */ /* 0x000fc800078efe08 */
[----:B------:R-:W-:-:S04]  /*0b60*/  LOP3.LUT R38, R11, R38, R29, 0xfe, !PT ;  /* 0x000000260b267212 */ /* 0x000fc800078efe1d */
[----:B------:R-:W-:-:S04]  /*0b70*/  LOP3.LUT R41, R9, R38, R31, 0xfe, !PT ;  /* 0x0000002609297212 */ /* 0x000fc800078efe1f */
[----:B------:R-:W-:-:S13]  /*0b80*/  LOP3.LUT P0, RZ, R41, R6, RZ, 0xfc, !PT ;  /* 0x0000000629ff7212 */ /* 0x000fda000780fcff */
[----:B------:R-:W-:Y:S05]  /*0b90*/  @!P0 BRA `(.L_x_3) ;  /* 0x0000007400588947 */ /* 0x000fea0003800000 */
[----:B------:R-:W-:Y:S02]  /*0ba0*/  IMAD R28, R16, R59, RZ ;  /* 0x0000003b101c7224 */ /* 0x000fe400078e02ff */
[----:B------:R-:W-:Y:S02]  /*0bb0*/  HFMA2 R100, -RZ, RZ, 0, 0 ;  /* 0x00000000ff647431 */ /* 0x000fe400000001ff */
[----:B------:R-:W-:Y:S02]  /*0bc0*/  IMAD R75, R102, R73, RZ ;  /* 0x00000049664b7224 */ /* 0x000fe400078e02ff */
[C---:B------:R-:W-:Y:S01]  /*0bd0*/  IMAD.HI.U32 R45, R16.reuse, R59, RZ ;  /* 0x0000003b102d7227 */ /* 0x040fe200078e00ff */
[----:B------:R-:W-:Y:S02]  /*0be0*/  IADD3 RZ, P1, PT, RZ, R28, RZ ;  /* 0x0000001cffff7210 */ /* 0x000fe40007f3e0ff */
[----:B------:R-:W-:Y:S01]  /*0bf0*/  IADD3 RZ, P0, PT, RZ, R75, RZ ;  /* 0x0000004bffff7210 */ /* 0x000fe20007f1e0ff */
[----:B------:R-:W-:-:S04]  /*0c00*/  IMAD.WIDE.U32 R40, R16, R16, RZ ;  /* 0x0000001010287225 */ /* 0x000fc800078e00ff */
[----:B------:R-:W-:-:S04]  /*0c10*/  IMAD.HI.U32 R37, R102, R73, RZ ;  /* 0x0000004966257227 */ /* 0x000fc800078e00ff */
[----:B------:R-:W-:-:S04]  /*0c20*/  IMAD.WIDE.U32 R42, R102, R102, RZ ;  /* 0x00000066662a7225 */ /* 0x000fc800078e00ff */
[----:B------:R-:W-:Y:S01]  /*0c30*/  IMAD.X R45, R45, 0x1, R41, P1 ;  /* 0x000000012d2d7824 */ /* 0x000fe200008e0629 */
[----:B------:R-:W-:Y:S01]  /*0c40*/  IADD3 R41, P1, PT, R28, R28, RZ ;  /* 0x0000001c1c297210 */ /* 0x000fe20007f3e0ff */
[----:B------:R-:W-:Y:S02]  /*0c50*/  IMAD.MOV.U32 R44, RZ, RZ, RZ ;  /* 0x000000ffff2c7224 */ /* 0x000fe400078e00ff */
[----:B------:R-:W-:Y:S01]  /*0c60*/  IMAD.X R43, R37, 0x1, R43, P0 ;  /* 0x00000001252b7824 */ /* 0x000fe200000e062b */
[----:B------:R-:W-:Y:S01]  /*0c70*/  IADD3 R75, P0, PT, R75, R75, RZ ;  /* 0x0000004b4b4b7210 */ /* 0x000fe20007f1e0ff */
[----:B------:R-:W-:Y:S02]  /*0c80*/  IMAD.MOV.U32 R42, RZ, RZ, RZ ;  /* 0x000000ffff2a7224 */ /* 0x000fe400078e00ff */
[----:B------:R-:W-:-:S04]  /*0c90*/  IMAD.HI.U32 R46, R59, R16, RZ ;  /* 0x000000103b2e7227 */ /* 0x000fc800078e00ff */
[----:B------:R-:W-:-:S04]  /*0ca0*/  IMAD.HI.U32 R28, R73, R102, RZ ;  /* 0x00000066491c7227 */ /* 0x000fc800078e00ff */
[----:B------:R-:W-:Y:S01]  /*0cb0*/  IMAD.WIDE.U32 R48, R16, R58, R44 ;  /* 0x0000003a10307225 */ /* 0x000fe200078e002c */
[----:B------:R-:W-:-:S03]  /*0cc0*/  IADD3.X R45, PT, PT, R28, RZ, RZ, P0, !PT ;  /* 0x000000ff1c2d7210 */ /* 0x000fc600007fe4ff */
[----:B------:R-:W-:-:S04]  /*0cd0*/  IMAD.WIDE.U32 R42, R102, R106, R42 ;  /* 0x0000006a662a7225 */ /* 0x000fc800078e002a */
[----:B------:R-:W-:Y:S02]  /*0ce0*/  IMAD.X R47, RZ, RZ, R46, P1 ;  /* 0x000000ffff2f7224 */ /* 0x000fe400008e062e */
[----:B------:R-:W-:Y:S02]  /*0cf0*/  IMAD.MOV.U32 R46, RZ, RZ, R48 ;  /* 0x000000ffff2e7224 */ /* 0x000fe400078e0030 */
[----:B------:R-:W-:Y:S02]  /*0d00*/  IMAD.MOV.U32 R44, RZ, RZ, R42 ;  /* 0x000000ffff2c7224 */ /* 0x000fe400078e002a */
[----:B------:R-:W-:-:S04]  /*0d10*/  IMAD.WIDE.U32 R50, R59, R59, R46 ;  /* 0x0000003b3b327225 */ /* 0x000fc800078e002e */
[----:B------:R-:W-:Y:S01]  /*0d20*/  IMAD.WIDE.U32 R46, R73, R73, R44 ;  /* 0x00000049492e7225 */ /* 0x000fe200078e002c */
[----:B------:R-:W-:Y:S02]  /*0d30*/  MOV R45, R49 ;  /* 0x00000031002d7202 */ /* 0x000fe40000000f00 */
[----:B------:R-:W-:Y:S01]  /*0d40*/  IADD3 R74, P1, PT, R48, R50, RZ ;  /* 0x00000032304a7210 */ /* 0x000fe20007f3e0ff */
[----:B------:R-:W-:Y:S01]  /*0d50*/  IMAD.MOV.U32 R44, RZ, RZ, RZ ;  /* 0x000000ffff2c7224 */ /* 0x000fe200078e00ff */
[----:B------:R-:W-:Y:S01]  /*0d60*/  IADD3 R28, P0, PT, R42, R46, RZ ;  /* 0x0000002e2a1c7210 */ /* 0x000fe20007f1e0ff */
[----:B------:R-:W-:Y:S02]  /*0d70*/  IMAD.MOV.U32 R52, RZ, RZ, RZ ;  /* 0x000000ffff347224 */ /* 0x000fe400078e00ff */
[----:B------:R-:W-:Y:S02]  /*0d80*/  IMAD.MOV.U32 R53, RZ, RZ, R43 ;  /* 0x000000ffff357224 */ /* 0x000fe400078e002b */
[----:B------:R-:W-:-:S04]  /*0d90*/  IMAD.WIDE.U32 R44, R16, R77, R44 ;  /* 0x0000004d102c7225 */ /* 0x000fc800078e002c */
[----:B------:R-:W-:Y:S01]  /*0da0*/  IMAD.WIDE.U32 R52, R102, R93, R52 ;  /* 0x0000005d66347225 */ /* 0x000fe200078e0034 */
[----:B------:R-:W-:-:S03]  /*0db0*/  MOV R57, R45 ;  /* 0x0000002d00397202 */ /* 0x000fc60000000f00 */
[----:B------:R-:W-:Y:S01]  /*0dc0*/  IMAD.MOV.U32 R50, RZ, RZ, R44 ;  /* 0x000000ffff327224 */ /* 0x000fe200078e002c */
[----:B------:R-:W-:Y:S01]  /*0dd0*/  MOV R54, R52 ;  /* 0x0000003400367202 */ /* 0x000fe20000000f00 */
[----:B------:R-:W-:-:S04]  /*0de0*/  IMAD.HI.U32 R34, R58, R16, RZ ;  /* 0x000000103a227227 */ /* 0x000fc800078e00ff */
[----:B------:R-:W-:-:S04]  /*0df0*/  IMAD.WIDE.U32 R50, R59, R58, R50 ;  /* 0x0000003a3b327225 */ /* 0x000fc800078e0032 */
[----:B------:R-:W-:Y:S02]  /*0e00*/  IMAD.MOV.U32 R55, RZ, RZ, R47 ;  /* 0x000000ffff377224 */ /* 0x000fe400078e002f */
[----:B------:R-:W-:-:S04]  /*0e10*/  IMAD.HI.U32 R32, R106, R102, RZ ;  /* 0x000000666a207227 */ /* 0x000fc800078e00ff */
[----:B------:R-:W-:Y:S02]  /*0e20*/  IMAD.X R49, RZ, RZ, R34, P1 ;  /* 0x000000ffff317224 */ /* 0x000fe400008e0622 */
[----:B------:R-:W-:-:S04]  /*0e30*/  IMAD.WIDE.U32 R54, R73, R106, R54 ;  /* 0x0000006a49367225 */ /* 0x000fc800078e0036 */
[----:B------:R-:W-:Y:S02]  /*0e40*/  IMAD.MOV.U32 R48, RZ, RZ, R50 ;  /* 0x000000ffff307224 */ /* 0x000fe400078e0032 */
[----:B------:R-:W-:Y:S02]  /*0e50*/  IMAD.X R43, RZ, RZ, R32, P0 ;  /* 0x000000ffff2b7224 */ /* 0x000fe400000e0620 */
[----:B------:R-:W-:-:S04]  /*0e60*/  IMAD.WIDE.U32 R48, R59, R58, R48 ;  /* 0x0000003a3b307225 */ /* 0x000fc800078e0030 */
[----:B------:R-:W-:Y:S01]  /*0e70*/  IMAD.MOV.U32 R42, RZ, RZ, R54 ;  /* 0x000000ffff2a7224 */ /* 0x000fe200078e0036 */
[----:B------:R-:W-:Y:S01]  /*0e80*/  IADD3 R76, P1, PT, R44, R48, RZ ;  /* 0x000000302c4c7210 */ /* 0x000fe20007f3e0ff */
[----:B------:R-:W-:Y:S02]  /*0e90*/  IMAD.MOV.U32 R56, RZ, RZ, RZ ;  /* 0x000000ffff387224 */ /* 0x000fe400078e00ff */
[----:B------:R-:W-:-:S04]  /*0ea0*/  IMAD.WIDE.U32 R42, R73, R106, R42 ;  /* 0x0000006a492a7225 */ /* 0x000fc800078e002a */
[----:B------:R-:W-:Y:S01]  /*0eb0*/  IMAD.WIDE.U32 R44, R16, R35, R56 ;  /* 0x00000023102c7225 */ /* 0x000fe200078e0038 */
[----:B------:R-:W-:-:S03]  /*0ec0*/  IADD3 R38, P0, PT, R52, R42, RZ ;  /* 0x0000002a34267210 */ /* 0x000fc60007f1e0ff */
[----:B------:R-:W-:Y:S01]  /*0ed0*/  IMAD.MOV.U32 R47, RZ, RZ, R53 ;  /* 0x000000ffff2f7224 */ /* 0x000fe200078e0035 */
[----:B------:R-:W-:Y:S01]  /*0ee0*/  MOV R53, R51 ;  /* 0x0000003300357202 */ /* 0x000fe20000000f00 */
[----:B------:R-:W-:Y:S02]  /*0ef0*/  IMAD.MOV.U32 R52, RZ, RZ, R44 ;  /* 0x000000ffff347224 */ /* 0x000fe400078e002c */
[----:B------:R-:W-:Y:S02]  /*0f00*/  IMAD.MOV.U32 R46, RZ, RZ, RZ ;  /* 0x000000ffff2e7224 */ /* 0x000fe400078e00ff */
[----:B------:R-:W-:Y:S02]  /*0f10*/  IMAD.MOV.U32 R51, RZ, RZ, R55 ;  /* 0x000000ffff337224 */ /* 0x000fe400078e0037 */
[----:B------:R-:W-:Y:S01]  /*0f20*/  IMAD.WIDE.U32 R54, R59, R77, R52 ;  /* 0x0000004d3b367225 */ /* 0x000fe200078e0034 */
[----:B------:R-:W-:-:S03]  /*0f30*/  MOV R53, R43 ;  /* 0x0000002b00357202 */ /* 0x000fc60000000f00 */
[----:B------:R-:W-:-:S04]  /*0f40*/  IMAD.WIDE.U32 R46, R102, R95, R46 ;  /* 0x0000005f662e7225 */ /* 0x000fc800078e002e */
[----:B------:R-:W-:Y:S01]  /*0f50*/  IMAD.MOV.U32 R48, RZ, RZ, R54 ;  /* 0x000000ffff307224 */ /* 0x000fe200078e0036 */
[----:B------:R-:W-:Y:S01]  /*0f60*/  MOV R61, R47 ;  /* 0x0000002f003d7202 */ /* 0x000fe20000000f00 */
[----:B------:R-:W-:-:S04]  /*0f70*/  IMAD.HI.U32 R62, R77, R16, RZ ;  /* 0x000000104d3e7227 */ /* 0x000fc800078e00ff */
[----:B------:R-:W-:Y:S02]  /*0f80*/  IMAD.MOV.U32 R50, RZ, RZ, R46 ;  /* 0x000000ffff327224 */ /* 0x000fe400078e002e */
[----:B------:R-:W-:Y:S02]  /*0f90*/  IMAD.MOV.U32 R57, RZ, RZ, R45 ;  /* 0x000000ffff397224 */ /* 0x000fe400078e002d */
[----:B------:R-:W-:-:S04]  /*0fa0*/  IMAD.WIDE.U32 R48, R58, R58, R48 ;  /* 0x0000003a3a307225 */ /* 0x000fc800078e0030 */
[----:B------:R-:W-:Y:S02]  /*0fb0*/  IMAD.MOV.U32 R60, RZ, RZ, RZ ;  /* 0x000000ffff3c7224 */ /* 0x000fe400078e00ff */
[----:B------:R-:W-:-:S04]  /*0fc0*/  IMAD.WIDE.U32 R50, R73, R93, R50 ;  /* 0x0000005d49327225 */ /* 0x000fc800078e0032 */
[----:B------:R-:W-:Y:S02]  /*0fd0*/  IMAD.X R63, RZ, RZ, R62, P1 ;  /* 0x000000ffff3f7224 */ /* 0x000fe400008e063e */
[----:B------:R-:W-:-:S04]  /*0fe0*/  IMAD.WIDE.U32 R56, R16, R30, R56 ;  /* 0x0000001e10387225 */ /* 0x000fc800078e0038 */
[----:B------:R-:W-:Y:S02]  /*0ff0*/  IMAD.MOV.U32 R62, RZ, RZ, R48 ;  /* 0x000000ffff3e7224 */ /* 0x000fe400078e0030 */
[----:B------:R-:W-:-:S04]  /*1000*/  IMAD.WIDE.U32 R60, R102, R108, R60 ;  /* 0x0000006c663c7225 */ /* 0x000fc800078e003c */
[----:B------:R-:W-:Y:S02]  /*1010*/  IMAD.MOV.U32 R52, RZ, RZ, R50 ;  /* 0x000000ffff347224 */ /* 0x000fe400078e0032 */
[----:B------:R-:W-:Y:S02]  /*1020*/  IMAD.MOV.U32 R54, RZ, RZ, R56 ;  /* 0x000000ffff367224 */ /* 0x000fe400078e0038 */
[----:B------:R-:W-:-:S04]  /*1030*/  IMAD.WIDE.U32 R42, R59, R77, R62 ;  /* 0x0000004d3b2a7225 */ /* 0x000fc800078e003e */
[----:B------:R-:W-:Y:S01]  /*1040*/  IMAD.MOV.U32 R62, RZ, RZ, R60 ;  /* 0x000000ffff3e7224 */ /* 0x000fe200078e003c */
[----:B------:R-:W-:Y:S01]  /*1050*/  IADD3 R72, P1, PT, R44, R42, RZ ;  /* 0x0000002a2c487210 */ /* 0x000fe20007f3e0ff */
[----:B------:R-:W-:Y:S02]  /*1060*/  IMAD.MOV.U32 R63, RZ, RZ, R51 ;  /* 0x000000ffff3f7224 */ /* 0x000fe400078e0033 */
[----:B------:R-:W-:-:S04]  /*1070*/  IMAD.WIDE.U32 R52, R106, R106, R52 ;  /* 0x0000006a6a347225 */ /* 0x000fc800078e0034 */
[----:B------:R-:W-:Y:S01]  /*1080*/  IMAD.WIDE.U32 R50, R59, R35, R54 ;  /* 0x000000233b327225 */ /* 0x000fe200078e0036 */
[----:B------:R-:W-:-:S03]  /*1090*/  MOV R44, R52 ;  /* 0x00000034002c7202 */ /* 0x000fc60000000f00 */
[----:B------:R-:W-:-:S04]  /*10a0*/  IMAD.HI.U32 R32, R93, R102, RZ ;  /* 0x000000665d207227 */ /* 0x000fc800078e00ff */
[----:B------:R-:W-:-:S04]  /*10b0*/  IMAD.WIDE.U32 R54, R73, R95, R62 ;  /* 0x0000005f49367225 */ /* 0x000fc800078e003e */
[----:B------:R-:W-:Y:S02]  /*10c0*/  IMAD.MOV.U32 R63, RZ, RZ, R49 ;  /* 0x000000ffff3f7224 */ /* 0x000fe400078e0031 */
[----:B------:R-:W-:Y:S02]  /*10d0*/  IMAD.X R45, RZ, RZ, R32, P0 ;  /* 0x000000ffff2d7224 */ /* 0x000fe400000e0620 */
[----:B------:R-:W-:Y:S02]  /*10e0*/  IMAD.MOV.U32 R48, RZ, RZ, R54 ;  /* 0x000000ffff307224 */ /* 0x000fe400078e0036 */
[----:B------:R-:W-:Y:S02]  /*10f0*/  IMAD.MOV.U32 R49, RZ, RZ, R53 ;  /* 0x000000ffff317224 */ /* 0x000fe400078e0035 */
[----:B------:R-:W-:-:S04]  /*1100*/  IMAD.WIDE.U32 R44, R73, R93, R44 ;  /* 0x0000005d492c7225 */ /* 0x000fc800078e002c */
[----:B------:R-:W-:Y:S01]  /*1110*/  IMAD.WIDE.U32 R48, R106, R93, R48 ;  /* 0x0000005d6a307225 */ /* 0x000fe200078e0030 */
[----:B------:R-:W-:-:S03]  /*1120*/  IADD3 R37, P0, PT, R46, R44, RZ ;  /* 0x0000002c2e257210 */ /* 0x000fc60007f1e0ff */
[----:B------:R-:W-:Y:S02]  /*1130*/  IMAD.MOV.U32 R47, RZ, RZ, R43 ;  /* 0x000000ffff2f7224 */ /* 0x000fe400078e002b */
[----:B------:R-:W-:Y:S02]  /*1140*/  IMAD.MOV.U32 R42, RZ, RZ, R48 ;  /* 0x000000ffff2a7224 */ /* 0x000fe400078e0030 */
[----:B------:R-:W-:Y:S02]  /*1150*/  IMAD.MOV.U32 R43, RZ, RZ, R45 ;  /* 0x000000ffff2b7224 */ /* 0x000fe400078e002d */
[----:B------:R-:W-:-:S04]  /*1160*/  IMAD.HI.U32 R44, R95, R102, RZ ;  /* 0x000000665f2c7227 */ /* 0x000fc800078e00ff */
[----:B------:R-:W-:Y:S01]  /*1170*/  IMAD.MOV.U32 R62, RZ, RZ, R50 ;  /* 0x000000ffff3e7224 */ /* 0x000fe200078e0032 */
[----:B------:R-:W-:Y:S01]  /*1180*/  IADD3.X R45, PT, PT, R44, RZ, RZ, P0, !PT ;  /* 0x000000ff2c2d7210 */ /* 0x000fe200007fe4ff */
[----:B------:R-:W-:-:S04]  /*1190*/  IMAD.WIDE.U32 R42, R106, R93, R42 ;  /* 0x0000005d6a2a7225 */ /* 0x000fc800078e002a */
[----:B------:R-:W-:-:S04]  /*11a0*/  IMAD.WIDE.U32 R52, R58, R77, R62 ;  /* 0x0000004d3a347225 */ /* 0x000fc800078e003e */
[----:B------:R-:W-:Y:S01]  /*11b0*/  IMAD.MOV.U32 R44, RZ, RZ, R42 ;  /* 0x000000ffff2c7224 */ /* 0x000fe200078e002a */
[----:B------:R-:W-:Y:S01]  /*11c0*/  MOV R46, R52 ;  /* 0x00000034002e7202 */ /* 0x000fe20000000f00 */
[----:B------:R-:W-:-:S04]  /*11d0*/  IMAD.HI.U32 R64, R35, R16, RZ ;  /* 0x0000001023407227 */ /* 0x000fc800078e00ff */
[----:B------:R-:W-:-:S04]  /*11e0*/  IMAD.WIDE.U32 R44, R73, R95, R44 ;  /* 0x0000005f492c7225 */ /* 0x000fc800078e002c */
[----:B------:R-:W-:Y:S01]  /*11f0*/  IMAD.WIDE.U32 R46, R58, R77, R46 ;  /* 0x0000004d3a2e7225 */ /* 0x000fe200078e002e */
[----:B------:R-:W-:-:S03]  /*1200*/  IADD3 R34, P0, PT, R60, R44, RZ ;  /* 0x0000002c3c227210 */ /* 0x000fc60007f1e0ff */
[----:B------:R-:W-:Y:S02]  /*1210*/  HFMA2 R60, -RZ, RZ, 0, 0 ;  /* 0x00000000ff3c7431 */ /* 0x000fe400000001ff */
[----:B------:R-:W-:Y:S02]  /*1220*/  IMAD.X R65, RZ, RZ, R64, P1 ;  /* 0x000000ffff417224 */ /* 0x000fe400008e0640 */
[----:B------:R-:W-:Y:S02]  /*1230*/  IMAD.MOV.U32 R66, RZ, RZ, RZ ;  /* 0x000000ffff427224 */ /* 0x000fe400078e00ff */
[----:B------:R-:W-:Y:S01]  /*1240*/  IMAD.MOV.U32 R67, RZ, RZ, R57 ;  /* 0x000000ffff437224 */ /* 0x000fe200078e0039 */
[----:B------:R-:W-:Y:S01]  /*1250*/  MOV R57, R55 ;  /* 0x0000003700397202 */ /* 0x000fe20000000f00 */
[----:B------:R-:W-:Y:S02]  /*1260*/  IMAD.MOV.U32 R64, RZ, RZ, R46 ;  /* 0x000000ffff407224 */ /* 0x000fe400078e002e */
[----:B------:R-:W-:-:S04]  /*1270*/  IMAD.WIDE.U32 R66, R16, R39, R66 ;  /* 0x0000002710427225 */ /* 0x000fc800078e0042 */
[----:B------:R-:W-:-:S04]  /*1280*/  IMAD.WIDE.U32 R64, R59, R35, R64 ;  /* 0x000000233b407225 */ /* 0x000fc800078e0040 */
[----:B------:R-:W-:Y:S01]  /*1290*/  IMAD.WIDE.U32 R60, R102, R110, R60 ;  /* 0x0000006e663c7225 */ /* 0x000fe200078e003c */
[----:B------:R-:W-:-:S03]  /*12a0*/  IADD3 R42, P1, PT, R56, R64, RZ ;  /* 0x00000040382a7210 */ /* 0x000fc60007f3e0ff */
[----:B------:R-:W-:Y:S02]  /*12b0*/  IMAD.MOV.U32 R50, RZ, RZ, R66 ;  /* 0x000000ffff327224 */ /* 0x000fe400078e0042 */
[----:B------:R-:W-:Y:S02]  /*12c0*/  IMAD.MOV.U32 R104, RZ, RZ, RZ ;  /* 0x000000ffff687224 */ /* 0x000fe400078e00ff */
[----:B------:R-:W-:Y:S02]  /*12d0*/  IMAD.MOV.U32 R105, RZ, RZ, R67 ;  /* 0x000000ffff697224 */ /* 0x000fe400078e0043 */
[----:B------:R-:W-:Y:S02]  /*12e0*/  IMAD.MOV.U32 R56, RZ, RZ, R60 ;  /* 0x000000ffff387224 */ /* 0x000fe400078e003c */
[----:B------:R-:W-:-:S04]  /*12f0*/  IMAD.WIDE.U32 R50, R59, R30, R50 ;  /* 0x0000001e3b327225 */ /* 0x000fc800078e0032 */
[----:B------:R-:W-:-:S04]  /*1300*/  IMAD.WIDE.U32 R104, R16, R36, R104 ;  /* 0x0000002410687225 */ /* 0x000fc800078e0068 */
[----:B------:R-:W-:-:S04]  /*1310*/  IMAD.WIDE.U32 R56, R73, R108, R56 ;  /* 0x0000006c49387225 */ /* 0x000fc800078e0038 */
[----:B------:R-:W-:Y:S01]  /*1320*/  IMAD.MOV.U32 R52, RZ, RZ, R50 ;  /* 0x000000ffff347224 */ /* 0x000fe200078e0032 */
[----:B------:R-:W-:Y:S01]  /*1330*/  MOV R48, R56 ;  /* 0x0000003800307202 */ /* 0x000fe20000000f00 */
[----:B------:R-:W-:Y:S01]  /*1340*/  IMAD.MOV.U32 R50, RZ, RZ, R104 ;  /* 0x000000ffff327224 */ /* 0x000fe200078e0068 */
[----:B------:R-:W-:Y:S01]  /*1350*/  MOV R63, R57 ;  /* 0x00000039003f7202 */ /* 0x000fe20000000f00 */
[----:B------:R-:W-:-:S04]  /*1360*/  IMAD.WIDE.U32 R52, R58, R35, R52 ;  /* 0x000000233a347225 */ /* 0x000fc800078e0034 */
[----:B------:R-:W-:-:S04]  /*1370*/  IMAD.WIDE.U32 R50, R59, R39, R50 ;  /* 0x000000273b327225 */ /* 0x000fc800078e0032 */
[----:B------:R-:W-:Y:S02]  /*1380*/  IMAD.MOV.U32 R46, RZ, RZ, R52 ;  /* 0x000000ffff2e7224 */ /* 0x000fe400078e0034 */
[----:B------:R-:W-:-:S04]  /*1390*/  IMAD.WIDE.U32 R48, R106, R95, R48 ;  /* 0x0000005f6a307225 */ /* 0x000fc800078e0030 */
[----:B------:R-:W-:Y:S02]  /*13a0*/  IMAD.MOV.U32 R52, RZ, RZ, R50 ;  /* 0x000000ffff347224 */ /* 0x000fe400078e0032 */
[----:B------:R-:W-:Y:S02]  /*13b0*/  IMAD.MOV.U32 R50, RZ, RZ, R105 ;  /* 0x000000ffff327224 */ /* 0x000fe400078e0069 */
[----:B------:R-:W-:Y:S02]  /*13c0*/  IMAD.MOV.U32 R54, RZ, RZ, RZ ;  /* 0x000000ffff367224 */ /* 0x000fe400078e00ff */
[----:B------:R-:W-:Y:S02]  /*13d0*/  IMAD.MOV.U32 R55, RZ, RZ, R61 ;  /* 0x000000ffff377224 */ /* 0x000fe400078e003d */
[----:B------:R-:W-:-:S04]  /*13e0*/  IMAD.WIDE.U32 R46, R77, R77, R46 ;  /* 0x0000004d4d2e7225 */ /* 0x000fc800078e002e */
[----:B------:R-:W-:Y:S02]  /*13f0*/  IMAD.MOV.U32 R68, RZ, RZ, R48 ;  /* 0x000000ffff447224 */ /* 0x000fe400078e0030 */
[----:B------:R-:W-:Y:S02]  /*1400*/  IMAD.MOV.U32 R69, RZ, RZ, R43 ;  /* 0x000000ffff457224 */ /* 0x000fe400078e002b */
[----:B------:R-:W-:-:S04]  /*1410*/  IMAD.WIDE.U32 R52, R58, R30, R52 ;  /* 0x0000001e3a347225 */ /* 0x000fc800078e0034 */
[----:B------:R-:W-:-:S04]  /*1420*/  IMAD.WIDE.U32 R50, R59, R36, R50 ;  /* 0x000000243b327225 */ /* 0x000fc800078e0032 */
[----:B------:R-:W-:-:S04]  /*1430*/  IMAD.WIDE.U32 R54, R102, R33, R54 ;  /* 0x0000002166367225 */ /* 0x000fc800078e0036 */
[----:B------:R-:W-:Y:S02]  /*1440*/  IMAD.MOV.U32 R64, RZ, RZ, R46 ;  /* 0x000000ffff407224 */ /* 0x000fe400078e002e */
[----:B------:R-:W-:-:S04]  /*1450*/  IMAD.WIDE.U32 R68, R93, R93, R68 ;  /* 0x0000005d5d447225 */ /* 0x000fc800078e0044 */
[----:B------:R-:W-:Y:S01]  /*1460*/  IMAD.MOV.U32 R56, RZ, RZ, R50 ;  /* 0x000000ffff387224 */ /* 0x000fe200078e0032 */
[----:B------:R-:W-:Y:S01]  /*1470*/  MOV R44, R68 ;  /* 0x00000044002c7202 */ /* 0x000fe20000000f00 */
[----:B------:R-:W-:Y:S02]  /*1480*/  IMAD.MOV.U32 R57, RZ, RZ, R53 ;  /* 0x000000ffff397224 */ /* 0x000fe400078e0035 */
[----:B------:R-:W-:Y:S02]  /*1490*/  IMAD.MOV.U32 R62, RZ, RZ, R54 ;  /* 0x000000ffff3e7224 */ /* 0x000fe400078e0036 */
[----:B------:R-:W-:Y:S02]  /*14a0*/  IMAD.MOV.U32 R46, RZ, RZ, R52 ;  /* 0x000000ffff2e7224 */ /* 0x000fe400078e0034 */
[----:B------:R-:W-:-:S04]  /*14b0*/  IMAD.WIDE.U32 R64, R58, R35, R64 ;  /* 0x000000233a407225 */ /* 0x000fc800078e0040 */
[----:B------:R-:W-:Y:S01]  /*14c0*/  IMAD.WIDE.U32 R56, R58, R39, R56 ;  /* 0x000000273a387225 */ /* 0x000fe200078e0038 */
[----:B------:R-:W-:-:S03]  /*14d0*/  MOV R52, R64 ;  /* 0x0000004000347202 */ /* 0x000fc60000000f00 */
[----:B------:R-:W-:-:S04]  /*14e0*/  IMAD.WIDE.U32 R62, R73, R110, R62 ;  /* 0x0000006e493e7225 */ /* 0x000fc800078e003e */
[----:B------:R-:W-:-:S04]  /*14f0*/  IMAD.WIDE.U32 R46, R77, R35, R46 ;  /* 0x000000234d2e7225 */ /* 0x000fc800078e002e */
[----:B------:R-:W-:-:S04]  /*1500*/  IMAD.HI.U32 R32, R30, R16, RZ ;  /* 0x000000101e207227 */ /* 0x000fc800078e00ff */
[----:B------:R-:W-:Y:S01]  /*1510*/  IMAD.MOV.U32 R50, RZ, RZ, R51 ;  /* 0x000000ffff327224 */ /* 0x000fe200078e0033 */
[----:B------:R-:W-:Y:S01]  /*1520*/  IADD3.X R53, PT, PT, R32, RZ, RZ, P1, !PT ;  /* 0x000000ff20357210 */ /* 0x000fe20000ffe4ff */
[----:B------:R-:W-:-:S04]  /*1530*/  IMAD.HI.U32 R64, R108, R102, RZ ;  /* 0x000000666c407227 */ /* 0x000fc800078e00ff */
[----:B------:R-:W-:Y:S02]  /*1540*/  IMAD.MOV.U32 R51, RZ, RZ, R57 ;  /* 0x000000ffff337224 */ /* 0x000fe400078e0039 */
[----:B------:R-:W-:-:S04]  /*1550*/  IMAD.WIDE.U32 R44, R106, R95, R44 ;  /* 0x0000005f6a2c7225 */ /* 0x000fc800078e002c */
[----:B------:R-:W-:Y:S02]  /*1560*/  IMAD.MOV.U32 R57, RZ, RZ, R47 ;  /* 0x000000ffff397224 */ /* 0x000fe400078e002f */
[----:B------:R-:W-:Y:S02]  /*1570*/  IMAD.MOV.U32 R48, RZ, RZ, R62 ;  /* 0x000000ffff307224 */ /* 0x000fe400078e003e */
[----:B------:R-:W-:Y:S02]  /*1580*/  IMAD.MOV.U32 R47, RZ, RZ, R65 ;  /* 0x000000ffff2f7224 */ /* 0x000fe400078e0041 */
[----:B------:R-:W-:Y:S02]  /*1590*/  IMAD.MOV.U32 R62, RZ, RZ, R55 ;  /* 0x000000ffff3e7224 */ /* 0x000fe400078e0037 */
[----:B------:R-:W-:Y:S02]  /*15a0*/  IMAD.X R65, RZ, RZ, R64, P0 ;  /* 0x000000ffff417224 */ /* 0x000fe400000e0640 */
[----:B------:R-:W-:-:S02]  /*15b0*/  IMAD.MOV.U32 R64, RZ, RZ, R44 ;  /* 0x000000ffff407224 */ /* 0x000fc400078e002c */
[----:B------:R-:W-:-:S04]  /*15c0*/  IMAD.WIDE.U32 R48, R106, R108, R48 ;  /* 0x0000006c6a307225 */ /* 0x000fc800078e0030 */
[----:B------:R-:W-:-:S04]  /*15d0*/  IMAD.WIDE.U32 R62, R73, R33, R62 ;  /* 0x00000021493e7225 */ /* 0x000fc800078e003e */
[----:B------:R-:W-:-:S04]  /*15e0*/  IMAD.WIDE.U32 R52, R59, R30, R52 ;  /* 0x0000001e3b347225 */ /* 0x000fc800078e0034 */
[----:B------:R-:W-:Y:S01]  /*15f0*/  IMAD.WIDE.U32 R64, R73, R108, R64 ;  /* 0x0000006c49407225 */ /* 0x000fe200078e0040 */
[----:B------:R-:W-:-:S03]  /*1600*/  IADD3 R40, P1, PT, R66, R52, RZ ;  /* 0x0000003442287210 */ /* 0x000fc60007f3e0ff */
[----:B------:R-:W-:Y:S01]  /*1610*/  IMAD.MOV.U32 R68, RZ, RZ, R48 ;  /* 0x000000ffff447224 */ /* 0x000fe200078e0030 */
[----:B------:R-:W-:Y:S01]  /*1620*/  IADD3 R32, P0, PT, R60, R64, RZ ;  /* 0x000000403c207210 */ /* 0x000fe20007f1e0ff */
[----:B------:R-:W-:Y:S01]  /*1630*/  IMAD.MOV.U32 R48, RZ, RZ, R62 ;  /* 0x000000ffff307224 */ /* 0x000fe200078e003e */
[----:B------:R-:W-:Y:S01]  /*1640*/  MOV R62, R63 ;  /* 0x0000003f003e7202 */ /* 0x000fe20000000f00 */
[----:B------:R-:W-:-:S04]  /*1650*/  IMAD.WIDE.U32 R46, R77, R35, R46 ;  /* 0x000000234d2e7225 */ /* 0x000fc800078e002e */
[----:B------:R-:W-:-:S04]  /*1660*/  IMAD.WIDE.U32 R56, R77, R30, R56 ;  /* 0x0000001e4d387225 */ /* 0x000fc800078e0038 */
[----:B------:R-:W-:-:S04]  /*1670*/  IMAD.WIDE.U32 R50, R58, R36, R50 ;  /* 0x000000243a327225 */ /* 0x000fc800078e0032 */
[----:B------:R-:W-:-:S04]  /*1680*/  IMAD.WIDE.U32 R48, R106, R110, R48 ;  /* 0x0000006e6a307225 */ /* 0x000fc800078e0030 */
[----:B------:R-:W-:Y:S01]  /*1690*/  IMAD.MOV.U32 R52, RZ, RZ, R46 ;  /* 0x000000ffff347224 */ /* 0x000fe200078e002e */
[----:B------:R-:W-:Y:S01]  /*16a0*/  MOV R46, R56 ;  /* 0x00000038002e7202 */ /* 0x000fe20000000f00 */
[----:B------:R-:W-:Y:S02]  /*16b0*/  IMAD.MOV.U32 R60, RZ, RZ, R50 ;  /* 0x000000ffff3c7224 */ /* 0x000fe400078e0032 */
[----:B------:R-:W-:Y:S02]  /*16c0*/  IMAD.MOV.U32 R61, RZ, RZ, R57 ;  /* 0x000000ffff3d7224 */ /* 0x000fe400078e0039 */
[----:B------:R-:W-:-:S04]  /*16d0*/  IMAD.WIDE.U32 R68, R93, R95, R68 ;  /* 0x0000005f5d447225 */ /* 0x000fc800078e0044 */
[----:B------:R-:W-:Y:S02]  /*16e0*/  IMAD.MOV.U32 R63, RZ, RZ, R49 ;  /* 0x000000ffff3f7224 */ /* 0x000fe400078e0031 */
[----:B------:R-:W-:-:S04]  /*16f0*/  IMAD.WIDE.U32 R60, R77, R39, R60 ;  /* 0x000000274d3c7225 */ /* 0x000fc800078e003c */
[----:B------:R-:W-:Y:S02]  /*1700*/  IMAD.MOV.U32 R49, RZ, RZ, R69 ;  /* 0x000000ffff317224 */ /* 0x000fe400078e0045 */
[----:B------:R-:W-:-:S04]  /*1710*/  IMAD.HI.U32 R43, R39, R16, RZ ;  /* 0x00000010272b7227 */ /* 0x000fc800078e00ff */
[----:B------:R-:W-:-:S04]  /*1720*/  IMAD.WIDE.U32 R52, R58, R30, R52 ;  /* 0x0000001e3a347225 */ /* 0x000fc800078e0034 */
[----:B------:R-:W-:-:S04]  /*1730*/  IMAD.WIDE.U32 R56, R35, R35, R46 ;  /* 0x0000002323387225 */ /* 0x000fc800078e002e */
[----:B------:R-:W-:Y:S02]  /*1740*/  IMAD.MOV.U32 R44, RZ, RZ, R68 ;  /* 0x000000ffff2c7224 */ /* 0x000fe400078e0044 */
[----:B------:R-:W-:Y:S01]  /*1750*/  IMAD.MOV.U32 R50, RZ, RZ, R51 ;  /* 0x000000ffff327224 */ /* 0x000fe200078e0033 */
[----:B------:R-:W-:Y:S01]  /*1760*/  MOV R51, R61 ;  /* 0x0000003d00337202 */ /* 0x000fe20000000f00 */
[----:B------:R-:W-:-:S04]  /*1770*/  IMAD.WIDE.U32 R48, R93, R108, R48 ;  /* 0x0000006c5d307225 */ /* 0x000fc800078e0030 */
[----:B------:R-:W-:Y:S02]  /*1780*/  IMAD.X R47, RZ, RZ, R43, P1 ;  /* 0x000000ffff2f7224 */ /* 0x000fe400008e062b */
[----:B------:R-:W-:Y:S01]  /*1790*/  IMAD.MOV.U32 R46, RZ, RZ, R52 ;  /* 0x000000ffff2e7224 */ /* 0x000fe200078e0034 */
[----:B------:R-:W-:Y:S01]  /*17a0*/  MOV R52, R48 ;  /* 0x0000003000347202 */ /* 0x000fe20000000f00 */
[----:B------:R-:W-:Y:S02]  /*17b0*/  IMAD.MOV.U32 R61, RZ, RZ, R57 ;  /* 0x000000ffff3d7224 */ /* 0x000fe400078e0039 */
[----:B------:R-:W-:-:S04]  /*17c0*/  IMAD.WIDE.U32 R62, R106, R33, R62 ;  /* 0x000000216a3e7225 */ /* 0x000fc800078e003e */
[----:B------:R-:W-:Y:S02]  /*17d0*/  IMAD.MOV.U32 R57, RZ, RZ, R53 ;  /* 0x000000ffff397224 */ /* 0x000fe400078e0035 */
[----:B------:R-:W-:-:S04]  /*17e0*/  IMAD.WIDE.U32 R44, R93, R95, R44 ;  /* 0x0000005f5d2c7225 */ /* 0x000fc800078e002c */
[----:B------:R-:W-:-:S04]  /*17f0*/  IMAD.HI.U32 R43, R110, R102, RZ ;  /* 0x000000666e2b7227 */ /* 0x000fc800078e00ff */
[----:B------:R-:W-:-:S04]  /*1800*/  IMAD.WIDE.U32 R46, R59, R39, R46 ;  /* 0x000000273b2e7225 */ /* 0x000fc800078e002e */
[----:B------:R-:W-:Y:S02]  /*1810*/  IMAD.MOV.U32 R48, RZ, RZ, R62 ;  /* 0x000000ffff307224 */ /* 0x000fe400078e003e */
[----:B------:R-:W-:-:S04]  /*1820*/  IMAD.WIDE.U32 R56, R77, R30, R56 ;  /* 0x0000001e4d387225 */ /* 0x000fc800078e0038 */
[----:B------:R-:W-:-:S04]  /*1830*/  IMAD.WIDE.U32 R60, R35, R30, R60 ;  /* 0x0000001e233c7225 */ /* 0x000fc800078e003c */
[----:B------:R-:W-:-:S04]  /*1840*/  IMAD.WIDE.U32 R50, R77, R36, R50 ;  /* 0x000000244d327225 */ /* 0x000fc800078e0032 */
[----:B------:R-:W-:Y:S02]  /*1850*/  IMAD.MOV.U32 R53, RZ, RZ, R45 ;  /* 0x000000ffff357224 */ /* 0x000fe400078e002d */
[----:B------:R-:W-:Y:S01]  /*1860*/  IMAD.X R45, RZ, RZ, R43, P0 ;  /* 0x000000ffff2d7224 */ /* 0x000fe200000e062b */
[----:B------:R-:W-:Y:S01]  /*1870*/  IADD3 R104, P0, PT, R104, R46, RZ ;  /* 0x0000002e68687210 */ /* 0x000fe20007f1e0ff */
[----:B------:R-:W-:Y:S02]  /*1880*/  IMAD.MOV.U32 R64, RZ, RZ, R44 ;  /* 0x000000ffff407224 */ /* 0x000fe400078e002c */
[----:B------:R-:W-:-:S04]  /*1890*/  IMAD.WIDE.U32 R48, R93, R110, R48 ;  /* 0x0000006e5d307225 */ /* 0x000fc800078e0030 */
[----:B------:R-:W-:Y:S01]  /*18a0*/  IMAD.MOV.U32 R46, RZ, RZ, R56 ;  /* 0x000000ffff2e7224 */ /* 0x000fe200078e0038 */
[----:B------:R-:W-:Y:S01]  /*18b0*/  MOV R56, R60 ;  /* 0x0000003c00387202 */ /* 0x000fe20000000f00 */
[----:B------:R-:W-:Y:S02]  /*18c0*/  IMAD.MOV.U32 R68, RZ, RZ, R50 ;  /* 0x000000ffff447224 */ /* 0x000fe400078e0032 */
[----:B------:R-:W-:Y:S02]  /*18d0*/  IMAD.MOV.U32 R69, RZ, RZ, R61 ;  /* 0x000000ffff457224 */ /* 0x000fe400078e003d */
[----:B------:R-:W-:-:S04]  /*18e0*/  IMAD.WIDE.U32 R52, R95, R95, R52 ;  /* 0x0000005f5f347225 */ /* 0x000fc800078e0034 */
[----:B------:R-:W-:-:S04]  /*18f0*/  IMAD.WIDE.U32 R64, R106, R108, R64 ;  /* 0x0000006c6a407225 */ /* 0x000fc800078e0040 */
[----:B------:R-:W-:Y:S01]  /*1900*/  IMAD.MOV.U32 R62, RZ, RZ, R63 ;  /* 0x000000ffff3e7224 */ /* 0x000fe200078e003f */
[----:B------:R-:W-:Y:S01]  /*1910*/  MOV R63, R49 ;  /* 0x00000031003f7202 */ /* 0x000fe20000000f00 */
[----:B------:R-:W-:-:S04]  /*1920*/  IMAD.WIDE.U32 R68, R35, R39, R68 ;  /* 0x0000002723447225 */ /* 0x000fc800078e0044 */
[----:B------:R-:W-:Y:S02]  /*1930*/  IMAD.MOV.U32 R49, RZ, RZ, R53 ;  /* 0x000000ffff317224 */ /* 0x000fe400078e0035 */
[----:B------:R-:W-:-:S04]  /*1940*/  IMAD.HI.U32 R66, R36, R16, RZ ;  /* 0x0000001024427227 */ /* 0x000fc800078e00ff */
[----:B------:R-:W-:-:S04]  /*1950*/  IMAD.WIDE.U32 R56, R35, R30, R56 ;  /* 0x0000001e23387225 */ /* 0x000fc800078e0038 */
[----:B------:R-:W-:Y:S02]  /*1960*/  IMAD.MOV.U32 R44, RZ, RZ, R64 ;  /* 0x000000ffff2c7224 */ /* 0x000fe400078e0040 */
[----:B------:R-:W-:-:S04]  /*1970*/  IMAD.WIDE.U32 R46, R58, R39, R46 ;  /* 0x000000273a2e7225 */ /* 0x000fc800078e002e */
[----:B------:R-:W-:Y:S02]  /*1980*/  IMAD.MOV.U32 R53, RZ, RZ, R65 ;  /* 0x000000ffff357224 */ /* 0x000fe400078e0041 */
[----:B------:R-:W-:Y:S01]  /*1990*/  IMAD.MOV.U32 R50, RZ, RZ, R51 ;  /* 0x000000ffff327224 */ /* 0x000fe200078e0033 */
[----:B------:R-:W-:Y:S01]  /*19a0*/  MOV R51, R69 ;  /* 0x0000004500337202 */ /* 0x000fe20000000f00 */
[----:B------:R-:W-:Y:S02]  /*19b0*/  IMAD.X R67, RZ, RZ, R66, P0 ;  /* 0x000000ffff437224 */ /* 0x000fe400000e0642 */
[----:B------:R-:W-:Y:S02]  /*19c0*/  IMAD.MOV.U32 R69, RZ, RZ, R57 ;  /* 0x000000ffff457224 */ /* 0x000fe400078e0039 */
[----:B------:R-:W-:-:S04]  /*19d0*/  IMAD.WIDE.U32 R48, R95, R108, R48 ;  /* 0x0000006c5f307225 */ /* 0x000fc800078e0030 */
[----:B------:R-:W-:Y:S01]  /*19e0*/  IMAD.WIDE.U32 R44, R73, R110, R44 ;  /* 0x0000006e492c7225 */ /* 0x000fe200078e002c */
[----:B------:R-:W-:-:S03]  /*19f0*/  MOV R64, R48 ;  /* 0x0000003000407202 */ /* 0x000fc60000000f00 */
[----:B------:R-:W-:Y:S01]  /*1a00*/  IMAD.MOV.U32 R57, RZ, RZ, R47 ;  /* 0x000000ffff397224 */ /* 0x000fe200078e002f */
[----:B------:R-:W-:Y:S01]  /*1a10*/  IADD3 R43, P0, PT, R54, R44, RZ ;  /* 0x0000002c362b7210 */ /* 0x000fe20007f1e0ff */
[----:B------:R-:W-:Y:S02]  /*1a20*/  IMAD.MOV.U32 R66, RZ, RZ, R46 ;  /* 0x000000ffff427224 */ /* 0x000fe400078e002e */
[----:B------:R-:W-:-:S04]  /*1a30*/  IMAD.WIDE.U32 R62, R93, R33, R62 ;  /* 0x000000215d3e7225 */ /* 0x000fc800078e003e */
[----:B------:R-:W-:-:S04]  /*1a40*/  IMAD.WIDE.U32 R46, R93, R108, R52 ;  /* 0x0000006c5d2e7225 */ /* 0x000fc800078e0034 */
[----:B------:R-:W-:Y:S01]  /*1a50*/  IMAD.MOV.U32 R52, RZ, RZ, R62 ;  /* 0x000000ffff347224 */ /* 0x000fe200078e003e */
[----:B------:R-:W-:Y:S01]  /*1a60*/  MOV R62, R63 ;  /* 0x0000003f003e7202 */ /* 0x000fe20000000f00 */
[----:B------:R-:W-:Y:S02]  /*1a70*/  IMAD.MOV.U32 R53, RZ, RZ, R49 ;  /* 0x000000ffff357224 */ /* 0x000fe400078e0031 */
[----:B------:R-:W-:Y:S02]  /*1a80*/  IMAD.MOV.U32 R65, RZ, RZ, R47 ;  /* 0x000000ffff417224 */ /* 0x000fe400078e002f */
[----:B------:R-:W-:Y:S02]  /*1a90*/  IMAD.MOV.U32 R44, RZ, RZ, R46 ;  /* 0x000000ffff2c7224 */ /* 0x000fe400078e002e */
[----:B------:R-:W-:-:S04]  /*1aa0*/  IMAD.WIDE.U32 R52, R95, R110, R52 ;  /* 0x0000006e5f347225 */ /* 0x000fc800078e0034 */
[----:B------:R-:W-:-:S04]  /*1ab0*/  IMAD.HI.U32 R54, R33, R102, RZ ;  /* 0x0000006621367227 */ /* 0x000fc800078e00ff */
[----:B------:R-:W-:-:S04]  /*1ac0*/  IMAD.WIDE.U32 R64, R95, R108, R64 ;  /* 0x0000006c5f407225 */ /* 0x000fc800078e0040 */
[----:B------:R-:W-:-:S04]  /*1ad0*/  IMAD.WIDE.U32 R44, R106, R110, R44 ;  /* 0x0000006e6a2c7225 */ /* 0x000fc800078e002c */
[----:B------:R-:W-:-:S04]  /*1ae0*/  IMAD.WIDE.U32 R56, R77, R39, R56 ;  /* 0x000000274d387225 */ /* 0x000fc800078e0038 */
[----:B------:R-:W-:Y:S01]  /*1af0*/  IMAD.MOV.U32 R63, RZ, RZ, R53 ;  /* 0x000000ffff3f7224 */ /* 0x000fe200078e0035 */
[----:B------:R-:W-:Y:S01]  /*1b00*/  MOV R48, R56 ;  /* 0x0000003800307202 */ /* 0x000fe20000000f00 */
[----:B------:R-:W-:Y:S02]  /*1b10*/  IMAD.X R55, RZ, RZ, R54, P0 ;  /* 0x000000ffff377224 */ /* 0x000fe400000e0636 */
[----:B------:R-:W-:Y:S02]  /*1b20*/  IMAD.MOV.U32 R53, RZ, RZ, R65 ;  /* 0x000000ffff357224 */ /* 0x000fe400078e0041 */
[----:B------:R-:W-:Y:S02]  /*1b30*/  IMAD.MOV.U32 R54, RZ, RZ, R44 ;  /* 0x000000ffff367224 */ /* 0x000fe400078e002c */
[----:B------:R-:W-:-:S04]  /*1b40*/  IMAD.WIDE.U32 R68, R30, R30, R68 ;  /* 0x0000001e1e447225 */ /* 0x000fc800078e0044 */
[----:B------:R-:W-:-:S04]  /*1b50*/  IMAD.WIDE.U32 R66, R59, R36, R66 ;  /* 0x000000243b427225 */ /* 0x000fc800078e0042 */
[----:B------:R-:W-:Y:S02]  /*1b60*/  IMAD.MOV.U32 R65, RZ, RZ, R45 ;  /* 0x000000ffff417224 */ /* 0x000fe400078e002d */
[----:B------:R-:W-:-:S04]  /*1b70*/  IMAD.WIDE.U32 R50, R35, R36, R50 ;  /* 0x0000002423327225 */ /* 0x000fc800078e0032 */
[----:B------:R-:W-:-:S04]  /*1b80*/  IMAD.WIDE.U32 R52, R108, R108, R52 ;  /* 0x0000006c6c347225 */ /* 0x000fc800078e0034 */
[----:B------:R-:W-:Y:S01]  /*1b90*/  IMAD.WIDE.U32 R54, R73, R33, R54 ;  /* 0x0000002149367225 */ /* 0x000fe200078e0036 */
[----:B------:R-:W-:-:S03]  /*1ba0*/  MOV R61, R53 ;  /* 0x00000035003d7202 */ /* 0x000fc60000000f00 */
[----:B------:R-:W-:Y:S02]  /*1bb0*/  IMAD.MOV.U32 R56, RZ, RZ, R68 ;  /* 0x000000ffff387224 */ /* 0x000fe400078e0044 */
[----:B------:R-:W-:Y:S02]  /*1bc0*/  IMAD.MOV.U32 R49, RZ, RZ, R67 ;  /* 0x000000ffff317224 */ /* 0x000fe400078e0043 */
[----:B------:R-:W-:-:S04]  /*1bd0*/  IMAD.WIDE.U32 R64, R93, R110, R64 ;  /* 0x0000006e5d407225 */ /* 0x000fc800078e0040 */
[----:B------:R-:W-:Y:S02]  /*1be0*/  IMAD.MOV.U32 R68, RZ, RZ, R50 ;  /* 0x000000ffff447224 */ /* 0x000fe400078e0032 */
[----:B------:R-:W-:-:S04]  /*1bf0*/  IMAD.WIDE.U32 R62, R95, R33, R62 ;  /* 0x000000215f3e7225 */ /* 0x000fc800078e003e */
[----:B------:R-:W-:-:S04]  /*1c00*/  IMAD.WIDE.U32 R44, R66, 0x3d1, RZ ;  /* 0x000003d1422c7825 */ /* 0x000fc800078e00ff */
[----:B------:R-:W-:Y:S01]  /*1c10*/  IMAD.WIDE.U32 R48, R58, R36, R48 ;  /* 0x000000243a307225 */ /* 0x000fe200078e0030 */
[----:B------:R-:W-:-:S03]  /*1c20*/  IADD3 RZ, P1, PT, RZ, R44, RZ ;  /* 0x0000002cffff7210 */ /* 0x000fc60007f3e0ff */
[----:B------:R-:W-:Y:S02]  /*1c30*/  IMAD.MOV.U32 R53, RZ, RZ, R65 ;  /* 0x000000ffff357224 */ /* 0x000fe400078e0041 */
[----:B------:R-:W-:-:S04]  /*1c40*/  IMAD.WIDE.U32 R68, R30, R39, R68 ;  /* 0x000000271e447225 */ /* 0x000fc800078e0044 */
[----:B------:R-:W-:Y:S02]  /*1c50*/  IMAD.MOV.U32 R65, RZ, RZ, R55 ;  /* 0x000000ffff417224 */ /* 0x000fe400078e0037 */
[----:B------:R-:W-:-:S04]  /*1c60*/  IMAD.WIDE.U32 R46, R54, 0x3d1, RZ ;  /* 0x000003d1362e7825 */ /* 0x000fc800078e00ff */
[----:B------:R-:W-:Y:S01]  /*1c70*/  IMAD.WIDE.U32 R56, R35, R39, R56 ;  /* 0x0000002723387225 */ /* 0x000fe200078e0038 */
[----:B------:R-:W-:Y:S02]  /*1c80*/  MOV R70, R47 ;  /* 0x0000002f00467202 */ /* 0x000fe40000000f00 */
[----:B------:R-:W-:Y:S01]  /*1c90*/  IADD3 RZ, P0, PT, RZ, R46, RZ ;  /* 0x0000002effff7210 */ /* 0x000fe20007f1e0ff */
[----:B------:R-:W-:Y:S02]  /*1ca0*/  IMAD.MOV.U32 R60, RZ, RZ, R62 ;  /* 0x000000ffff3c7224 */ /* 0x000fe400078e003e */
[----:B------:R-:W-:Y:S02]  /*1cb0*/  IMAD.MOV.U32 R58, RZ, RZ, R45 ;  /* 0x000000ffff3a7224 */ /* 0x000fe400078e002d */
[----:B------:R-:W-:Y:S02]  /*1cc0*/  IMAD.MOV.U32 R59, RZ, RZ, RZ ;  /* 0x000000ffff3b7224 */ /* 0x000fe400078e00ff */
[----:B------:R-:W-:-:S02]  /*1cd0*/  IMAD.MOV.U32 R50, RZ, RZ, R51 ;  /* 0x000000ffff327224 */ /* 0x000fc400078e0033 */
[----:B------:R-:W-:Y:S02]  /*1ce0*/  IMAD.MOV.U32 R51, RZ, RZ, R69 ;  /* 0x000000ffff337224 */ /* 0x000fe400078e0045 */
[----:B------:R-:W-:-:S04]  /*1cf0*/  IMAD.WIDE.U32 R64, R106, R33, R64 ;  /* 0x000000216a407225 */ /* 0x000fc800078e0040 */
[----:B------:R-:W-:Y:S01]  /*1d00*/  IMAD.MOV.U32 R69, RZ, RZ, R57 ;  /* 0x000000ffff457224 */ /* 0x000fe200078e0039 */
[----:B------:R-:W-:Y:S01]  /*1d10*/  MOV R57, R49 ;  /* 0x0000003100397202 */ /* 0x000fe20000000f00 */
[----:B------:R-:W-:-:S04]  /*1d20*/  IMAD.WIDE.U32 R60, R108, R110, R60 ;  /* 0x0000006e6c3c7225 */ /* 0x000fc800078e003c */
[----:B------:R-:W-:-:S04]  /*1d30*/  IMAD.WIDE.U32 R58, R48, 0x3d1, R58 ;  /* 0x000003d1303a7825 */ /* 0x000fc800078e003a */
[----:B------:R-:W-:Y:S01]  /*1d40*/  IMAD.WIDE.U32 R52, R95, R110, R52 ;  /* 0x0000006e5f347225 */ /* 0x000fe200078e0034 */
[----:B------:R-:W-:Y:S02]  /*1d50*/  IADD3.X R66, P1, PT, R58, R66, RZ, P1, !PT ;  /* 0x000000423a427210 */ /* 0x000fe40000f3e4ff */
[----:B------:R-:W-:Y:S01]  /*1d60*/  MOV R58, R59 ;  /* 0x0000003b003a7202 */ /* 0x000fe20000000f00 */
[----:B------:R-:W-:Y:S02]  /*1d70*/  IMAD.MOV.U32 R71, RZ, RZ, RZ ;  /* 0x000000ffff477224 */ /* 0x000fe400078e00ff */
[----:B------:R-:W-:Y:S02]  /*1d80*/  IMAD.MOV.U32 R62, RZ, RZ, R63 ;  /* 0x000000ffff3e7224 */ /* 0x000fe400078e003f */
[----:B------:R-:W-:Y:S02]  /*1d90*/  IMAD.MOV.U32 R63, RZ, RZ, R61 ;  /* 0x000000ffff3f7224 */ /* 0x000fe400078e003d */
[----:B------:R-:W-:-:S04]  /*1da0*/  IMAD.WIDE.U32 R70, R64, 0x3d1, R70 ;  /* 0x000003d140467825 */ /* 0x000fc800078e0046 */
[----:B------:R-:W-:Y:S01]  /*1db0*/  IMAD.WIDE.U32 R56, R77, R36, R56 ;  /* 0x000000244d387225 */ /* 0x000fe200078e0038 */
[----:B------:R-:W-:-:S03]  /*1dc0*/  IADD3.X R45, P0, PT, R70, R54, RZ, P0, !PT ;  /* 0x00000036462d7210 */ /* 0x000fc6000071e4ff */
[----:B------:R-:W-:Y:S01]  /*1dd0*/  IMAD.MOV.U32 R61, RZ, RZ, R53 ;  /* 0x000000ffff3d7224 */ /* 0x000fe200078e0035 */
[----:B------:R-:W-:Y:S01]  /*1de0*/  MOV R55, R57 ;  /* 0x0000003900377202 */ /* 0x000fe20000000f00 */
[----:B------:R-:W-:Y:S02]  /*1df0*/  IMAD.MOV.U32 R53, RZ, RZ, R65 ;  /* 0x000000ffff357224 */ /* 0x000fe400078e0041 */
[----:B------:R-:W-:-:S04]  /*1e00*/  IMAD.WIDE.U32 R68, R30, R39, R68 ;  /* 0x000000271e447225 */ /* 0x000fc800078e0044 */
[----:B------:R-:W-:Y:S02]  /*1e10*/  IMAD.MOV.U32 R59, RZ, RZ, RZ ;  /* 0x000000ffff3b7224 */ /* 0x000fe400078e00ff */
[----:B------:R-:W-:-:S04]  /*1e20*/  IMAD.WIDE.U32 R52, R93, R33, R52 ;  /* 0x000000215d347225 */ /* 0x000fc800078e0034 */
[----:B------:R-:W-:Y:S02]  /*1e30*/  IMAD.MOV.U32 R70, RZ, RZ, R71 ;  /* 0x000000ffff467224 */ /* 0x000fe400078e0047 */
[----:B------:R-:W-:-:S04]  /*1e40*/  IMAD.WIDE.U32 R58, R56, 0x3d1, R58 ;  /* 0x000003d1383a7825 */ /* 0x000fc800078e003a */
[----:B------:R-:W-:-:S04]  /*1e50*/  IMAD.WIDE.U32 R60, R108, R110, R60 ;  /* 0x0000006e6c3c7225 */ /* 0x000fc800078e003c */
[----:B------:R-:W-:Y:S02]  /*1e60*/  IMAD.MOV.U32 R54, RZ, RZ, R68 ;  /* 0x000000ffff367224 */ /* 0x000fe400078e0044 */
[----:B------:R-:W-:Y:S02]  /*1e70*/  IMAD.MOV.U32 R71, RZ, RZ, RZ ;  /* 0x000000ffff477224 */ /* 0x000fe400078e00ff */
[----:B------:R-:W-:-:S04]  /*1e80*/  IMAD.WIDE.U32 R50, R30, R36, R50 ;  /* 0x000000241e327225 */ /* 0x000fc800078e0032 */
[----:B------:R-:W-:Y:S01]  /*1e90*/  IMAD.WIDE.U32 R54, R35, R36, R54 ;  /* 0x0000002423367225 */ /* 0x000fe200078e0036 */
[----:B------:R-:W-:-:S03]  /*1ea0*/  IADD3.X R35, P1, PT, R58, R48, RZ, P1, !PT ;  /* 0x000000303a237210 */ /* 0x000fc60000f3e4ff */
[----:B------:R-:W-:Y:S01]  /*1eb0*/  IMAD.MOV.U32 R65, RZ, RZ, R61 ;  /* 0x000000ffff417224 */ /* 0x000fe200078e003d */
[----:B------:R-:W-:Y:S01]  /*1ec0*/  MOV R61, R53 ;  /* 0x00000035003d7202 */ /* 0x000fe20000000f00 */
[----:B------:R-:W-:-:S04]  /*1ed0*/  IMAD.WIDE.U32 R70, R52, 0x3d1, R70 ;  /* 0x000003d134467825 */ /* 0x000fc800078e0046 */
[----:B------:R-:W-:Y:S01]  /*1ee0*/  IMAD.MOV.U32 R48, RZ, RZ, R50 ;  /* 0x000000ffff307224 */ /* 0x000fe200078e0032 */
[----:B------:R-:W-:Y:S01]  /*1ef0*/  IADD3.X R47, P0, PT, R70, R64, RZ, P0, !PT ;  /* 0x00000040462f7210 */ /* 0x000fe2000071e4ff */
[----:B------:R-:W-:Y:S01]  /*1f00*/  IMAD.MOV.U32 R49, RZ, RZ, R69 ;  /* 0x000000ffff317224 */ /* 0x000fe200078e0045 */
[----:B0-----:R-:W-:Y:S01]  /*1f10*/  IADD3 R69, P4, PT, R44, -UR4, RZ ;  /* 0x800000042c457c10 */ /* 0x001fe2000ff9e0ff */
[----:B------:R-:W-:-:S04]  /*1f20*/  IMAD.WIDE.U32 R60, R95, R33, R60 ;  /* 0x000000215f3c7225 */ /* 0x000fc800078e003c */
[----:B------:R-:W-:-:S04]  /*1f30*/  IMAD.WIDE.U32 R48, R39, R39, R48 ;  /* 0x0000002727307225 */ /* 0x000fc800078e0030 */
[----:B------:R-:W-:-:S04]  /*1f40*/  IMAD.WIDE.U32 R62, R108, R33, R62 ;  /* 0x000000216c3e7225 */ /* 0x000fc800078e003e */
[----:B------:R-:W-:Y:S02]  /*1f50*/  IMAD.MOV.U32 R70, RZ, RZ, R71 ;  /* 0x000000ffff467224 */ /* 0x000fe400078e0047 */
[----:B------:R-:W-:Y:S02]  /*1f60*/  IMAD.MOV.U32 R71, RZ, RZ, RZ ;  /* 0x000000ffff477224 */ /* 0x000fe400078e00ff */
[----:B------:R-:W-:Y:S02]  /*1f70*/  IMAD.MOV.U32 R58, RZ, RZ, R59 ;  /* 0x000000ffff3a7224 */ /* 0x000fe400078e003b */
[----:B------:R-:W-:Y:S02]  /*1f80*/  IMAD.MOV.U32 R50, RZ, RZ, R51 ;  /* 0x000000ffff327224 */ /* 0x000fe400078e0033 */
[----:B------:R-:W-:Y:S02]  /*1f90*/  IMAD.MOV.U32 R59, RZ, RZ, RZ ;  /* 0x000000ffff3b7224 */ /* 0x000fe400078e00ff */
[----:B------:R-:W-:Y:S01]  /*1fa0*/  IMAD.MOV.U32 R51, RZ, RZ, R49 ;  /* 0x000000ffff337224 */ /* 0x000fe200078e0031 */
[----:B------:R-:W-:Y:S01]  /*1fb0*/  MOV R49, R55 ;  /* 0x0000003700317202 */ /* 0x000fe20000000f00 */
[----:B------:R-:W-:-:S02]  /*1fc0*/  IMAD.MOV.U32 R64, RZ, RZ, R62 ;  /* 0x000000ffff407224 */ /* 0x000fc400078e003e */
[----:B------:R-:W-:-:S04]  /*1fd0*/  IMAD.WIDE.U32 R70, R60, 0x3d1, R70 ;  /* 0x000003d13c467825 */ /* 0x000fc800078e0046 */
[----:B------:R-:W-:Y:S01]  /*1fe0*/  IMAD.WIDE.U32 R58, R54, 0x3d1, R58 ;  /* 0x000003d1363a7825 */ /* 0x000fe200078e003a */
[----:B------:R-:W-:-:S03]  /*1ff0*/  IADD3.X R67, P0, PT, R70, R52, RZ, P0, !PT ;  /* 0x0000003446437210 */ /* 0x000fc6000071e4ff */
[----:B------:R-:W-:-:S04]  /*2000*/  IMAD.WIDE.U32 R64, R110, R110, R64 ;  /* 0x0000006e6e407225 */ /* 0x000fc800078e0040 */
[----:B------:R-:W-:Y:S01]  /*2010*/  IMAD.WIDE.U32 R48, R30, R36, R48 ;  /* 0x000000241e307225 */ /* 0x000fe200078e0030 */
[----:B------:R-:W-:Y:S02]  /*2020*/  IADD3.X R30, P1, PT, R58, R56, RZ, P1, !PT ;  /* 0x000000383a1e7210 */ /* 0x000fe40000f3e4ff */
[----:B------:R-:W-:Y:S01]  /*2030*/  MOV R56, R64 ;  /* 0x0000004000387202 */ /* 0x000fe20000000f00 */
[----:B------:R-:W-:-:S04]  /*2040*/  IMAD.WIDE.U32 R50, R39, R36, R50 ;  /* 0x0000002427327225 */ /* 0x000fc800078e0032 */
[----:B------:R-:W-:Y:S02]  /*2050*/  IMAD.MOV.U32 R52, RZ, RZ, R59 ;  /* 0x000000ffff347224 */ /* 0x000fe400078e003b */
[----:B------:R-:W-:Y:S02]  /*2060*/  IMAD.MOV.U32 R53, RZ, RZ, RZ ;  /* 0x000000ffff357224 */ /* 0x000fe400078e00ff */
[----:B------:R-:W-:Y:S02]  /*2070*/  IMAD.MOV.U32 R62, RZ, RZ, R63 ;  /* 0x000000ffff3e7224 */ /* 0x000fe400078e003f */
[----:B------:R-:W-:Y:S02]  /*2080*/  IMAD.MOV.U32 R63, RZ, RZ, R65 ;  /* 0x000000ffff3f7224 */ /* 0x000fe400078e0041 */
[----:B------:R-:W-:Y:S02]  /*2090*/  HFMA2 R65, -RZ, RZ, 0, 0 ;  /* 0x00000000ff417431 */ /* 0x000fe400000001ff */
[----:B------:R-:W-:-:S02]  /*20a0*/  IMAD.MOV.U32 R57, RZ, RZ, R61 ;  /* 0x000000ffff397224 */ /* 0x000fc400078e003d */
[----:B------:R-:W-:-:S04]  /*20b0*/  IMAD.WIDE.U32 R52, R48, 0x3d1, R52 ;  /* 0x000003d130347825 */ /* 0x000fc800078e0034 */
[----:B------:R-:W-:Y:S02]  /*20c0*/  IMAD.MOV.U32 R58, RZ, RZ, R50 ;  /* 0x000000ffff3a7224 */ /* 0x000fe400078e0032 */
[----:B------:R-:W-:Y:S02]  /*20d0*/  IMAD.MOV.U32 R59, RZ, RZ, R49 ;  /* 0x000000ffff3b7224 */ /* 0x000fe400078e0031 */
[----:B------:R-:W-:Y:S02]  /*20e0*/  HFMA2 R49, -RZ, RZ, 0, 0 ;  /* 0x00000000ff317431 */ /* 0x000fe400000001ff */
[----:B------:R-:W-:-:S04]  /*20f0*/  IMAD.WIDE.U32 R56, R108, R33, R56 ;  /* 0x000000216c387225 */ /* 0x000fc800078e0038 */
[----:B------:R-:W-:Y:S01]  /*2100*/  IMAD.WIDE.U32 R58, R39, R36, R58 ;  /* 0x00000024273a7225 */ /* 0x000fe200078e003a */
[----:B------:R-:W-:Y:S02]  /*2110*/  IADD3.X R39, P3, PT, R52, R54, RZ, P1, !PT ;  /* 0x0000003634277210 */ /* 0x000fe40000f7e4ff */
[----:B------:R-:W-:Y:S01]  /*2120*/  IADD3 R77, P1, PT, R46, -UR4, RZ ;  /* 0x800000042e4d7c10 */ /* 0x000fe2000ff3e0ff */
[----:B------:R-:W-:-:S04]  /*2130*/  IMAD.WIDE.U32 R62, R110, R33, R62 ;  /* 0x000000216e3e7225 */ /* 0x000fc800078e003e */
[----:B------:R-:W-:Y:S01]  /*2140*/  IMAD.MOV.U32 R64, RZ, RZ, R71 ;  /* 0x000000ffff407224 */ /* 0x000fe200078e0047 */
[----:B------:R-:W-:Y:S01]  /*2150*/  MOV R52, R62 ;  /* 0x0000003e00347202 */ /* 0x000fe20000000f00 */
[----:B------:R-:W-:Y:S01]  /*2160*/  IMAD.MOV.U32 R54, RZ, RZ, R53 ;  /* 0x000000ffff367224 */ /* 0x000fe200078e0035 */
[----:B------:R-:W-:Y:S01]  /*2170*/  IADD3.X R71, P4, PT, R66, ~UR5, RZ, P4, !PT ;  /* 0x8000000542477c10 */ /* 0x000fe2000a79e4ff */
[----:B------:R-:W-:Y:S02]  /*2180*/  IMAD.MOV.U32 R55, RZ, RZ, RZ ;  /* 0x000000ffff377224 */ /* 0x000fe400078e00ff */
[----:B------:R-:W-:-:S04]  /*2190*/  IMAD.WIDE.U32 R64, R56, 0x3d1, R64 ;  /* 0x000003d138407825 */ /* 0x000fc800078e0040 */
[----:B------:R-:W-:Y:S01]  /*21a0*/  IMAD.WIDE.U32 R54, R58, 0x3d1, R54 ;  /* 0x000003d13a367825 */ /* 0x000fe200078e0036 */
[----:B------:R-:W-:-:S03]  /*21b0*/  IADD3.X R64, P2, PT, R64, R60, RZ, P0, !PT ;  /* 0x0000003c40407210 */ /* 0x000fc6000075e4ff */
[----:B------:R-:W-:Y:S02]  /*21c0*/  IMAD.MOV.U32 R53, RZ, RZ, R57 ;  /* 0x000000ffff357224 */ /* 0x000fe400078e0039 */
[----:B------:R-:W-:Y:S02]  /*21d0*/  IMAD.MOV.U32 R50, RZ, RZ, R51 ;  /* 0x000000ffff327224 */ /* 0x000fe400078e0033 */
[----:B------:R-:W-:-:S04]  /*21e0*/  IMAD.WIDE.U32 R52, R110, R33, R52 ;  /* 0x000000216e347225 */ /* 0x000fc800078e0034 */
[----:B------:R-:W-:Y:S01]  /*21f0*/  IMAD.MOV.U32 R51, RZ, RZ, R59 ;  /* 0x000000ffff337224 */ /* 0x000fe200078e003b */
[----:B------:R-:W-:Y:S01]  /*2200*/  IADD3.X R59, P0, PT, R54, R48, RZ, P3, !PT ;  /* 0x00000030363b7210 */ /* 0x000fe20001f1e4ff */
[----:B------:R-:W-:Y:S02]  /*2210*/  IMAD.MOV.U32 R48, RZ, RZ, R65 ;  /* 0x000000ffff307224 */ /* 0x000fe400078e0041 */
[----:B------:R-:W-:Y:S02]  /*2220*/  IMAD.MOV.U32 R60, RZ, RZ, R63 ;  /* 0x000000ffff3c7224 */ /* 0x000fe400078e003f */
[----:B------:R-:W-:-:S04]  /*2230*/  IMAD.WIDE.U32 R48, R52, 0x3d1, R48 ;  /* 0x000003d134307825 */ /* 0x000fc800078e0030 */
[----:B------:R-:W-:Y:S01]  /*2240*/  IMAD.MOV.U32 R61, RZ, RZ, R53 ;  /* 0x000000ffff3d7224 */ /* 0x000fe200078e0035 */
[----:B------:R-:W-:Y:S01]  /*2250*/  IADD3.X R56, P2, PT, R48, R56, RZ, P2, !PT ;  /* 0x0000003830387210 */ /* 0x000fe2000175e4ff */
[----:B------:R-:W-:Y:S01]  /*2260*/  IMAD.WIDE.U32 R50, R36, R36, R50 ;  /* 0x0000002424327225 */ /* 0x000fe200078e0032 */
[----:B------:R-:W-:Y:S02]  /*2270*/  IADD3.X R36, P3, PT, R45, ~UR5, RZ, P1, !PT ;  /* 0x800000052d247c10 */ /* 0x000fe40008f7e4ff */
[----:B------:R-:W-:Y:S01]  /*2280*/  IADD3.X R68, P1, PT, R35, ~UR8, RZ, P4, !PT ;  /* 0x8000000823447c10 */ /* 0x000fe2000a73e4ff */
[----:B------:R-:W-:Y:S01]  /*2290*/  IMAD.MOV.U32 R54, RZ, RZ, R55 ;  /* 0x000000ffff367224 */ /* 0x000fe200078e0037 */
[----:B------:R-:W-:Y:S01]  /*22a0*/  MOV R48, R49 ;  /* 0x0000003100307202 */ /* 0x000fe20000000f00 */
[----:B------:R-:W-:Y:S01]  /*22b0*/  IMAD.WIDE.U32 R60, R33, R33, R60 ;  /* 0x00000021213c7225 */ /* 0x000fe200078e003c */
[----:B------:R-:W-:Y:S02]  /*22c0*/  IADD3.X R63, P1, PT, R30, ~UR9, RZ, P1, !PT ;  /* 0x800000091e3f7c10 */ /* 0x000fe40008f3e4ff */
[----:B------:R-:W-:Y:S01]  /*22d0*/  IADD3.X R62, P3, PT, R47, ~UR8, RZ, P3, !PT ;  /* 0x800000082f3e7c10 */ /* 0x000fe20009f7e4ff */
[----:B------:R-:W-:Y:S01]  /*22e0*/  IMAD.MOV.U32 R55, RZ, RZ, RZ ;  /* 0x000000ffff377224 */ /* 0x000fe200078e00ff */
[----:B------:R-:W-:Y:S01]  /*22f0*/  IADD3.X R70, P1, PT, R39, ~UR10, RZ, P1, !PT ;  /* 0x8000000a27467c10 */ /* 0x000fe20008f3e4ff */
[----:B------:R-:W-:-:S02]  /*2300*/  IMAD.MOV.U32 R49, RZ, RZ, RZ ;  /* 0x000000ffff317224 */ /* 0x000fc400078e00ff */
[----:B------:R-:W-:-:S04]  /*2310*/  IMAD.WIDE.U32 R54, R50, 0x3d1, R54 ;  /* 0x000003d132367825 */ /* 0x000fc800078e0036 */
[----:B------:R-:W-:Y:S01]  /*2320*/  IMAD.WIDE.U32 R48, R60, 0x3d1, R48 ;  /* 0x000003d13c307825 */ /* 0x000fe200078e0030 */
[----:B------:R-:W-:Y:S02]  /*2330*/  IADD3.X R58, P0, PT, R54, R58, RZ, P0, !PT ;  /* 0x0000003a363a7210 */ /* 0x000fe4000071e4ff */
[----:B------:R-:W-:Y:S01]  /*2340*/  IADD3.X R54, P3, PT, R67, ~UR9, RZ, P3, !PT ;  /* 0x8000000943367c10 */ /* 0x000fe20009f7e4ff */
[----:B------:R-:W-:Y:S01]  /*2350*/  IMAD R57, R51, 0x3d1, R55 ;  /* 0x000003d133397824 */ /* 0x000fe200078e0237 */
[----:B------:R-:W-:Y:S01]  /*2360*/  IADD3.X R48, P2, PT, R48, R52, RZ, P2, !PT ;  /* 0x0000003430307210 */ /* 0x000fe2000175e4ff */
[----:B------:R-:W-:Y:S01]  /*2370*/  IMAD R51, R61, 0x3d1, R49 ;  /* 0x000003d13d337824 */ /* 0x000fe200078e0231 */
[----:B------:R-:W-:Y:S01]  /*2380*/  IADD3.X R52, P1, PT, R59, ~UR11, RZ, P1, !PT ;  /* 0x8000000b3b347c10 */ /* 0x000fe20008f3e4ff */
[----:B------:R-:W-:Y:S01]  /*2390*/  IMAD.X R49, R57, 0x1, R50, P0 ;  /* 0x0000000139317824 */ /* 0x000fe200000e0632 */
[----:B------:R-:W-:Y:S01]  /*23a0*/  IADD3.X R53, P3, PT, R64, ~UR10, RZ, P3, !PT ;  /* 0x8000000a40357c10 */ /* 0x000fe20009f7e4ff */
[----:B------:R-:W-:Y:S01]  /*23b0*/  IMAD.X R60, R51, 0x1, R60, P2 ;  /* 0x00000001333c7824 */ /* 0x000fe200010e063c */
[----:B-1----:R-:W-:Y:S01]  /*23c0*/  IADD3.X R57, P1, PT, R58, ~UR6, RZ, P1, !PT ;  /* 0x800000063a397c10 */ /* 0x002fe20008f3e4ff */
[----:B------:R-:W-:Y:S01]  /*23d0*/  IMAD R16, R16, R16, RZ ;  /* 0x0000001010107224 */ /* 0x000fe200078e02ff */
[----:B------:R-:W-:Y:S01]  /*23e0*/  IADD3.X R55, P3, PT, R56, ~UR11, RZ, P3, !PT ;  /* 0x8000000b38377c10 */ /* 0x000fe20009f7e4ff */
[----:B------:R-:W-:Y:S01]  /*23f0*/  IMAD.MOV.U32 R109, RZ, RZ, RZ ;  /* 0x000000ffff6d7224 */ /* 0x000fe200078e00ff */
[----:B------:R-:W-:-:S02]  /*2400*/  IADD3.X R61, PT, PT, R49, ~UR7, RZ, P1, !PT ;  /* 0x80000007313d7c10 */ /* 0x000fc40008ffe4ff */
[----:B------:R-:W-:Y:S02]  /*2410*/  IADD3.X R51, P3, PT, R48, ~UR6, RZ, P3, !PT ;  /* 0x8000000630337c10 */ /* 0x000fe40009f7e4ff */
[----:B------:R-:W-:Y:S02]  /*2420*/  ISETP.NE.AND P0, PT, R61, RZ, PT ;  /* 0x000000ff3d00720c */ /* 0x000fe40003f05270 */
[----:B------:R-:W-:Y:S02]  /*2430*/  IADD3.X R50, PT, PT, R60, ~UR7, RZ, P3, !PT ;  /* 0x800000073c327c10 */ /* 0x000fe40009ffe4ff */
[----:B------:R-:W-:Y:S02]  /*2440*/  SEL R69, R69, R44, !P0 ;  /* 0x0000002c45457207 */ /* 0x000fe40004000000 */
[----:B------:R-:W-:Y:S02]  /*2450*/  SEL R57, R57, R58, !P0 ;  /* 0x0000003a39397207 */ /* 0x000fe40004000000 */
[----:B------:R-:W-:-:S02]  /*2460*/  SEL R59, R52, R59, !P0 ;  /* 0x0000003b343b7207 */ /* 0x000fc40004000000 */
[----:B------:R-:W-:Y:S02]  /*2470*/  SEL R39, R70, R39, !P0 ;  /* 0x0000002746277207 */ /* 0x000fe40004000000 */
[----:B------:R-:W-:Y:S02]  /*2480*/  SEL R63, R63, R30, !P0 ;  /* 0x0000001e3f3f7207 */ /* 0x000fe40004000000 */
[----:B------:R-:W-:Y:S02]  /*2490*/  SEL R61, R68, R35, !P0 ;  /* 0x00000023443d7207 */ /* 0x000fe40004000000 */
[----:B------:R-:W-:Y:S02]  /*24a0*/  SEL R66, R71, R66, !P0 ;  /* 0x0000004247427207 */ /* 0x000fe40004000000 */
[----:B------:R-:W-:Y:S01]  /*24b0*/  IADD3 R69, P0, PT, R16, R69, RZ ;  /* 0x0000004510457210 */ /* 0x000fe20007f1e0ff */
[----:B------:R-:W-:Y:S01]  /*24c0*/  IMAD R16, R102, R102, RZ ;  /* 0x0000006666107224 */ /* 0x000fe200078e02ff */
[----:B------:R-:W-:-:S02]  /*24d0*/  ISETP.NE.AND P3, PT, R50, RZ, PT ;  /* 0x000000ff3200720c */ /* 0x000fc40003f65270 */
[----:B------:R-:W-:Y:S02]  /*24e0*/  IADD3.X R66, P1, PT, R41, R66, RZ, P0, !PT ;  /* 0x0000004229427210 */ /* 0x000fe4000073e4ff */
[----:B------:R-:W-:Y:S02]  /*24f0*/  SEL R77, R77, R46, !P3 ;  /* 0x0000002e4d4d7207 */ /* 0x000fe40005800000 */
[----:B------:R-:W-:Y:S02]  /*2500*/  IADD3 R41, P2, PT, R69, -UR4, RZ ;  /* 0x8000000445297c10 */ /* 0x000fe4000ff5e0ff */
[----:B------:R-:W-:Y:S02]  /*2510*/  IADD3.X R61, P1, PT, R74, R61, RZ, P1, !PT ;  /* 0x0000003d4a3d7210 */ /* 0x000fe40000f3e4ff */
[----:B------:R-:W-:Y:S02]  /*2520*/  SEL R36, R36, R45, !P3 ;  /* 0x0000002d24247207 */ /* 0x000fe40005800000 */
[----:B------:R-:W-:-:S02]  /*2530*/  IADD3 R77, P0, PT, R16, R77, RZ ;  /* 0x0000004d104d7210 */ /* 0x000fc40007f1e0ff */
[----:B------:R-:W-:Y:S02]  /*2540*/  IADD3.X R74, P2, PT, R66, ~UR5, RZ, P2, !PT ;  /* 0x80000005424a7c10 */ /* 0x000fe4000975e4ff */
[----:B------:R-:W-:Y:S02]  /*2550*/  SEL R35, R51, R48, !P3 ;  /* 0x0000003033237207 */ /* 0x000fe40005800000 */
[----:B------:R-:W-:Y:S02]  /*2560*/  SEL R55, R55, R56, !P3 ;  /* 0x0000003837377207 */ /* 0x000fe40005800000 */
[----:B------:R-:W-:Y:S02]  /*2570*/  SEL R64, R53, R64, !P3 ;  /* 0x0000004035407207 */ /* 0x000fe40005800000 */
[----:B------:R-:W-:Y:S02]  /*2580*/  SEL R67, R54, R67, !P3 ;  /* 0x0000004336437207 */ /* 0x000fe40005800000 */
[----:B------:R-:W-:-:S02]  /*2590*/  SEL R47, R62, R47, !P3 ;  /* 0x0000002f3e2f7207 */ /* 0x000fc40005800000 */
[----:B------:R-:W-:Y:S02]  /*25a0*/  IADD3.X R63, P3, PT, R76, R63, RZ, P1, !PT ;  /* 0x0000003f4c3f7210 */ /* 0x000fe40000f7e4ff */
[----:B------:R-:W-:Y:S02]  /*25b0*/  IADD3.X R36, P0, PT, R75, R36, RZ, P0, !PT ;  /* 0x000000244b247210 */ /* 0x000fe4000071e4ff */
[----:B------:R-:W-:Y:S02]  /*25c0*/  IADD3.X R51, P2, PT, R61, ~UR8, RZ, P2, !PT ;  /* 0x800000083d337c10 */ /* 0x000fe4000975e4ff */
[----:B------:R-:W-:Y:S02]  /*25d0*/  IADD3.X R39, P3, PT, R72, R39, RZ, P3, !PT ;  /* 0x0000002748277210 */ /* 0x000fe40001f7e4ff */
[----:B------:R-:W-:Y:S02]  /*25e0*/  IADD3.X R47, P0, PT, R28, R47, RZ, P0, !PT ;  /* 0x0000002f1c2f7210 */ /* 0x000fe4000071e4ff */
[----:B------:R-:W-:-:S02]  /*25f0*/  IADD3.X R85, P2, PT, R63, ~UR9, RZ, P2, !PT ;  /* 0x800000093f557c10 */ /* 0x000fc4000975e4ff */
[----:B------:R-:W-:Y:S02]  /*2600*/  IADD3 R45, P1, PT, R77, -UR4, RZ ;  /* 0x800000044d2d7c10 */ /* 0x000fe4000ff3e0ff */
[----:B------:R-:W-:Y:S02]  /*2610*/  IADD3.X R59, P3, PT, R42, R59, RZ, P3, !PT ;  /* 0x0000003b2a3b7210 */ /* 0x000fe40001f7e4ff */
[----:B------:R-:W-:Y:S02]  /*2620*/  IADD3.X R67, P0, PT, R38, R67, RZ, P0, !PT ;  /* 0x0000004326437210 */ /* 0x000fe4000071e4ff */
[----:B------:R-:W-:Y:S02]  /*2630*/  IADD3.X R56, P2, PT, R39, ~UR10, RZ, P2, !PT ;  /* 0x8000000a27387c10 */ /* 0x000fe4000975e4ff */
[----:B------:R-:W-:Y:S02]  /*2640*/  IADD3.X R28, P1, PT, R36, ~UR5, RZ, P1, !PT ;  /* 0x80000005241c7c10 */ /* 0x000fe40008f3e4ff */
[----:B------:R-:W-:-:S02]  /*2650*/  IADD3.X R57, P3, PT, R40, R57, RZ, P3, !PT ;  /* 0x0000003928397210 */ /* 0x000fc40001f7e4ff */
[----:B------:R-:W-:Y:S02]  /*2660*/  IADD3.X R37, P0, PT, R37, R64, RZ, P0, !PT ;  /* 0x0000004025257210 */ /* 0x000fe4000071e4ff */
[----:B------:R-:W-:Y:S01]  /*2670*/  IADD3.X R72, P2, PT, R59, ~UR11, RZ, P2, !PT ;  /* 0x8000000b3b487c10 */ /* 0x000fe2000975e4ff */
[----:B------:R-:W-:Y:S01]  /*2680*/  IMAD.X R104, R104, 0x1, R49, P3 ;  /* 0x0000000168687824 */ /* 0x000fe200018e0631 */
[----:B------:R-:W-:Y:S02]  /*2690*/  IADD3.X R38, P1, PT, R47, ~UR8, RZ, P1, !PT ;  /* 0x800000082f267c10 */ /* 0x000fe40008f3e4ff */
[----:B------:R-:W-:Y:S02]  /*26a0*/  IADD3.X R55, P0, PT, R34, R55, RZ, P0, !PT ;  /* 0x0000003722377210 */ /* 0x000fe4000071e4ff */
[----:B------:R-:W-:Y:S02]  /*26b0*/  IADD3.X R79, P2, PT, R57, ~UR6, RZ, P2, !PT ;  /* 0x80000006394f7c10 */ /* 0x000fe4000975e4ff */
[----:B------:R-:W-:-:S02]  /*26c0*/  IADD3.X R42, P1, PT, R67, ~UR9, RZ, P1, !PT ;  /* 0x80000009432a7c10 */ /* 0x000fc40008f3e4ff */
[----:B------:R-:W-:Y:S02]  /*26d0*/  IADD3.X R32, P0, PT, R32, R35, RZ, P0, !PT ;  /* 0x0000002320207210 */ /* 0x000fe4000071e4ff */
[----:B------:R-:W-:Y:S02]  /*26e0*/  IADD3.X R16, PT, PT, R104, ~UR7, RZ, P2, !PT ;  /* 0x8000000768107c10 */ /* 0x000fe400097fe4ff */
[----:B------:R-:W-:Y:S02]  /*26f0*/  IADD3.X R34, P1, PT, R37, ~UR10, RZ, P1, !PT ;  /* 0x8000000a25227c10 */ /* 0x000fe40008f3e4ff */
[----:B------:R-:W-:Y:S02]  /*2700*/  IADD3.X R43, PT, PT, R43, R60, RZ, P0, !PT ;  /* 0x0000003c2b2b7210 */ /* 0x000fe400007fe4ff */
[----:B------:R-:W-:Y:S02]  /*2710*/  ISETP.NE.AND P0, PT, R16, RZ, PT ;  /* 0x000000ff1000720c */ /* 0x000fe40003f05270 */
[----:B------:R-:W-:-:S04]  /*2720*/  IADD3.X R44, P1, PT, R55, ~UR11, RZ, P1, !PT ;  /* 0x8000000b372c7c10 */ /* 0x000fc80008f3e4ff */
[----:B------:R-:W-:-:S04]  /*2730*/  IADD3.X R40, P1, PT, R32, ~UR6, RZ, P1, !PT ;  /* 0x8000000620287c10 */ /* 0x000fc80008f3e4ff */
[----:B------:R-:W-:-:S03]  /*2740*/  IADD3.X R16, PT, PT, R43, ~UR7, RZ, P1, !PT ;  /* 0x800000072b107c10 */ /* 0x000fc60008ffe4ff */
[----:B------:R-:W-:Y:S01]  /*2750*/  @P0 MOV R41, R69 ;  /* 0x0000004500290202 */ /* 0x000fe20000000f00 */
[----:B------:R-:W-:Y:S01]  /*2760*/  @P0 IMAD.MOV.U32 R74, RZ, RZ, R66 ;  /* 0x000000ffff4a0224 */ /* 0x000fe200078e0042 */
[----:B------:R-:W-:Y:S01]  /*2770*/  ISETP.NE.AND P1, PT, R16, RZ, PT ;  /* 0x000000ff1000720c */ /* 0x000fe20003f25270 */
[----:B------:R-:W-:Y:S02]  /*2780*/  @P0 IMAD.MOV.U32 R79, RZ, RZ, R57 ;  /* 0x000000ffff4f0224 */ /* 0x000fe400078e0039 */
[----:B------:R-:W-:Y:S02]  /*2790*/  IMAD R46, R74, R41, RZ ;  /* 0x000000294a2e7224 */ /* 0x000fe400078e02ff */
[----:B------:R-:W-:Y:S02]  /*27a0*/  @P0 IMAD.MOV.U32 R72, RZ, RZ, R59 ;  /* 0x000000ffff480224 */ /* 0x000fe400078e003b */
[----:B------:R-:W-:Y:S02]  /*27b0*/  @P0 IMAD.MOV.U32 R56, RZ, RZ, R39 ;  /* 0x000000ffff380224 */ /* 0x000fe400078e0027 */
[----:B------:R-:W-:-:S02]  /*27c0*/  @P0 IMAD.MOV.U32 R85, RZ, RZ, R63 ;  /* 0x000000ffff550224 */ /* 0x000fc400078e003f */
[----:B------:R-:W-:Y:S01]  /*27d0*/  @P0 IMAD.MOV.U32 R51, RZ, RZ, R61 ;  /* 0x000000ffff330224 */ /* 0x000fe200078e003d */
[----:B------:R-:W-:Y:S01]  /*27e0*/  IADD3 RZ, P0, PT, RZ, R46, RZ ;  /* 0x0000002effff7210 */ /* 0x000fe20007f1e0ff */
[C---:B------:R-:W-:Y:S01]  /*27f0*/  IMAD.HI.U32 R35, R41.reuse, R74, RZ ;  /* 0x0000004a29237227 */ /* 0x040fe200078e00ff */
[----:B------:R-:W-:Y:S02]  /*2800*/  @P1 MOV R34, R37 ;  /* 0x0000002500221202 */ /* 0x000fe40000000f00 */
[----:B------:R-:W-:Y:S01]  /*2810*/  IADD3 R46, P4, PT, R46, R46, RZ ;  /* 0x0000002e2e2e7210 */ /* 0x000fe20007f9e0ff */
[----:B------:R-:W-:-:S04]  /*2820*/  IMAD.WIDE.U32 R48, R41, R41, RZ ;  /* 0x0000002929307225 */ /* 0x000fc800078e00ff */
[----:B------:R-:W-:Y:S01]  /*2830*/  @P1 IMAD.MOV.U32 R45, RZ, RZ, R77 ;  /* 0x000000ffff2d1224 */ /* 0x000fe200078e004d */
[----:B------:R-:W-:Y:S01]  /*2840*/  IADD3.X R49, PT, PT, R35, R49, RZ, P0, !PT ;  /* 0x0000003123317210 */ /* 0x000fe200007fe4ff */
[----:B------:R-:W-:Y:S01]  /*2850*/  @P1 IMAD.MOV.U32 R40, RZ, RZ, R32 ;  /* 0x000000ffff281224 */ /* 0x000fe200078e0020 */
[----:B------:R-:W-:Y:S01]  /*2860*/  IADD3 R52, P0, PT, R41, R102, RZ ;  /* 0x0000006629347210 */ /* 0x000fe20007f1e0ff */
[----:B------:R-:W-:Y:S02]  /*2870*/  @P1 IMAD.MOV.U32 R44, RZ, RZ, R55 ;  /* 0x000000ffff2c1224 */ /* 0x000fe400078e0037 */
[----:B------:R-:W-:Y:S01]  /*2880*/  @P1 IMAD.MOV.U32 R42, RZ, RZ, R67 ;  /* 0x000000ffff2a1224 */ /* 0x000fe200078e0043 */
[----:B------:R-:W-:Y:S01]  /*2890*/  IADD3.X R83, P3, PT, R74, R73, RZ, P0, !PT ;  /* 0x000000494a537210 */ /* 0x000fe2000077e4ff */
[----:B------:R-:W-:Y:S01]  /*28a0*/  @P1 IMAD.MOV.U32 R38, RZ, RZ, R47 ;  /* 0x000000ffff261224 */ /* 0x000fe200078e002f */
[----:B------:R-:W-:Y:S01]  /*28b0*/  IADD3 R47, P2, PT, R52, -UR4, RZ ;  /* 0x80000004342f7c10 */ /* 0x000fe2000ff5e0ff */
[----:B------:R-:W-:Y:S01]  /*28c0*/  @P1 IMAD.MOV.U32 R28, RZ, RZ, R36 ;  /* 0x000000ffff1c1224 */ /* 0x000fe200078e0024 */
[----:B------:R-:W-:Y:S01]  /*28d0*/  IADD3 R64, P1, PT, R45, R45, RZ ;  /* 0x0000002d2d407210 */ /* 0x000fe20007f3e0ff */
[----:B------:R-:W-:Y:S01]  /*28e0*/  IMAD.MOV.U32 R48, RZ, RZ, RZ ;  /* 0x000000ffff307224 */ /* 0x000fe200078e00ff */
[----:B------:R-:W-:Y:S01]  /*28f0*/  IADD3.X R80, P3, PT, R51, R106, RZ, P3, !PT ;  /* 0x0000006a33507210 */ /* 0x000fe20001f7e4ff */
[----:B------:R-:W-:Y:S01]  /*2900*/  IMAD.HI.U32 R36, R74, R41, RZ ;  /* 0x000000294a247227 */ /* 0x000fe200078e00ff */
[----:B------:R-:W-:-:S02]  /*2910*/  IADD3.X R65, P0, PT, R28, R28, RZ, P1, !PT ;  /* 0x0000001c1c417210 */ /* 0x000fc40000f1e4ff */
[----:B------:R-:W-:Y:S01]  /*2920*/  IADD3 R16, P1, PT, R64, -UR4, RZ ;  /* 0x8000000440107c10 */ /* 0x000fe2000ff3e0ff */
[----:B------:R-:W-:Y:S01]  /*2930*/  IMAD.WIDE.U32 R48, R51, R41, R48 ;  /* 0x0000002933307225 */ /* 0x000fe200078e0030 */
[----:B------:R-:W-:Y:S02]  /*2940*/  IADD3.X R54, P2, PT, R83, ~UR5, RZ, P2, !PT ;  /* 0x8000000553367c10 */ /* 0x000fe4000975e4ff */
[----:B------:R-:W-:Y:S01]  /*2950*/  IADD3.X R81, P3, PT, R85, R93, RZ, P3, !PT ;  /* 0x0000005d55517210 */ /* 0x000fe20001f7e4ff */
[----:B------:R-:W-:Y:S01]  /*2960*/  IMAD.X R37, RZ, RZ, R36, P4 ;  /* 0x000000ffff257224 */ /* 0x000fe200020e0624 */
[----:B------:R-:W-:Y:S01]  /*2970*/  IADD3.X R66, P0, PT, R38, R38, RZ, P0, !PT ;  /* 0x0000002626427210 */ /* 0x000fe2000071e4ff */
[----:B------:R-:W-:Y:S01]  /*2980*/  IMAD.MOV.U32 R36, RZ, RZ, R48 ;  /* 0x000000ffff247224 */ /* 0x000fe200078e0030 */
[----:B------:R-:W-:Y:S01]  /*2990*/  IADD3.X R57, P1, PT, R65, ~UR5, RZ, P1, !PT ;  /* 0x8000000541397c10 */ /* 0x000fe20008f3e4ff */
[----:B------:R-:W-:Y:S01]  /*29a0*/  IMAD.HI.U32 R106, R104, R41, RZ ;  /* 0x00000029686a7227 */ /* 0x000fe200078e00ff */
[----:B------:R-:W-:-:S02]  /*29b0*/  IADD3.X R59, P2, PT, R80, ~UR8, RZ, P2, !PT ;  /* 0x80000008503b7c10 */ /* 0x000fc4000975e4ff */
[----:B------:R-:W-:Y:S01]  /*29c0*/  IADD3.X R78, P3, PT, R56, R95, RZ, P3, !PT ;  /* 0x0000005f384e7210 */ /* 0x000fe20001f7e4ff */
[----:B------:R-:W-:Y:S01]  /*29d0*/  IMAD.WIDE.U32 R36, R74, R74, R36 ;  /* 0x0000004a4a247225 */ /* 0x000fe200078e0024 */
[----:B------:R-:W-:Y:S02]  /*29e0*/  IADD3.X R67, P0, PT, R42, R42, RZ, P0, !PT ;  /* 0x0000002a2a437210 */ /* 0x000fe4000071e4ff */
[----:B------:R-:W-:Y:S02]  /*29f0*/  IADD3.X R71, P1, PT, R66, ~UR8, RZ, P1, !PT ;  /* 0x8000000842477c10 */ /* 0x000fe40008f3e4ff */
[----:B------:R-:W-:Y:S02]  /*2a00*/  IADD3.X R58, P2, PT, R81, ~UR9, RZ, P2, !PT ;  /* 0x80000009513a7c10 */ /* 0x000fe4000975e4ff */
[----:B------:R-:W-:Y:S02]  /*2a10*/  IADD3.X R99, P3, PT, R72, R108, RZ, P3, !PT ;  /* 0x0000006c48637210 */ /* 0x000fe40001f7e4ff */
[----:B------:R-:W-:-:S02]  /*2a20*/  IADD3.X R68, P0, PT, R34, R34, RZ, P0, !PT ;  /* 0x0000002222447210 */ /* 0x000fc4000071e4ff */
[----:B------:R-:W-:Y:S02]  /*2a30*/  IADD3.X R39, P1, PT, R67, ~UR9, RZ, P1, !PT ;  /* 0x8000000943277c10 */ /* 0x000fe40008f3e4ff */
[----:B------:R-:W-:Y:S02]  /*2a40*/  IADD3.X R55, P2, PT, R78, ~UR10, RZ, P2, !PT ;  /* 0x8000000a4e377c10 */ /* 0x000fe4000975e4ff */
[----:B------:R-:W-:Y:S02]  /*2a50*/  IADD3.X R50, P3, PT, R79, R110, RZ, P3, !PT ;  /* 0x0000006e4f327210 */ /* 0x000fe40001f7e4ff */
[----:B------:R-:W-:Y:S02]  /*2a60*/  IADD3.X R69, P0, PT, R44, R44, RZ, P0, !PT ;  /* 0x0000002c2c457210 */ /* 0x000fe4000071e4ff */
[----:B------:R-:W-:Y:S01]  /*2a70*/  IADD3.X R35, P1, PT, R68, ~UR10, RZ, P1, !PT ;  /* 0x8000000a44237c10 */ /* 0x000fe20008f3e4ff */
[----:B------:R-:W-:Y:S01]  /*2a80*/  IMAD.X R53, R104, 0x1, R33, P3 ;  /* 0x0000000168357824 */ /* 0x000fe200018e0621 */
[----:B------:R-:W-:-:S02]  /*2a90*/  IADD3.X R60, P2, PT, R99, ~UR11, RZ, P2, !PT ;  /* 0x8000000b633c7c10 */ /* 0x000fc4000975e4ff */
[----:B------:R-:W-:Y:S02]  /*2aa0*/  IADD3.X R63, P0, PT, R40, R40, RZ, P0, !PT ;  /* 0x00000028283f7210 */ /* 0x000fe4000071e4ff */
[----:B------:R-:W-:Y:S02]  /*2ab0*/  IADD3.X R73, P1, PT, R69, ~UR11, RZ, P1, !PT ;  /* 0x8000000b45497c10 */ /* 0x000fe40008f3e4ff */
[----:B------:R-:W-:Y:S02]  /*2ac0*/  IADD3.X R33, P2, PT, R50, ~UR6, RZ, P2, !PT ;  /* 0x8000000632217c10 */ /* 0x000fe4000975e4ff */
[----:B------:R-:W-:Y:S02]  /*2ad0*/  IADD3.X R30, PT, PT, R43, R43, RZ, P0, !PT ;  /* 0x0000002b2b1e7210 */ /* 0x000fe400007fe4ff */
[----:B------:R-:W-:Y:S02]  /*2ae0*/  IADD3.X R61, P1, PT, R63, ~UR6, RZ, P1, !PT ;  /* 0x800000063f3d7c10 */ /* 0x000fe40008f3e4ff */
[----:B------:R-:W-:-:S02]  /*2af0*/  IADD3.X R32, PT, PT, R53, ~UR7, RZ, P2, !PT ;  /* 0x8000000735207c10 */ /* 0x000fc400097fe4ff */
[----:B------:R-:W-:Y:S02]  /*2b00*/  IADD3.X R62, PT, PT, R30, ~UR7, RZ, P1, !PT ;  /* 0x800000071e3e7c10 */ /* 0x000fe40008ffe4ff */
[----:B------:R-:W-:Y:S01]  /*2b10*/  ISETP.NE.AND P1, PT, R32, RZ, PT ;  /* 0x000000ff2000720c */ /* 0x000fe20003f25270 */
[----:B------:R-:W-:Y:S01]  /*2b20*/  IMAD.MOV.U32 R32, RZ, RZ, RZ ;  /* 0x000000ffff207224 */ /* 0x000fe200078e00ff */
[----:B------:R-:W-:Y:S01]  /*2b30*/  IADD3 R95, P0, PT, R48, R36, RZ ;  /* 0x00000024305f7210 */ /* 0x000fe20007f1e0ff */
[----:B------:R-:W-:Y:S01]  /*2b40*/  IMAD.HI.U32 R48, R51, R41, RZ ;  /* 0x0000002933307227 */ /* 0x000fe200078e00ff */
[----:B------:R-:W-:Y:S02]  /*2b50*/  SEL R50, R33, R50, !P1 ;  /* 0x0000003221327207 */ /* 0x000fe40004800000 */
[----:B------:R-:W-:Y:S01]  /*2b60*/  SEL R78, R55, R78, !P1 ;  /* 0x0000004e374e7207 */ /* 0x000fe20004800000 */
[----:B------:R-:W-:Y:S01]  /*2b70*/  IMAD.MOV.U32 R33, RZ, RZ, R49 ;  /* 0x000000ffff217224 */ /* 0x000fe200078e0031 */
[----:B------:R-:W-:Y:S01]  /*2b80*/  SEL R83, R54, R83, !P1 ;  /* 0x0000005336537207 */ /* 0x000fe20004800000 */
[----:B------:R-:W-:-:S02]  /*2b90*/  IMAD.X R55, RZ, RZ, R48, P0 ;  /* 0x000000ffff377224 */ /* 0x000fc400000e0630 */
[----:B------:R-:W-:Y:S02]  /*2ba0*/  HFMA2 R48, -RZ, RZ, 0, 0 ;  /* 0x00000000ff307431 */ /* 0x000fe400000001ff */
[----:B------:R-:W-:Y:S01]  /*2bb0*/  IMAD.WIDE.U32 R32, R85, R41, R32 ;  /* 0x0000002955207225 */ /* 0x000fe200078e0020 */
[----:B------:R-:W-:Y:S02]  /*2bc0*/  ISETP.NE.AND P2, PT, R62, RZ, PT ;  /* 0x000000ff3e00720c */ /* 0x000fe40003f45270 */
[----:B------:R-:W-:Y:S01]  /*2bd0*/  SEL R81, R58, R81, !P1 ;  /* 0x000000513a517207 */ /* 0x000fe20004800000 */
[----:B------:R-:W-:Y:S01]  /*2be0*/  IMAD.MOV.U32 R36, RZ, RZ, R32 ;  /* 0x000000ffff247224 */ /* 0x000fe200078e0020 */
[----:B------:R-:W-:Y:S01]  /*2bf0*/  SEL R80, R59, R80, !P1 ;  /* 0x000000503b507207 */ /* 0x000fe20004800000 */
[----:B------:R-:W-:Y:S01]  /*2c00*/  IMAD.MOV.U32 R49, RZ, RZ, R33 ;  /* 0x000000ffff317224 */ /* 0x000fe200078e0021 */
[----:B------:R-:W-:Y:S01]  /*2c10*/  SEL R52, R47, R52, !P1 ;  /* 0x000000342f347207 */ /* 0x000fe20004800000 */
[----:B------:R-:W-:Y:S01]  /*2c20*/  IMAD.WIDE.U32 R36, R51, R74, R36 ;  /* 0x0000004a33247225 */ /* 0x000fe200078e0024 */
[----:B------:R-:W-:-:S03]  /*2c30*/  SEL R99, R60, R99, !P1 ;  /* 0x000000633c637207 */ /* 0x000fc60004800000 */
[----:B------:R-:W-:Y:S02]  /*2c40*/  IMAD.WIDE.U32 R48, R56, R41, R48 ;  /* 0x0000002938307225 */ /* 0x000fe400078e0030 */
[----:B------:R-:W-:Y:S02]  /*2c50*/  @P2 MOV R39, R67 ;  /* 0x0000004300272202 */ /* 0x000fe40000000f00 */
[----:B------:R-:W-:Y:S01]  /*2c60*/  IMAD.MOV.U32 R54, RZ, RZ, R36 ;  /* 0x000000ffff367224 */ /* 0x000fe200078e0024 */
[----:B------:R-:W-:Y:S01]  /*2c70*/  @P2 MOV R57, R65 ;  /* 0x0000004100392202 */ /* 0x000fe20000000f00 */
[----:B------:R-:W-:Y:S02]  /*2c80*/  IMAD.MOV.U32 R36, RZ, RZ, R48 ;  /* 0x000000ffff247224 */ /* 0x000fe400078e0030 */
[----:B------:R-:W-:-:S04]  /*2c90*/  IMAD.WIDE.U32 R54, R51, R74, R54 ;  /* 0x0000004a33367225 */ /* 0x000fc800078e0036 */
[----:B------:R-:W-:Y:S01]  /*2ca0*/  IMAD.WIDE.U32 R36, R85, R74, R36 ;  /* 0x0000004a55247225 */ /* 0x000fe200078e0024 */
[----:B------:R-:W-:-:S03]  /*2cb0*/  IADD3 R75, P0, PT, R32, R54, RZ ;  /* 0x00000036204b7210 */ /* 0x000fc60007f1e0ff */
[----:B------:R-:W-:Y:S01]  /*2cc0*/  IMAD.MOV.U32 R32, RZ, RZ, RZ ;  /* 0x000000ffff207224 */ /* 0x000fe200078e00ff */
[----:B------:R-:W-:Y:S01]  /*2cd0*/  MOV R58, R36 ;  /* 0x00000024003a7202 */ /* 0x000fe20000000f00 */
[----:B------:R-:W-:Y:S02]  /*2ce0*/  IMAD.MOV.U32 R33, RZ, RZ, R49 ;  /* 0x000000ffff217224 */ /* 0x000fe400078e0031 */
[----:B------:R-:W-:Y:S02]  /*2cf0*/  IMAD.MOV.U32 R59, RZ, RZ, R55 ;  /* 0x000000ffff3b7224 */ /* 0x000fe400078e0037 */
[----:B------:R-:W-:-:S04]  /*2d00*/  IMAD.WIDE.U32 R32, R72, R41, R32 ;  /* 0x0000002948207225 */ /* 0x000fc800078e0020 */
[----:B------:R-:W-:-:S04]  /*2d10*/  IMAD.HI.U32 R62, R85, R41, RZ ;  /* 0x00000029553e7227 */ /* 0x000fc800078e00ff */
[----:B------:R-:W-:Y:S02]  /*2d20*/  @P2 IMAD.MOV.U32 R16, RZ, RZ, R64 ;  /* 0x000000ffff102224 */ /* 0x000fe400078e0040 */
[----:B------:R-:W-:Y:S02]  /*2d30*/  @P2 IMAD.MOV.U32 R71, RZ, RZ, R66 ;  /* 0x000000ffff472224 */ /* 0x000fe400078e0042 */
[----:B------:R-:W-:Y:S02]  /*2d40*/  @P2 IMAD.MOV.U32 R61, RZ, RZ, R63 ;  /* 0x000000ffff3d2224 */ /* 0x000fe400078e003f */
[----:B------:R-:W-:-:S04]  /*2d50*/  IMAD.WIDE.U32 R58, R51, R51, R58 ;  /* 0x00000033333a7225 */ /* 0x000fc800078e003a */
[----:B------:R-:W-:Y:S02]  /*2d60*/  IMAD.MOV.U32 R66, RZ, RZ, R32 ;  /* 0x000000ffff427224 */ /* 0x000fe400078e0020 */
[----:B------:R-:W-:Y:S02]  /*2d70*/  IMAD.MOV.U32 R67, RZ, RZ, R37 ;  /* 0x000000ffff437224 */ /* 0x000fe400078e0025 */
[----:B------:R-:W-:Y:S01]  /*2d80*/  IMAD.X R63, RZ, RZ, R62, P0 ;  /* 0x000000ffff3f7224 */ /* 0x000fe200000e063e */
[----:B------:R-:W-:Y:S01]  /*2d90*/  IADD3 R47, P0, PT, R16, R45, RZ ;  /* 0x0000002d102f7210 */ /* 0x000fe20007f1e0ff */
[----:B------:R-:W-:Y:S02]  /*2da0*/  IMAD.MOV.U32 R62, RZ, RZ, R58 ;  /* 0x000000ffff3e7224 */ /* 0x000fe400078e003a */
[----:B------:R-:W-:Y:S01]  /*2db0*/  IMAD.WIDE.U32 R66, R56, R74, R66 ;  /* 0x0000004a38427225 */ /* 0x000fe200078e0042 */
[----:B------:R-:W-:-:S03]  /*2dc0*/  IADD3.X R82, P0, PT, R57, R28, RZ, P0, !PT ;  /* 0x0000001c39527210 */ /* 0x000fc6000071e4ff */
[----:B------:R-:W-:Y:S01]  /*2dd0*/  @P2 IMAD.MOV.U32 R73, RZ, RZ, R69 ;  /* 0x000000ffff492224 */ /* 0x000fe200078e0045 */
[----:B------:R-:W-:Y:S01]  /*2de0*/  IADD3.X R71, P0, PT, R71, R38, RZ, P0, !PT ;  /* 0x0000002647477210 */ /* 0x000fe2000071e4ff */
[----:B------:R-:W-:Y:S01]  /*2df0*/  @P2 IMAD.MOV.U32 R35, RZ, RZ, R68 ;  /* 0x000000ffff232224 */ /* 0x000fe200078e0044 */
[----:B------:R-:W-:Y:S01]  /*2e00*/  IADD3 R70, P2, PT, R47, -UR4, RZ ;  /* 0x800000042f467c10 */ /* 0x000fe2000ff5e0ff */
[----:B------:R-:W-:Y:S01]  /*2e10*/  IMAD.WIDE.U32 R62, R85, R74, R62 ;  /* 0x0000004a553e7225 */ /* 0x000fe200078e003e */
[----:B------:R-:W-:Y:S02]  /*2e20*/  IADD3.X R86, P0, PT, R39, R42, RZ, P0, !PT ;  /* 0x0000002a27567210 */ /* 0x000fe4000071e4ff */
[----:B------:R-:W-:Y:S01]  /*2e30*/  IADD3.X R57, P2, PT, R82, ~UR5, RZ, P2, !PT ;  /* 0x8000000552397c10 */ /* 0x000fe2000975e4ff */
[----:B------:R-:W-:Y:S01]  /*2e40*/  IMAD.MOV.U32 R58, RZ, RZ, R66 ;  /* 0x000000ffff3a7224 */ /* 0x000fe200078e0042 */
[----:B------:R-:W-:Y:S01]  /*2e50*/  IADD3 R77, P1, PT, R48, R62, RZ ;  /* 0x0000003e304d7210 */ /* 0x000fe20007f3e0ff */
[----:B------:R-:W-:Y:S01]  /*2e60*/  HFMA2 R48, -RZ, RZ, 0, 0 ;  /* 0x00000000ff307431 */ /* 0x000fe200000001ff */
[----:B------:R-:W-:Y:S01]  /*2e70*/  IADD3.X R84, P2, PT, R71, ~UR8, RZ, P2, !PT ;  /* 0x8000000847547c10 */ /* 0x000fe2000975e4ff */
[----:B------:R-:W-:Y:S01]  /*2e80*/  IMAD.WIDE.U32 R58, R85, R51, R58 ;  /* 0x00000033553a7225 */ /* 0x000fe200078e003a */
[----:B------:R-:W-:-:S02]  /*2e90*/  IADD3.X R35, P0, PT, R35, R34, RZ, P0, !PT ;  /* 0x0000002223237210 */ /* 0x000fc4000071e4ff */
[----:B------:R-:W-:Y:S01]  /*2ea0*/  IADD3.X R39, P2, PT, R86, ~UR9, RZ, P2, !PT ;  /* 0x8000000956277c10 */ /* 0x000fe2000975e4ff */
[----:B------:R-:W-:Y:S01]  /*2eb0*/  IMAD.MOV.U32 R62, RZ, RZ, R58 ;  /* 0x000000ffff3e7224 */ /* 0x000fe200078e003a */
[----:B------:R-:W-:Y:S01]  /*2ec0*/  IADD3.X R73, P0, PT, R73, R44, RZ, P0, !PT ;  /* 0x0000002c49497210 */ /* 0x000fe2000071e4ff */
[----:B------:R-:W-:Y:S01]  /*2ed0*/  IMAD.HI.U32 R36, R56, R41, RZ ;  /* 0x0000002938247227 */ /* 0x000fe200078e00ff */
[----:B------:R-:W-:Y:S02]  /*2ee0*/  IADD3.X R88, P2, PT, R35, ~UR10, RZ, P2, !PT ;  /* 0x8000000a23587c10 */ /* 0x000fe4000975e4ff */
[----:B------:R-:W-:Y:S01]  /*2ef0*/  IADD3.X R16, P0, PT, R61, R40, RZ, P0, !PT ;  /* 0x000000283d107210 */ /* 0x000fe2000071e4ff */
[----:B------:R-:W-:Y:S01]  /*2f00*/  IMAD.MOV.U32 R49, RZ, RZ, R33 ;  /* 0x000000ffff317224 */ /* 0x000fe200078e0021 */
[----:B------:R-:W-:Y:S01]  /*2f10*/  IADD3.X R90, P2, PT, R73, ~UR11, RZ, P2, !PT ;  /* 0x8000000b495a7c10 */ /* 0x000fe2000975e4ff */
[----:B------:R-:W-:-:S03]  /*2f20*/  IMAD.WIDE.U32 R62, R85, R51, R62 ;  /* 0x00000033553e7225 */ /* 0x000fc600078e003e */
[----:B------:R-:W-:Y:S01]  /*2f30*/  IADD3.X R87, P2, PT, R16, ~UR6, RZ, P2, !PT ;  /* 0x8000000610577c10 */ /* 0x000fe2000975e4ff */
[----:B------:R-:W-:Y:S02]  /*2f40*/  IMAD R96, R52, R52, RZ ;  /* 0x0000003434607224 */ /* 0x000fe400078e02ff */
[----:B------:R-:W-:Y:S01]  /*2f50*/  IMAD.X R37, RZ, RZ, R36, P1 ;  /* 0x000000ffff257224 */ /* 0x000fe200008e0624 */
[----:B------:R-:W-:Y:S01]  /*2f60*/  MOV R36, R62 ;  /* 0x0000003e00247202 */ /* 0x000fe20000000f00 */
[----:B------:R-:W-:Y:S01]  /*2f70*/  IMAD.WIDE.U32 R48, R79, R41, R48 ;  /* 0x000000294f307225 */ /* 0x000fe200078e0030 */
[----:B------:R-:W-:-:S03]  /*2f80*/  IADD3 RZ, P3, PT, RZ, R96, RZ ;  /* 0x00000060ffff7210 */ /* 0x000fc60007f7e0ff */
[-C--:B------:R-:W-:Y:S01]  /*2f90*/  IMAD R97, R83, R52.reuse, RZ ;  /* 0x0000003453617224 */ /* 0x080fe200078e02ff */
[----:B------:R-:W-:Y:S01]  /*2fa0*/  MOV R69, R49 ;  /* 0x0000003100457202 */ /* 0x000fe20000000f00 */
[----:B------:R-:W-:Y:S02]  /*2fb0*/  IMAD.MOV.U32 R66, RZ, RZ, R48 ;  /* 0x000000ffff427224 */ /* 0x000fe400078e0030 */
[----:B------:R-:W-:Y:S01]  /*2fc0*/  IMAD.HI.U32 R54, R52, R52, RZ ;  /* 0x0000003434367227 */ /* 0x000fe200078e00ff */
[----:B------:R-:W-:-:S03]  /*2fd0*/  IADD3 RZ, P1, PT, RZ, R97, RZ ;  /* 0x00000061ffff7210 */ /* 0x000fc60007f3e0ff */
[----:B------:R-:W-:-:S04]  /*2fe0*/  IMAD.WIDE.U32 R36, R56, R74, R36 ;  /* 0x0000004a38247225 */ /* 0x000fc800078e0024 */
[----:B------:R-:W-:Y:S02]  /*2ff0*/  IMAD.MOV.U32 R68, RZ, RZ, RZ ;  /* 0x000000ffff447224 */ /* 0x000fe400078e00ff */
[----:B------:R-:W-:Y:S01]  /*3000*/  IMAD.X R30, R43, 0x1, R30, P0 ;  /* 0x000000012b1e7824 */ /* 0x000fe200000e061e */
[----:B------:R-:W-:Y:S01]  /*3010*/  IADD3 R89, P0, PT, R32, R36, RZ ;  /* 0x0000002420597210 */ /* 0x000fe20007f1e0ff */
[----:B------:R-:W-:-:S03]  /*3020*/  IMAD.WIDE.U32 R66, R72, R74, R66 ;  /* 0x0000004a48427225 */ /* 0x000fc600078e0042 */
[----:B------:R-:W-:Y:S01]  /*3030*/  IADD3.X R32, PT, PT, R30, ~UR7, RZ, P2, !PT ;  /* 0x800000071e207c10 */ /* 0x000fe200097fe4ff */
[----:B------:R-:W-:-:S03]  /*3040*/  IMAD.HI.U32 R55, R52, R83, RZ ;  /* 0x0000005334377227 */ /* 0x000fc600078e00ff */
[----:B------:R-:W-:Y:S01]  /*3050*/  ISETP.NE.AND P2, PT, R32, RZ, PT ;  /* 0x000000ff2000720c */ /* 0x000fe20003f45270 */
[----:B------:R-:W-:Y:S02]  /*3060*/  IMAD.X R54, RZ, RZ, R54, P3 ;  /* 0x000000ffff367224 */ /* 0x000fe400018e0636 */
[----:B------:R-:W-:Y:S01]  /*3070*/  IMAD.WIDE.U32 R68, R104, R41, R68 ;  /* 0x0000002968447225 */ /* 0x000fe200078e0044 */
[----:B------:R-:W-:Y:S02]  /*3080*/  SEL R16, R87, R16, !P2 ;  /* 0x0000001057107207 */ /* 0x000fe40005000000 */
[----:B------:R-:W-:Y:S01]  /*3090*/  SEL R39, R39, R86, !P2 ;  /* 0x0000005627277207 */ /* 0x000fe20005000000 */
[----:B------:R-:W-:Y:S01]  /*30a0*/  IMAD.MOV.U32 R58, RZ, RZ, R66 ;  /* 0x000000ffff3a7224 */ /* 0x000fe200078e0042 */
[----:B------:R-:W-:Y:S01]  /*30b0*/  SEL R35, R88, R35, !P2 ;  /* 0x0000002358237207 */ /* 0x000fe20005000000 */
[----:B------:R-:W-:Y:S01]  /*30c0*/  IMAD.X R55, R55, 0x1, R54, P1 ;  /* 0x0000000137377824 */ /* 0x000fe200008e0636 */
[----:B------:R-:W-:Y:S01]  /*30d0*/  IADD3 R97, P1, PT, R97, R97, RZ ;  /* 0x0000006161617210 */ /* 0x000fe20007f3e0ff */
[----:B------:R-:W-:-:S02]  /*30e0*/  IMAD.MOV.U32 R66, RZ, RZ, R68 ;  /* 0x000000ffff427224 */ /* 0x000fc400078e0044 */
[----:B------:R-:W-:Y:S02]  /*30f0*/  IMAD.MOV.U32 R54, RZ, RZ, RZ ;  /* 0x000000ffff367224 */ /* 0x000fe400078e00ff */
[----:B------:R-:W-:-:S04]  /*3100*/  IMAD.WIDE.U32 R58, R56, R51, R58 ;  /* 0x00000033383a7225 */ /* 0x000fc800078e003a */
[----:B------:R-:W-:Y:S01]  /*3110*/  IMAD.HI.U32 R32, R83, R52, RZ ;  /* 0x0000003453207227 */ /* 0x000fe200078e00ff */
[----:B------:R-:W-:-:S03]  /*3120*/  MOV R62, R58 ;  /* 0x0000003a003e7202 */ /* 0x000fc60000000f00 */
[----:B------:R-:W-:-:S04]  /*3130*/  IMAD.WIDE.U32 R66, R79, R74, R66 ;  /* 0x0000004a4f427225 */ /* 0x000fc800078e0042 */
[----:B------:R-:W-:-:S04]  /*3140*/  IMAD.WIDE.U32 R54, R80, R52, R54 ;  /* 0x0000003450367225 */ /* 0x000fc800078e0036 */
[----:B------:R-:W-:Y:S02]  /*3150*/  IMAD.X R33, RZ, RZ, R32, P1 ;  /* 0x000000ffff217224 */ /* 0x000fe400008e0620 */
[----:B------:R-:W-:Y:S02]  /*3160*/  IMAD.MOV.U32 R58, RZ, RZ, R66 ;  /* 0x000000ffff3a7224 */ /* 0x000fe400078e0042 */
[----:B------:R-:W-:Y:S02]  /*3170*/  IMAD.MOV.U32 R32, RZ, RZ, R54 ;  /* 0x000000ffff207224 */ /* 0x000fe400078e0036 */
[----:B------:R-:W-:Y:S02]  /*3180*/  IMAD.MOV.U32 R66, RZ, RZ, R69 ;  /* 0x000000ffff427224 */ /* 0x000fe400078e0045 */
[----:B------:R-:W-:-:S04]  /*3190*/  IMAD.HI.U32 R60, R72, R41, RZ ;  /* 0x00000029483c7227 */ /* 0x000fc800078e00ff */
[----:B------:R-:W-:-:S04]  /*31a0*/  IMAD.WIDE.U32 R32, R83, R83, R32 ;  /* 0x0000005353207225 */ /* 0x000fc800078e0020 */
[----:B------:R-:W-:-:S04]  /*31b0*/  IMAD.WIDE.U32 R62, R85, R85, R62 ;  /* 0x00000055553e7225 */ /* 0x000fc800078e003e */
[----:B------:R-:W-:-:S04]  /*31c0*/  IMAD.WIDE.U32 R58, R72, R51, R58 ;  /* 0x00000033483a7225 */ /* 0x000fc800078e003a */
[----:B------:R-:W-:-:S04]  /*31d0*/  IMAD.WIDE.U32 R66, R104, R74, R66 ;  /* 0x0000004a68427225 */ /* 0x000fc800078e0042 */
[----:B------:R-:W-:Y:S01]  /*31e0*/  IMAD.X R61, RZ, RZ, R60, P0 ;  /* 0x000000ffff3d7224 */ /* 0x000fe200000e063c */
[----:B------:R-:W-:Y:S01]  /*31f0*/  IADD3 R76, P0, PT, R54, R32, RZ ;  /* 0x00000020364c7210 */ /* 0x000fe20007f1e0ff */
[----:B------:R-:W-:Y:S01]  /*3200*/  IMAD.MOV.U32 R36, RZ, RZ, R62 ;  /* 0x000000ffff247224 */ /* 0x000fe200078e003e */
[----:B------:R-:W-:Y:S01]  /*3210*/  MOV R62, R58 ;  /* 0x0000003a003e7202 */ /* 0x000fe20000000f00 */
[----:B------:R-:W-:Y:S01]  /*3220*/  IMAD.MOV.U32 R64, RZ, RZ, R66 ;  /* 0x000000ffff407224 */ /* 0x000fe200078e0042 */
[----:B------:R-:W-:Y:S01]  /*3230*/  SEL R32, R90, R73, !P2 ;  /* 0x000000495a207207 */ /* 0x000fe20005000000 */
[----:B------:R-:W-:Y:S02]  /*3240*/  IMAD.MOV.U32 R65, RZ, RZ, R59 ;  /* 0x000000ffff417224 */ /* 0x000fe400078e003b */
[----:B------:R-:W-:Y:S02]  /*3250*/  IMAD.MOV.U32 R54, RZ, RZ, RZ ;  /* 0x000000ffff367224 */ /* 0x000fe400078e00ff */
[----:B------:R-:W-:-:S04]  /*3260*/  IMAD.WIDE.U32 R64, R79, R51, R64 ;  /* 0x000000334f407225 */ /* 0x000fc800078e0040 */
[----:B------:R-:W-:-:S04]  /*3270*/  IMAD.WIDE.U32 R36, R56, R51, R36 ;  /* 0x0000003338247225 */ /* 0x000fc800078e0024 */
[----:B------:R-:W-:-:S04]  /*3280*/  IMAD.WIDE.U32 R54, R81, R52, R54 ;  /* 0x0000003451367225 */ /* 0x000fc800078e0036 */
[----:B------:R-:W-:Y:S01]  /*3290*/  IMAD.WIDE.U32 R62, R56, R85, R62 ;  /* 0x00000055383e7225 */ /* 0x000fe200078e003e */
[----:B------:R-:W-:-:S03]  /*32a0*/  MOV R58, R54 ;  /* 0x00000036003a7202 */ /* 0x000fc60000000f00 */
[----:B------:R-:W-:Y:S01]  /*32b0*/  IMAD.MOV.U32 R66, RZ, RZ, R67 ;  /* 0x000000ffff427224 */ /* 0x000fe200078e0043 */
[----:B------:R-:W-:Y:S01]  /*32c0*/  MOV R67, R65 ;  /* 0x0000004100437202 */ /* 0x000fe20000000f00 */
[----:B------:R-:W-:Y:S01]  /*32d0*/  IMAD.MOV.U32 R60, RZ, RZ, R36 ;  /* 0x000000ffff3c7224 */ /* 0x000fe200078e0024 */
[----:B------:R-:W-:Y:S01]  /*32e0*/  SEL R36, R70, R47, !P2 ;  /* 0x0000002f46247207 */ /* 0x000fe20005000000 */
[----:B------:R-:W-:Y:S02]  /*32f0*/  IMAD.MOV.U32 R65, RZ, RZ, R63 ;  /* 0x000000ffff417224 */ /* 0x000fe400078e003f */
[----:B------:R-:W-:Y:S01]  /*3300*/  IMAD.MOV.U32 R63, RZ, RZ, R37 ;  /* 0x000000ffff3f7224 */ /* 0x000fe200078e0025 */
[----:B------:R-:W-:Y:S01]  /*3310*/  SEL R37, R84, R71, !P2 ;  /* 0x0000004754257207 */ /* 0x000fe20005000000 */
[----:B------:R-:W-:Y:S01]  /*3320*/  IMAD.MOV.U32 R59, RZ, RZ, R33 ;  /* 0x000000ffff3b7224 */ /* 0x000fe200078e0021 */
[----:B------:R-:W-:Y:S01]  /*3330*/  SEL R33, R57, R82, !P2 ;  /* 0x0000005239217207 */ /* 0x000fe20005000000 */
[----:B------:R-:W-:-:S04]  /*3340*/  IMAD.HI.U32 R49, R80, R52, RZ ;  /* 0x0000003450317227 */ /* 0x000fc800078e00ff */
[----:B------:R-:W-:-:S04]  /*3350*/  IMAD.WIDE.U32 R60, R72, R74, R60 ;  /* 0x0000004a483c7225 */ /* 0x000fc800078e003c */
[----:B------:R-:W-:-:S04]  /*3360*/  IMAD.WIDE.U32 R86, R72, R85, R64 ;  /* 0x0000005548567225 */ /* 0x000fc800078e0040 */
[----:B------:R-:W-:-:S04]  /*3370*/  IMAD.WIDE.U32 R58, R80, R83, R58 ;  /* 0x00000053503a7225 */ /* 0x000fc800078e003a */
[----:B------:R-:W-:Y:S01]  /*3380*/  IMAD.WIDE.U32 R70, R56, R85, R62 ;  /* 0x0000005538467225 */ /* 0x000fe200078e003e */
[----:B------:R-:W-:-:S03]  /*3390*/  MOV R63, R55 ;  /* 0x00000037003f7202 */ /* 0x000fc60000000f00 */
[----:B------:R-:W-:-:S04]  /*33a0*/  IMAD.WIDE.U32 R64, R104, R51, R66 ;  /* 0x0000003368407225 */ /* 0x000fc800078e0042 */
[----:B------:R-:W-:Y:S01]  /*33b0*/  IMAD.X R49, RZ, RZ, R49, P0 ;  /* 0x000000ffff317224 */ /* 0x000fe200000e0631 */
[----:B------:R-:W-:Y:S01]  /*33c0*/  IADD3 R88, P0, PT, R48, R60, RZ ;  /* 0x0000003c30587210 */ /* 0x000fe20007f1e0ff */
[----:B------:R-:W-:Y:S02]  /*33d0*/  IMAD.MOV.U32 R48, RZ, RZ, R58 ;  /* 0x000000ffff307224 */ /* 0x000fe400078e003a */
[----:B------:R-:W-:Y:S01]  /*33e0*/  IMAD.MOV.U32 R66, RZ, RZ, R70 ;  /* 0x000000ffff427224 */ /* 0x000fe200078e0046 */
[----:B------:R-:W-:Y:S01]  /*33f0*/  MOV R70, R64 ;  /* 0x0000004000467202 */ /* 0x000fe20000000f00 */
[----:B------:R-:W-:Y:S02]  /*3400*/  IMAD.MOV.U32 R67, RZ, RZ, R61 ;  /* 0x000000ffff437224 */ /* 0x000fe400078e003d */
[----:B------:R-:W-:Y:S02]  /*3410*/  IMAD.MOV.U32 R61, RZ, RZ, R71 ;  /* 0x000000ffff3d7224 */ /* 0x000fe400078e0047 */
[----:B------:R-:W-:-:S02]  /*3420*/  IMAD.MOV.U32 R60, RZ, RZ, R86 ;  /* 0x000000ffff3c7224 */ /* 0x000fc400078e0056 */
[----:B------:R-:W-:Y:S02]  /*3430*/  IMAD.MOV.U32 R71, RZ, RZ, R87 ;  /* 0x000000ffff477224 */ /* 0x000fe400078e0057 */
[----:B------:R-:W-:-:S04]  /*3440*/  IMAD.WIDE.U32 R48, R80, R83, R48 ;  /* 0x0000005350307225 */ /* 0x000fc800078e0030 */
[----:B------:R-:W-:Y:S01]  /*3450*/  IMAD.MOV.U32 R62, RZ, RZ, RZ ;  /* 0x000000ffff3e7224 */ /* 0x000fe200078e00ff */
[----:B------:R-:W-:Y:S01]  /*3460*/  IADD3 R93, P1, PT, R54, R48, RZ ;  /* 0x00000030365d7210 */ /* 0x000fe20007f3e0ff */
[----:B------:R-:W-:-:S04]  /*3470*/  IMAD.HI.U32 R47, R79, R41, RZ ;  /* 0x000000294f2f7227 */ /* 0x000fc800078e00ff */
[----:B------:R-:W-:-:S04]  /*3480*/  IMAD.WIDE.U32 R70, R79, R85, R70 ;  /* 0x000000554f467225 */ /* 0x000fc800078e0046 */
[----:B------:R-:W-:-:S04]  /*3490*/  IMAD.WIDE.U32 R60, R56, R56, R60 ;  /* 0x00000038383c7225 */ /* 0x000fc800078e003c */
[----:B------:R-:W-:-:S04]  /*34a0*/  IMAD.WIDE.U32 R66, R72, R51, R66 ;  /* 0x0000003348427225 */ /* 0x000fc800078e0042 */
[----:B------:R-:W-:-:S04]  /*34b0*/  IMAD.WIDE.U32 R62, R78, R52, R62 ;  /* 0x000000344e3e7225 */ /* 0x000fc800078e003e */
[----:B------:R-:W-:Y:S02]  /*34c0*/  IMAD.MOV.U32 R64, RZ, RZ, R65 ;  /* 0x000000ffff407224 */ /* 0x000fe400078e0041 */
[----:B------:R-:W-:Y:S02]  /*34d0*/  IMAD R86, R36, R36, RZ ;  /* 0x0000002424567224 */ /* 0x000fe400078e02ff */
[----:B------:R-:W-:Y:S02]  /*34e0*/  IMAD.X R55, RZ, RZ, R47, P0 ;  /* 0x000000ffff377224 */ /* 0x000fe400000e062f */
[----:B------:R-:W-:Y:S01]  /*34f0*/  IMAD.MOV.U32 R65, RZ, RZ, R71 ;  /* 0x000000ffff417224 */ /* 0x000fe200078e0047 */
[----:B------:R-:W-:Y:S01]  /*3500*/  MOV R71, R61 ;  /* 0x0000003d00477202 */ /* 0x000fe20000000f00 */
[----:B------:R-:W-:Y:S01]  /*3510*/  IMAD.MOV.U32 R54, RZ, RZ, R66 ;  /* 0x000000ffff367224 */ /* 0x000fe200078e0042 */
[----:B------:R-:W-:Y:S01]  /*3520*/  IADD3 RZ, P0, PT, RZ, R86, RZ ;  /* 0x00000056ffff7210 */ /* 0x000fe20007f1e0ff */
[----:B------:R-:W-:-:S02]  /*3530*/  IMAD.MOV.U32 R61, RZ, RZ, R67 ;  /* 0x000000ffff3d7224 */ /* 0x000fc400078e0043 */
[----:B------:R-:W-:Y:S02]  /*3540*/  IMAD.MOV.U32 R66, RZ, RZ, R62 ;  /* 0x000000ffff427224 */ /* 0x000fe400078e003e */
[----:B------:R-:W-:Y:S02]  /*3550*/  IMAD.MOV.U32 R67, RZ, RZ, R59 ;  /* 0x000000ffff437224 */ /* 0x000fe400078e003b */
[----:B------:R-:W-:-:S04]  /*3560*/  IMAD.HI.U32 R57, R36, R36, RZ ;  /* 0x0000002424397227 */ /* 0x000fc800078e00ff */
[----:B------:R-:W-:Y:S01]  /*3570*/  IMAD.MOV.U32 R101, RZ, RZ, R63 ;  /* 0x000000ffff657224 */ /* 0x000fe200078e003f */
[----:B------:R-:W-:Y:S01]  /*3580*/  IADD3.X R57, PT, PT, R57, RZ, RZ, P0, !PT ;  /* 0x000000ff39397210 */ /* 0x000fe200007fe4ff */
[----:B------:R-:W-:-:S04]  /*3590*/  IMAD.WIDE.U32 R54, R79, R74, R54 ;  /* 0x0000004a4f367225 */ /* 0x000fc800078e0036 */
[----:B------:R-:W-:Y:S01]  /*35a0*/  IMAD.WIDE.U32 R60, R72, R85, R60 ;  /* 0x00000055483c7225 */ /* 0x000fe200078e003c */
[----:B------:R-:W-:-:S03]  /*35b0*/  IADD3 R87, P0, PT, R68, R54, RZ ;  /* 0x0000003644577210 */ /* 0x000fc60007f1e0ff */
[----:B------:R-:W-:-:S04]  /*35c0*/  IMAD.WIDE.U32 R66, R81, R83, R66 ;  /* 0x0000005351427225 */ /* 0x000fc800078e0042 */
[----:B------:R-:W-:-:S04]  /*35d0*/  IMAD.WIDE.U32 R100, R99, R52, R100 ;  /* 0x0000003463647225 */ /* 0x000fc800078e0064 */
[----:B------:R-:W-:Y:S01]  /*35e0*/  IMAD.WIDE.U32 R70, R72, R56, R70 ;  /* 0x0000003848467225 */ /* 0x000fe200078e0046 */
[----:B------:R-:W-:-:S03]  /*35f0*/  MOV R69, R101 ;  /* 0x0000006500457202 */ /* 0x000fc60000000f00 */
[----:B------:R-:W-:-:S04]  /*3600*/  IMAD.WIDE.U32 R64, R104, R85, R64 ;  /* 0x0000005568407225 */ /* 0x000fc800078e0040 */
[----:B------:R-:W-:Y:S02]  /*3610*/  IMAD.MOV.U32 R54, RZ, RZ, R60 ;  /* 0x000000ffff367224 */ /* 0x000fe400078e003c */
[----:B------:R-:W-:Y:S02]  /*3620*/  IMAD.MOV.U32 R58, RZ, RZ, R66 ;  /* 0x000000ffff3a7224 */ /* 0x000fe400078e0042 */
[----:B------:R-:W-:Y:S02]  /*3630*/  IMAD.MOV.U32 R59, RZ, RZ, R49 ;  /* 0x000000ffff3b7224 */ /* 0x000fe400078e0031 */
[----:B------:R-:W-:Y:S02]  /*3640*/  IMAD.MOV.U32 R66, RZ, RZ, R100 ;  /* 0x000000ffff427224 */ /* 0x000fe400078e0064 */
[----:B------:R-:W-:Y:S02]  /*3650*/  IMAD.MOV.U32 R60, RZ, RZ, R70 ;  /* 0x000000ffff3c7224 */ /* 0x000fe400078e0046 */
[----:B------:R-:W-:-:S04]  /*3660*/  IMAD.HI.U32 R48, R81, R52, RZ ;  /* 0x0000003451307227 */ /* 0x000fc800078e00ff */
[----:B------:R-:W-:Y:S02]  /*3670*/  IMAD.MOV.U32 R70, RZ, RZ, R64 ;  /* 0x000000ffff467224 */ /* 0x000fe400078e0040 */
[----:B------:R-:W-:-:S04]  /*3680*/  IMAD.WIDE.U32 R54, R79, R51, R54 ;  /* 0x000000334f367225 */ /* 0x000fc800078e0036 */
[----:B------:R-:W-:-:S04]  /*3690*/  IMAD.WIDE.U32 R58, R80, R80, R58 ;  /* 0x00000050503a7225 */ /* 0x000fc800078e003a */
[----:B------:R-:W-:-:S04]  /*36a0*/  IMAD.WIDE.U32 R66, R78, R83, R66 ;  /* 0x000000534e427225 */ /* 0x000fc800078e0042 */
[----:B------:R-:W-:Y:S02]  /*36b0*/  IMAD.MOV.U32 R68, RZ, RZ, RZ ;  /* 0x000000ffff447224 */ /* 0x000fe400078e00ff */
[----:B------:R-:W-:Y:S02]  /*36c0*/  IMAD R47, R33, R36, RZ ;  /* 0x00000024212f7224 */ /* 0x000fe400078e02ff */
[----:B------:R-:W-:Y:S02]  /*36d0*/  IMAD.X R107, RZ, RZ, R106, P0 ;  /* 0x000000ffff6b7224 */ /* 0x000fe400000e066a */
[----:B------:R-:W-:Y:S01]  /*36e0*/  IMAD.X R49, RZ, RZ, R48, P1 ;  /* 0x000000ffff317224 */ /* 0x000fe200008e0630 */
[----:B------:R-:W-:Y:S01]  /*36f0*/  IADD3 RZ, P1, PT, RZ, R47, RZ ;  /* 0x0000002fffff7210 */ /* 0x000fe20007f3e0ff */
[----:B------:R-:W-:-:S04]  /*3700*/  IMAD.WIDE.U32 R70, R79, R56, R70 ;  /* 0x000000384f467225 */ /* 0x000fc800078e0046 */
[----:B------:R-:W-:-:S04]  /*3710*/  IMAD.WIDE.U32 R60, R72, R56, R60 ;  /* 0x00000038483c7225 */ /* 0x000fc800078e003c */
[----:B------:R-:W-:Y:S02]  /*3720*/  IMAD.MOV.U32 R106, RZ, RZ, R54 ;  /* 0x000000ffff6a7224 */ /* 0x000fe400078e0036 */
[----:B------:R-:W-:Y:S02]  /*3730*/  HFMA2 R54, -RZ, RZ, 0, 0 ;  /* 0x00000000ff367431 */ /* 0x000fe400000001ff */
[----:B------:R-:W-:Y:S02]  /*3740*/  IMAD.MOV.U32 R48, RZ, RZ, R58 ;  /* 0x000000ffff307224 */ /* 0x000fe400078e003a */
[----:B------:R-:W-:Y:S02]  /*3750*/  IMAD.MOV.U32 R58, RZ, RZ, R66 ;  /* 0x000000ffff3a7224 */ /* 0x000fe400078e0042 */
[----:B------:R-:W-:-:S04]  /*3760*/  IMAD.WIDE.U32 R68, R50, R52, R68 ;  /* 0x0000003432447225 */ /* 0x000fc800078e0044 */
[----:B------:R-:W-:Y:S02]  /*3770*/  IMAD.MOV.U32 R64, RZ, RZ, R65 ;  /* 0x000000ffff407224 */ /* 0x000fe400078e0041 */
[----:B------:R-:W-:Y:S01]  /*3780*/  IMAD.MOV.U32 R65, RZ, RZ, R71 ;  /* 0x000000ffff417224 */ /* 0x000fe200078e0047 */
[----:B------:R-:W-:Y:S01]  /*3790*/  MOV R71, R61 ;  /* 0x0000003d00477202 */ /* 0x000fe20000000f00 */
[----:B------:R-:W-:-:S04]  /*37a0*/  IMAD.HI.U32 R82, R36, R33, RZ ;  /* 0x0000002124527227 */ /* 0x000fc800078e00ff */
[----:B------:R-:W-:-:S04]  /*37b0*/  IMAD.WIDE.U32 R48, R81, R83, R48 ;  /* 0x0000005351307225 */ /* 0x000fc800078e0030 */
[----:B------:R-:W-:-:S04]  /*37c0*/  IMAD.WIDE.U32 R58, R81, R80, R58 ;  /* 0x00000050513a7225 */ /* 0x000fc800078e003a */
[----:B------:R-:W-:Y:S02]  /*37d0*/  IMAD.MOV.U32 R61, RZ, RZ, R55 ;  /* 0x000000ffff3d7224 */ /* 0x000fe400078e0037 */
[----:B------:R-:W-:Y:S02]  /*37e0*/  IMAD.MOV.U32 R66, RZ, RZ, R68 ;  /* 0x000000ffff427224 */ /* 0x000fe400078e0044 */
[----:B------:R-:W-:Y:S02]  /*37f0*/  IMAD.MOV.U32 R55, RZ, RZ, R69 ;  /* 0x000000ffff377224 */ /* 0x000fe400078e0045 */
[----:B------:R-:W-:Y:S01]  /*3800*/  IMAD.X R57, R82, 0x1, R57, P1 ;  /* 0x0000000152397824 */ /* 0x000fe200008e0639 */
[----:B------:R-:W-:Y:S01]  /*3810*/  IADD3 R91, P1, PT, R62, R48, RZ ;  /* 0x000000303e5b7210 */ /* 0x000fe20007f3e0ff */
[----:B------:R-:W-:Y:S01]  /*3820*/  IMAD.WIDE.U32 R66, R99, R83, R66 ;  /* 0x0000005363427225 */ /* 0x000fe200078e0042 */
[----:B------:R-:W-:-:S03]  /*3830*/  MOV R48, R58 ;  /* 0x0000003a00307202 */ /* 0x000fc60000000f00 */
[----:B------:R-:W-:-:S04]  /*3840*/  IMAD.WIDE.U32 R54, R53, R52, R54 ;  /* 0x0000003435367225 */ /* 0x000fc800078e0036 */
[----:B------:R-:W-:-:S04]  /*3850*/  IMAD.WIDE.U32 R60, R79, R85, R60 ;  /* 0x000000554f3c7225 */ /* 0x000fc800078e003c */
[----:B------:R-:W-:-:S04]  /*3860*/  IMAD.WIDE.U32 R70, R72, R72, R70 ;  /* 0x0000004848467225 */ /* 0x000fc800078e0046 */
[----:B------:R-:W-:Y:S01]  /*3870*/  IMAD.MOV.U32 R58, RZ, RZ, R66 ;  /* 0x000000ffff3a7224 */ /* 0x000fe200078e0042 */
[----:B------:R-:W-:Y:S01]  /*3880*/  MOV R66, R60 ;  /* 0x0000003c00427202 */ /* 0x000fe20000000f00 */
[----:B------:R-:W-:Y:S01]  /*3890*/  IMAD.WIDE.U32 R64, R104, R56, R64 ;  /* 0x0000003868407225 */ /* 0x000fe200078e0040 */
[----:B------:R-:W-:-:S03]  /*38a0*/  MOV R60, R70 ;  /* 0x00000046003c7202 */ /* 0x000fc60000000f00 */
[----:B------:R-:W-:-:S04]  /*38b0*/  IMAD.HI.U32 R62, R78, R52, RZ ;  /* 0x000000344e3e7227 */ /* 0x000fc800078e00ff */
[----:B------:R-:W-:-:S04]  /*38c0*/  IMAD.WIDE.U32 R106, R104, R74, R106 ;  /* 0x0000004a686a7225 */ /* 0x000fc800078e006a */
[----:B------:R-:W-:Y:S02]  /*38d0*/  IMAD.MOV.U32 R102, RZ, RZ, R54 ;  /* 0x000000ffff667224 */ /* 0x000fe400078e0036 */
[----:B------:R-:W-:Y:S02]  /*38e0*/  IMAD.MOV.U32 R103, RZ, RZ, R67 ;  /* 0x000000ffff677224 */ /* 0x000fe400078e0043 */
[----:B------:R-:W-:-:S04]  /*38f0*/  IMAD.WIDE.U32 R48, R81, R80, R48 ;  /* 0x0000005051307225 */ /* 0x000fc800078e0030 */
[----:B------:R-:W-:-:S04]  /*3900*/  IMAD.WIDE.U32 R58, R78, R80, R58 ;  /* 0x000000504e3a7225 */ /* 0x000fc800078e003a */
[----:B------:R-:W-:Y:S02]  /*3910*/  IMAD.MOV.U32 R70, RZ, RZ, R64 ;  /* 0x000000ffff467224 */ /* 0x000fe400078e0040 */
[----:B------:R-:W-:Y:S02]  /*3920*/  IMAD.X R63, RZ, RZ, R62, P1 ;  /* 0x000000ffff3f7224 */ /* 0x000fe400008e063e */
[----:B------:R-:W-:-:S04]  /*3930*/  IMAD.WIDE.U32 R102, R50, R83, R102 ;  /* 0x0000005332667225 */ /* 0x000fc800078e0066 */
[----:B------:R-:W-:Y:S02]  /*3940*/  IMAD.MOV.U32 R67, RZ, RZ, R107 ;  /* 0x000000ffff437224 */ /* 0x000fe400078e006b */
[----:B------:R-:W-:Y:S02]  /*3950*/  IMAD.MOV.U32 R62, RZ, RZ, R48 ;  /* 0x000000ffff3e7224 */ /* 0x000fe400078e0030 */
[----:B------:R-:W-:Y:S02]  /*3960*/  IMAD.MOV.U32 R48, RZ, RZ, R58 ;  /* 0x000000ffff307224 */ /* 0x000fe400078e003a */
[----:B------:R-:W-:-:S04]  /*3970*/  IMAD.WIDE.U32 R70, R79, R72, R70 ;  /* 0x000000484f467225 */ /* 0x000fc800078e0046 */
[----:B------:R-:W-:-:S04]  /*3980*/  IMAD.WIDE.U32 R66, R104, R51, R66 ;  /* 0x0000003368427225 */ /* 0x000fc800078e0042 */
[----:B------:R-:W-:Y:S02]  /*3990*/  IMAD.MOV.U32 R58, RZ, RZ, R102 ;  /* 0x000000ffff3a7224 */ /* 0x000fe400078e0066 */
[----:B------:R-:W-:-:S04]  /*39a0*/  IMAD.WIDE.U32 R60, R79, R56, R60 ;  /* 0x000000384f3c7225 */ /* 0x000fc800078e003c */
[----:B------:R-:W-:-:S04]  /*39b0*/  IMAD.WIDE.U32 R62, R78, R83, R62 ;  /* 0x000000534e3e7225 */ /* 0x000fc800078e003e */
[----:B------:R-:W-:Y:S01]  /*39c0*/  IMAD.MOV.U32 R102, RZ, RZ, R55 ;  /* 0x000000ffff667224 */ /* 0x000fe200078e0037 */
[----:B------:R-:W-:Y:S01]  /*39d0*/  IADD3 R90, P0, PT, R100, R62, RZ ;  /* 0x0000003e645a7210 */ /* 0x000fe20007f1e0ff */
[----:B------:R-:W-:Y:S02]  /*39e0*/  IMAD.MOV.U32 R64, RZ, RZ, R65 ;  /* 0x000000ffff407224 */ /* 0x000fe400078e0041 */
[----:B------:R-:W-:-:S04]  /*39f0*/  IMAD.WIDE.U32 R48, R81, R81, R48 ;  /* 0x0000005151307225 */ /* 0x000fc800078e0030 */
[----:B------:R-:W-:Y:S02]  /*3a00*/  IMAD.MOV.U32 R65, RZ, RZ, R71 ;  /* 0x000000ffff417224 */ /* 0x000fe400078e0047 */
[----:B------:R-:W-:-:S04]  /*3a10*/  IMAD.WIDE.U32 R58, R99, R80, R58 ;  /* 0x00000050633a7225 */ /* 0x000fc800078e003a */
[----:B------:R-:W-:Y:S01]  /*3a20*/  IMAD.MOV.U32 R71, RZ, RZ, R61 ;  /* 0x000000ffff477224 */ /* 0x000fe200078e003d */
[----:B------:R-:W-:Y:S01]  /*3a30*/  MOV R61, R67 ;  /* 0x00000043003d7202 */ /* 0x000fe20000000f00 */
[----:B------:R-:W-:-:S04]  /*3a40*/  IMAD.WIDE.U32 R102, R53, R83, R102 ;  /* 0x0000005335667225 */ /* 0x000fc800078e0066 */
[----:B------:R-:W-:Y:S02]  /*3a50*/  IMAD.MOV.U32 R62, RZ, RZ, R48 ;  /* 0x000000ffff3e7224 */ /* 0x000fe400078e0030 */
[----:B------:R-:W-:Y:S02]  /*3a60*/  IMAD.MOV.U32 R48, RZ, RZ, R58 ;  /* 0x000000ffff307224 */ /* 0x000fe400078e003a */
[----:B------:R-:W-:Y:S02]  /*3a70*/  IMAD.MOV.U32 R58, RZ, RZ, R102 ;  /* 0x000000ffff3a7224 */ /* 0x000fe400078e0066 */
[----:B------:R-:W-:-:S04]  /*3a80*/  IMAD.WIDE.U32 R84, R104, R85, R60 ;  /* 0x0000005568547225 */ /* 0x000fc800078e003c */
[----:B------:R-:W-:Y:S01]  /*3a90*/  IMAD.WIDE.U32 R60, R106, 0x3d1, RZ ;  /* 0x000003d16a3c7825 */ /* 0x000fe200078e00ff */
[----:B------:R-:W-:Y:S02]  /*3aa0*/  MOV R69, R85 ;  /* 0x0000005500457202 */ /* 0x000fe40000000f00 */
[----:B------:R-:W-:Y:S01]  /*3ab0*/  IADD3 R85, P2, PT, R47, R47, RZ ;  /* 0x0000002f2f557210 */ /* 0x000fe20007f5e0ff */
[----:B------:R-:W-:Y:S01]  /*3ac0*/  IMAD.HI.U32 R100, R99, R52, RZ ;  /* 0x0000003463647227 */ /* 0x000fe200078e00ff */
[----:B------:R-:W-:-:S03]  /*3ad0*/  MOV R108, R61 ;  /* 0x0000003d006c7202 */ /* 0x000fc60000000f00 */
[----:B------:R-:W-:-:S04]  /*3ae0*/  IMAD.WIDE.U32 R58, R50, R80, R58 ;  /* 0x00000050323a7225 */ /* 0x000fc800078e003a */
[----:B------:R-:W-:-:S04]  /*3af0*/  IMAD.WIDE.U32 R62, R78, R80, R62 ;  /* 0x000000504e3e7225 */ /* 0x000fc800078e003e */
[----:B------:R-:W-:-:S04]  /*3b00*/  IMAD.WIDE.U32 R48, R78, R81, R48 ;  /* 0x000000514e307225 */ /* 0x000fc800078e0030 */
[----:B------:R-:W-:Y:S01]  /*3b10*/  IMAD.X R101, RZ, RZ, R100, P0 ;  /* 0x000000ffff657224 */ /* 0x000fe200000e0664 */
[----:B------:R-:W-:Y:S01]  /*3b20*/  IADD3 RZ, P0, PT, RZ, R60, RZ ;  /* 0x0000003cffff7210 */ /* 0x000fe20007f1e0ff */
[----:B------:R-:W-:Y:S02]  /*3b30*/  IMAD.MOV.U32 R102, RZ, RZ, R103 ;  /* 0x000000ffff667224 */ /* 0x000fe400078e0067 */
[----:B------:R-:W-:Y:S02]  /*3b40*/  IMAD.MOV.U32 R103, RZ, RZ, R59 ;  /* 0x000000ffff677224 */ /* 0x000fe400078e003b */
[----:B------:R-:W-:Y:S02]  /*3b50*/  IMAD.MOV.U32 R100, RZ, RZ, R62 ;  /* 0x000000ffff647224 */ /* 0x000fe400078e003e */
[----:B------:R-:W-:Y:S01]  /*3b60*/  IMAD.MOV.U32 R59, RZ, RZ, R49 ;  /* 0x000000ffff3b7224 */ /* 0x000fe200078e0031 */
[----:B------:R-:W-:Y:S01]  /*3b70*/  MOV R49, R63 ;  /* 0x0000003f00317202 */ /* 0x000fe20000000f00 */
[----:B------:R-:W-:-:S04]  /*3b80*/  IMAD.WIDE.U32 R108, R66, 0x3d1, R108 ;  /* 0x000003d1426c7825 */ /* 0x000fc800078e006c */
[----:B------:R-:W-:Y:S01]  /*3b90*/  IMAD.WIDE.U32 R100, R99, R83, R100 ;  /* 0x0000005363647225 */ /* 0x000fe200078e0064 */
[----:B------:R-:W-:-:S03]  /*3ba0*/  IADD3.X R61, P0, PT, R108, R106, RZ, P0, !PT ;  /* 0x0000006a6c3d7210 */ /* 0x000fc6000071e4ff */
[----:B------:R-:W-:Y:S01]  /*3bb0*/  IMAD.WIDE.U32 R70, R79, R72, R70 ;  /* 0x000000484f467225 */ /* 0x000fe200078e0046 */
[----:B------:R-:W-:-:S03]  /*3bc0*/  IADD3 R73, P1, PT, R68, R100, RZ ;  /* 0x0000006444497210 */ /* 0x000fc60007f3e0ff */
[----:B------:R-:W-:-:S04]  /*3bd0*/  IMAD.WIDE.U32 R48, R78, R81, R48 ;  /* 0x000000514e307225 */ /* 0x000fc800078e0030 */
[----:B------:R-:W-:Y:S02]  /*3be0*/  IMAD.MOV.U32 R62, RZ, RZ, R109 ;  /* 0x000000ffff3e7224 */ /* 0x000fe400078e006d */
[----:B------:R-:W-:Y:S02]  /*3bf0*/  IMAD.MOV.U32 R63, RZ, RZ, RZ ;  /* 0x000000ffff3f7224 */ /* 0x000fe400078e00ff */
[----:B------:R-:W-:Y:S02]  /*3c00*/  IMAD.MOV.U32 R68, RZ, RZ, R70 ;  /* 0x000000ffff447224 */ /* 0x000fe400078e0046 */
[----:B------:R-:W-:Y:S02]  /*3c10*/  IMAD.MOV.U32 R100, RZ, RZ, R48 ;  /* 0x000000ffff647224 */ /* 0x000fe400078e0030 */
[----:B------:R-:W-:-:S04]  /*3c20*/  IMAD.WIDE.U32 R62, R84, 0x3d1, R62 ;  /* 0x000003d1543e7825 */ /* 0x000fc800078e003e */
[----:B------:R-:W-:Y:S01]  /*3c30*/  IMAD.WIDE.U32 R58, R99, R81, R58 ;  /* 0x00000051633a7225 */ /* 0x000fe200078e003a */
[----:B------:R-:W-:Y:S02]  /*3c40*/  IADD3.X R51, P0, PT, R62, R66, RZ, P0, !PT ;  /* 0x000000423e337210 */ /* 0x000fe4000071e4ff */
[----:B------:R-:W-:Y:S01]  /*3c50*/  MOV R62, R63 ;  /* 0x0000003f003e7202 */ /* 0x000fe20000000f00 */
[----:B------:R-:W-:-:S04]  /*3c60*/  IMAD.WIDE.U32 R68, R104, R56, R68 ;  /* 0x0000003868447225 */ /* 0x000fc800078e0044 */
[----:B------:R-:W-:-:S04]  /*3c70*/  IMAD.HI.U32 R55, R50, R52, RZ ;  /* 0x0000003432377227 */ /* 0x000fc800078e00ff */
[----:B------:R-:W-:-:S04]  /*3c80*/  IMAD.HI.U32 R56, R33, R36, RZ ;  /* 0x0000002421387227 */ /* 0x000fc800078e00ff */
[----:B------:R-:W-:-:S04]  /*3c90*/  IMAD.WIDE.U32 R100, R99, R80, R100 ;  /* 0x0000005063647225 */ /* 0x000fc800078e0064 */
[----:B------:R-:W-:Y:S01]  /*3ca0*/  IMAD.MOV.U32 R67, RZ, RZ, R49 ;  /* 0x000000ffff437224 */ /* 0x000fe200078e0031 */
[----:B------:R-:W-:Y:S01]  /*3cb0*/  MOV R49, R59 ;  /* 0x0000003b00317202 */ /* 0x000fe20000000f00 */
[----:B------:R-:W-:Y:S02]  /*3cc0*/  IMAD.MOV.U32 R66, RZ, RZ, R58 ;  /* 0x000000ffff427224 */ /* 0x000fe400078e003a */
[----:B------:R-:W-:Y:S02]  /*3cd0*/  IMAD.X R59, RZ, RZ, R55, P1 ;  /* 0x000000ffff3b7224 */ /* 0x000fe400008e0637 */
[----:B------:R-:W-:Y:S02]  /*3ce0*/  IMAD.MOV.U32 R58, RZ, RZ, R100 ;  /* 0x000000ffff3a7224 */ /* 0x000fe400078e0064 */
[----:B------:R-:W-:Y:S02]  /*3cf0*/  IMAD.X R55, RZ, RZ, R56, P2 ;  /* 0x000000ffff377224 */ /* 0x000fe400010e0638 */
[----:B------:R-:W-:-:S02]  /*3d00*/  IMAD.MOV.U32 R56, RZ, RZ, RZ ;  /* 0x000000ffff387224 */ /* 0x000fc400078e00ff */
[----:B------:R-:W-:-:S04]  /*3d10*/  IMAD.WIDE.U32 R58, R50, R83, R58 ;  /* 0x00000053323a7225 */ /* 0x000fc800078e003a */
[----:B------:R-:W-:Y:S01]  /*3d20*/  IMAD.WIDE.U32 R56, R37, R36, R56 ;  /* 0x0000002425387225 */ /* 0x000fe200078e0038 */
[----:B------:R-:W-:-:S03]  /*3d30*/  IADD3 R74, P1, PT, R54, R58, RZ ;  /* 0x0000003a364a7210 */ /* 0x000fc60007f3e0ff */
[----:B------:R-:W-:Y:S01]  /*3d40*/  IMAD.WIDE.U32 R64, R104, R72, R64 ;  /* 0x0000004868407225 */ /* 0x000fe200078e0040 */
[----:B------:R-:W-:-:S03]  /*3d50*/  MOV R54, R56 ;  /* 0x0000003800367202 */ /* 0x000fc60000000f00 */
[----:B------:R-:W-:-:S04]  /*3d60*/  IMAD.WIDE.U32 R102, R53, R80, R102 ;  /* 0x0000005035667225 */ /* 0x000fc800078e0066 */
[----:B------:R-:W-:Y:S02]  /*3d70*/  IMAD.MOV.U32 R70, RZ, RZ, R64 ;  /* 0x000000ffff467224 */ /* 0x000fe400078e0040 */
[----:B------:R-:W-:Y:S02]  /*3d80*/  IMAD.MOV.U32 R63, RZ, RZ, RZ ;  /* 0x000000ffff3f7224 */ /* 0x000fe400078e00ff */
[----:B------:R-:W-:Y:S02]  /*3d90*/  IMAD.MOV.U32 R48, RZ, RZ, R102 ;  /* 0x000000ffff307224 */ /* 0x000fe400078e0066 */
[----:B------:R-:W-:-:S04]  /*3da0*/  IMAD.WIDE.U32 R70, R79, R79, R70 ;  /* 0x0000004f4f467225 */ /* 0x000fc800078e0046 */
[----:B------:R-:W-:-:S04]  /*3db0*/  IMAD.WIDE.U32 R62, R68, 0x3d1, R62 ;  /* 0x000003d1443e7825 */ /* 0x000fc800078e003e */
[----:B------:R-:W-:Y:S01]  /*3dc0*/  IMAD.WIDE.U32 R54, R33, R33, R54 ;  /* 0x0000002121367225 */ /* 0x000fe200078e0036 */
[----:B------:R-:W-:-:S03]  /*3dd0*/  IADD3.X R47, P0, PT, R62, R84, RZ, P0, !PT ;  /* 0x000000543e2f7210 */ /* 0x000fc6000071e4ff */
[----:B------:R-:W-:Y:S01]  /*3de0*/  IMAD.MOV.U32 R64, RZ, RZ, R65 ;  /* 0x000000ffff407224 */ /* 0x000fe200078e0041 */
[----:B------:R-:W-:Y:S01]  /*3df0*/  IADD3 R84, P2, PT, R56, R54, RZ ;  /* 0x0000003638547210 */ /* 0x000fe20007f5e0ff */
[----:B------:R-:W-:-:S04]  /*3e00*/  IMAD.WIDE.U32 R48, R50, R81, R48 ;  /* 0x0000005132307225 */ /* 0x000fc800078e0030 */
[----:B------:R-:W-:Y:S02]  /*3e10*/  HFMA2 R56, -RZ, RZ, 0, 0 ;  /* 0x00000000ff387431 */ /* 0x000fe400000001ff */
[----:B------:R-:W-:Y:S02]  /*3e20*/  IMAD.MOV.U32 R65, RZ, RZ, R71 ;  /* 0x000000ffff417224 */ /* 0x000fe400078e0047 */
[----:B------:R-:W-:-:S04]  /*3e30*/  IMAD.WIDE.U32 R66, R78, R78, R66 ;  /* 0x0000004e4e427225 */ /* 0x000fc800078e0042 */
[----:B------:R-:W-:Y:S02]  /*3e40*/  IMAD.MOV.U32 R71, RZ, RZ, R69 ;  /* 0x000000ffff477224 */ /* 0x000fe400078e0045 */
[----:B------:R-:W-:Y:S02]  /*3e50*/  IMAD.MOV.U32 R102, RZ, RZ, R103 ;  /* 0x000000ffff667224 */ /* 0x000fe400078e0067 */
[----:B------:R-:W-:Y:S02]  /*3e60*/  IMAD.MOV.U32 R103, RZ, RZ, R49 ;  /* 0x000000ffff677224 */ /* 0x000fe400078e0031 */
[----:B------:R-:W-:Y:S01]  /*3e70*/  IMAD.MOV.U32 R49, RZ, RZ, R67 ;  /* 0x000000ffff317224 */ /* 0x000fe200078e0043 */
[----:B------:R-:W-:Y:S01]  /*3e80*/  MOV R67, R101 ;  /* 0x0000006500437202 */ /* 0x000fe20000000f00 */
[----:B------:R-:W-:-:S04]  /*3e90*/  IMAD.WIDE.U32 R70, R104, R72, R70 ;  /* 0x0000004868467225 */ /* 0x000fc800078e0046 */
[----:B------:R-:W-:Y:S02]  /*3ea0*/  IMAD.MOV.U32 R100, RZ, RZ, R63 ;  /* 0x000000ffff647224 */ /* 0x000fe400078e003f */
[----:B------:R-:W-:Y:S02]  /*3eb0*/  IMAD.MOV.U32 R101, RZ, RZ, RZ ;  /* 0x000000ffff657224 */ /* 0x000fe400078e00ff */
[----:B------:R-:W-:-:S04]  /*3ec0*/  IMAD.WIDE.U32 R64, R104, R79, R64 ;  /* 0x0000004f68407225 */ /* 0x000fc800078e0040 */
[----:B------:R-:W-:-:S04]  /*3ed0*/  IMAD.WIDE.U32 R100, R70, 0x3d1, R100 ;  /* 0x000003d146647825 */ /* 0x000fc800078e0064 */
[----:B------:R-:W-:Y:S01]  /*3ee0*/  IMAD.WIDE.U32 R56, R39, R36, R56 ;  /* 0x0000002427387225 */ /* 0x000fe200078e0038 */
[----:B------:R-:W-:Y:S02]  /*3ef0*/  IADD3.X R72, P0, PT, R100, R68, RZ, P0, !PT ;  /* 0x0000004464487210 */ /* 0x000fe4000071e4ff */
[----:B------:R-:W-:Y:S01]  /*3f00*/  MOV R100, R101 ;  /* 0x0000006500647202 */ /* 0x000fe20000000f00 */
[----:B------:R-:W-:-:S04]  /*3f10*/  IMAD.WIDE.U32 R66, R99, R81, R66 ;  /* 0x0000005163427225 */ /* 0x000fc800078e0042 */
[----:B------:R-:W-:-:S04]  /*3f20*/  IMAD.WIDE.U32 R48, R99, R78, R48 ;  /* 0x0000004e63307225 */ /* 0x000fc800078e0030 */
[----:B------:R-:W-:-:S04]  /*3f30*/  IMAD.WIDE.U32 R102, R53, R81, R102 ;  /* 0x0000005135667225 */ /* 0x000fc800078e0066 */
[----:B------:R-:W-:Y:S02]  /*3f40*/  IMAD.MOV.U32 R62, RZ, RZ, R64 ;  /* 0x000000ffff3e7224 */ /* 0x000fe400078e0040 */
[----:B------:R-:W-:Y:S02]  /*3f50*/  IMAD.MOV.U32 R63, RZ, RZ, R71 ;  /* 0x000000ffff3f7224 */ /* 0x000fe400078e0047 */
[----:B------:R-:W-:Y:S02]  /*3f60*/  IMAD.MOV.U32 R68, RZ, RZ, R56 ;  /* 0x000000ffff447224 */ /* 0x000fe400078e0038 */
[----:B------:R-:W-:Y:S02]  /*3f70*/  IMAD.MOV.U32 R69, RZ, RZ, R55 ;  /* 0x000000ffff457224 */ /* 0x000fe400078e0037 */
[----:B------:R-:W-:Y:S02]  /*3f80*/  IMAD.MOV.U32 R58, RZ, RZ, R66 ;  /* 0x000000ffff3a7224 */ /* 0x000fe400078e0042 */
[----:B------:R-:W-:-:S02]  /*3f90*/  IMAD.MOV.U32 R66, RZ, RZ, R48 ;  /* 0x000000ffff427224 */ /* 0x000fc400078e0030 */
[----:B------:R-:W-:-:S04]  /*3fa0*/  IMAD.HI.U32 R54, R37, R36, RZ ;  /* 0x0000002425367227 */ /* 0x000fc800078e00ff */
[----:B------:R-:W-:Y:S01]  /*3fb0*/  IMAD.MOV.U32 R48, RZ, RZ, R102 ;  /* 0x000000ffff307224 */ /* 0x000fe200078e0066 */
[----:B------:R-:W-:Y:S01]  /*3fc0*/  IADD3.X R55, PT, PT, R54, RZ, RZ, P2, !PT ;  /* 0x000000ff36377210 */ /* 0x000fe200017fe4ff */
[----:B------:R-:W-:-:S04]  /*3fd0*/  IMAD.WIDE.U32 R62, R104, R79, R62 ;  /* 0x0000004f683e7225 */ /* 0x000fc800078e003e */
[----:B------:R-:W-:-:S04]  /*3fe0*/  IMAD.WIDE.U32 R68, R37, R33, R68 ;  /* 0x0000002125447225 */ /* 0x000fc800078e0044 */
[----:B------:R-:W-:Y:S02]  /*3ff0*/  IMAD.MOV.U32 R64, RZ, RZ, R65 ;  /* 0x000000ffff407224 */ /* 0x000fe400078e0041 */
[----:B------:R-:W-:-:S04]  /*4000*/  IMAD.WIDE.U32 R48, R50, R78, R48 ;  /* 0x0000004e32307225 */ /* 0x000fc800078e0030 */
[----:B------:R-:W-:-:S04]  /*4010*/  IMAD.WIDE.U32 R66, R99, R78, R66 ;  /* 0x0000004e63427225 */ /* 0x000fc800078e0042 */
[----:B------:R-:W-:Y:S02]  /*4020*/  IMAD.MOV.U32 R65, RZ, RZ, R63 ;  /* 0x000000ffff417224 */ /* 0x000fe400078e003f */
[----:B------:R-:W-:Y:S02]  /*4030*/  IMAD.MOV.U32 R54, RZ, RZ, R68 ;  /* 0x000000ffff367224 */ /* 0x000fe400078e0044 */
[----:B------:R-:W-:-:S04]  /*4040*/  IMAD.WIDE.U32 R58, R50, R80, R58 ;  /* 0x00000050323a7225 */ /* 0x000fc800078e003a */
[----:B------:R-:W-:Y:S02]  /*4050*/  IMAD.MOV.U32 R101, RZ, RZ, RZ ;  /* 0x000000ffff657224 */ /* 0x000fe400078e00ff */
[----:B------:R-:W-:Y:S02]  /*4060*/  IMAD.MOV.U32 R102, RZ, RZ, R103 ;  /* 0x000000ffff667224 */ /* 0x000fe400078e0067 */
[----:B------:R-:W-:Y:S01]  /*4070*/  IMAD.MOV.U32 R103, RZ, RZ, R49 ;  /* 0x000000ffff677224 */ /* 0x000fe200078e0031 */
[----:B------:R-:W-:Y:S01]  /*4080*/  MOV R49, R67 ;  /* 0x0000004300317202 */ /* 0x000fe20000000f00 */
[----:B------:R-:W-:-:S04]  /*4090*/  IMAD.WIDE.U32 R104, R104, R104, R64 ;  /* 0x0000006868687225 */ /* 0x000fc800078e0040 */
[----:B------:R-:W-:-:S04]  /*40a0*/  IMAD.HI.U32 R52, R53, R52, RZ ;  /* 0x0000003435347227 */ /* 0x000fc800078e00ff */
[----:B------:R-:W-:-:S04]  /*40b0*/  IMAD.WIDE.U32 R54, R37, R33, R54 ;  /* 0x0000002125367225 */ /* 0x000fc800078e0036 */
[----:B------:R-:W-:Y:S01]  /*40c0*/  IMAD.MOV.U32 R67, RZ, RZ, R59 ;  /* 0x000000ffff437224 */ /* 0x000fe200078e003b */
[----:B------:R-:W-:Y:S01]  /*40d0*/  MOV R63, R55 ;  /* 0x00000037003f7202 */ /* 0x000fe20000000f00 */
[----:B------:R-:W-:Y:S02]  /*40e0*/  IMAD.MOV.U32 R64, RZ, RZ, R58 ;  /* 0x000000ffff407224 */ /* 0x000fe400078e003a */
[----:B------:R-:W-:-:S04]  /*40f0*/  IMAD.WIDE.U32 R100, R62, 0x3d1, R100 ;  /* 0x000003d13e647825 */ /* 0x000fc800078e0064 */
[----:B------:R-:W-:Y:S01]  /*4100*/  IMAD.MOV.U32 R58, RZ, RZ, RZ ;  /* 0x000000ffff3a7224 */ /* 0x000fe200078e00ff */
[----:B------:R-:W-:Y:S01]  /*4110*/  IADD3.X R79, P0, PT, R100, R70, RZ, P0, !PT ;  /* 0x00000046644f7210 */ /* 0x000fe2000071e4ff */
[----:B------:R-:W-:Y:S02]  /*4120*/  IMAD.MOV.U32 R59, RZ, RZ, R57 ;  /* 0x000000ffff3b7224 */ /* 0x000fe400078e0039 */
[----:B------:R-:W-:Y:S01]  /*4130*/  IMAD.X R65, RZ, RZ, R52, P1 ;  /* 0x000000ffff417224 */ /* 0x000fe200008e0634 */
[----:B------:R-:W-:Y:S01]  /*4140*/  IADD3 R82, P1, PT, R56, R54, RZ ;  /* 0x0000003638527210 */ /* 0x000fe20007f3e0ff */
[----:B------:R-:W-:Y:S01]  /*4150*/  IMAD.WIDE.U32 R58, R35, R36, R58 ;  /* 0x00000024233a7225 */ /* 0x000fe200078e003a */
[----:B------:R-:W-:-:S03]  /*4160*/  MOV R56, R101 ;  /* 0x0000006500387202 */ /* 0x000fc60000000f00 */
[----:B------:R-:W-:Y:S02]  /*4170*/  IMAD.MOV.U32 R57, RZ, RZ, RZ ;  /* 0x000000ffff397224 */ /* 0x000fe400078e00ff */
[----:B------:R-:W-:Y:S02]  /*4180*/  IMAD.MOV.U32 R70, RZ, RZ, R58 ;  /* 0x000000ffff467224 */ /* 0x000fe400078e003a */
[----:B------:R-:W-:Y:S02]  /*4190*/  IMAD.MOV.U32 R71, RZ, RZ, R69 ;  /* 0x000000ffff477224 */ /* 0x000fe400078e0045 */
[----:B------:R-:W-:-:S04]  /*41a0*/  IMAD.WIDE.U32 R56, R104, 0x3d1, R56 ;  /* 0x000003d168387825 */ /* 0x000fc800078e0038 */
[----:B------:R-:W-:Y:S01]  /*41b0*/  IMAD.WIDE.U32 R64, R53, R83, R64 ;  /* 0x0000005335407225 */ /* 0x000fe200078e0040 */
[----:B------:R-:W-:-:S03]  /*41c0*/  IADD3.X R52, P0, PT, R56, R62, RZ, P0, !PT ;  /* 0x0000003e38347210 */ /* 0x000fc6000071e4ff */
        /* <DEDUP_REMOVED lines=8> */
[----:B------:R-:W-:-:S04]  /*4250*/  IMAD.WIDE.U32 R54, R64, 0x3d1, RZ ;  /* 0x000003d140367825 */ /* 0x000fc800078e00ff */
[----:B------:R-:W-:Y:S02]  /*4260*/  IMAD.MOV.U32 R48, RZ, RZ, R102 ;  /* 0x000000ffff307224 */ /* 0x000fe400078e0066 */
[----:B------:R-:W-:-:S04]  /*4270*/  IMAD.WIDE.U32 R100, R53, R80, R100 ;  /* 0x0000005035647225 */ /* 0x000fc800078e0064 */
[----:B------:R-:W-:-:S04]  /*4280*/  IMAD.HI.U32 R68, R39, R36, RZ ;  /* 0x0000002427447227 */ /* 0x000fc800078e00ff */
[----:B------:R-:W-:Y:S02]  /*4290*/  IMAD R83, R105, 0x3d1, R57 ;  /* 0x000003d169537824 */ /* 0x000fe400078e0239 */
[----:B------:R-:W-:-:S04]  /*42a0*/  IMAD.WIDE.U32 R62, R37, R37, R62 ;  /* 0x00000025253e7225 */ /* 0x000fc800078e003e */
[----:B------:R-:W-:Y:S02]  /*42b0*/  IMAD.MOV.U32 R56, RZ, RZ, R55 ;  /* 0x000000ffff387224 */ /* 0x000fe400078e0037 */
[----:B------:R-:W-:Y:S02]  /*42c0*/  IMAD.MOV.U32 R57, RZ, RZ, RZ ;  /* 0x000000ffff397224 */ /* 0x000fe400078e00ff */
[----:B------:R-:W-:-:S04]  /*42d0*/  IMAD.WIDE.U32 R48, R50, R99, R48 ;  /* 0x0000006332307225 */ /* 0x000fc800078e0030 */
[----:B------:R-:W-:Y:S01]  /*42e0*/  IMAD.X R69, RZ, RZ, R68, P1 ;  /* 0x000000ffff457224 */ /* 0x000fe200008e0644 */
[----:B------:R-:W-:Y:S01]  /*42f0*/  IADD3 RZ, P1, PT, RZ, R54, RZ ;  /* 0x00000036ffff7210 */ /* 0x000fe20007f3e0ff */
[----:B------:R-:W-:-:S04]  /*4300*/  IMAD.WIDE.U32 R66, R50, R78, R66 ;  /* 0x0000004e32427225 */ /* 0x000fc800078e0042 */
[----:B------:R-:W-:Y:S02]  /*4310*/  IMAD.MOV.U32 R68, RZ, RZ, R62 ;  /* 0x000000ffff447224 */ /* 0x000fe400078e003e */
[----:B------:R-:W-:-:S04]  /*4320*/  IMAD.WIDE.U32 R56, R100, 0x3d1, R56 ;  /* 0x000003d164387825 */ /* 0x000fc800078e0038 */
[----:B------:R-:W-:Y:S01]  /*4330*/  IMAD.MOV.U32 R102, RZ, RZ, R103 ;  /* 0x000000ffff667224 */ /* 0x000fe200078e0067 */
[----:B------:R-:W-:Y:S01]  /*4340*/  MOV R103, R49 ;  /* 0x0000003100677202 */ /* 0x000fe20000000f00 */
[----:B------:R-:W-:Y:S01]  /*4350*/  IMAD.MOV.U32 R49, RZ, RZ, R67 ;  /* 0x000000ffff317224 */ /* 0x000fe200078e0043 */
[----:B------:R-:W-:Y:S01]  /*4360*/  IADD3.X R98, P1, PT, R56, R64, RZ, P1, !PT ;  /* 0x0000004038627210 */ /* 0x000fe20000f3e4ff */
[----:B------:R-:W-:-:S04]  /*4370*/  IMAD.WIDE.U32 R68, R39, R33, R68 ;  /* 0x0000002127447225 */ /* 0x000fc800078e0044 */
[----:B------:R-:W-:Y:S02]  /*4380*/  IMAD.MOV.U32 R67, RZ, RZ, R101 ;  /* 0x000000ffff437224 */ /* 0x000fe400078e0065 */
[----:B------:R-:W-:Y:S02]  /*4390*/  IMAD.MOV.U32 R56, RZ, RZ, R57 ;  /* 0x000000ffff387224 */ /* 0x000fe400078e0039 */
[----:B------:R-:W-:Y:S02]  /*43a0*/  HFMA2 R57, -RZ, RZ, 0, 0 ;  /* 0x00000000ff397431 */ /* 0x000fe400000001ff */
[----:B------:R-:W-:Y:S01]  /*43b0*/  IMAD.WIDE.U32 R66, R53, R81, R66 ;  /* 0x0000005135427225 */ /* 0x000fe200078e0042 */
[----:B------:R-:W-:-:S03]  /*43c0*/  IADD3 R81, P2, PT, R58, R68, RZ ;  /* 0x000000443a517210 */ /* 0x000fc60007f5e0ff */
[----:B------:R-:W-:Y:S02]  /*43d0*/  IMAD.MOV.U32 R58, RZ, RZ, RZ ;  /* 0x000000ffff3a7224 */ /* 0x000fe400078e00ff */
[----:B------:R-:W-:-:S04]  /*43e0*/  IMAD.WIDE.U32 R48, R50, R99, R48 ;  /* 0x0000006332307225 */ /* 0x000fc800078e0030 */
[----:B------:R-:W-:-:S04]  /*43f0*/  IMAD.WIDE.U32 R58, R32, R36, R58 ;  /* 0x00000024203a7225 */ /* 0x000fc800078e003a */
[----:B------:R-:W-:-:S04]  /*4400*/  IMAD.WIDE.U32 R56, R66, 0x3d1, R56 ;  /* 0x000003d142387825 */ /* 0x000fc800078e0038 */
[----:B------:R-:W-:Y:S01]  /*4410*/  IMAD.WIDE.U32 R102, R53, R99, R102 ;  /* 0x0000006335667225 */ /* 0x000fe200078e0066 */
[----:B------:R-:W-:Y:S02]  /*4420*/  IADD3.X R100, P1, PT, R56, R100, RZ, P1, !PT ;  /* 0x0000006438647210 */ /* 0x000fe40000f3e4ff */
[----:B------:R-:W-:Y:S01]  /*4430*/  MOV R56, R57 ;  /* 0x0000003900387202 */ /* 0x000fe20000000f00 */
[----:B------:R-:W-:Y:S02]  /*4440*/  IMAD.MOV.U32 R64, RZ, RZ, R48 ;  /* 0x000000ffff407224 */ /* 0x000fe400078e0030 */
[----:B------:R-:W-:Y:S02]  /*4450*/  IMAD.MOV.U32 R65, RZ, RZ, R67 ;  /* 0x000000ffff417224 */ /* 0x000fe400078e0043 */
[----:B------:R-:W-:Y:S02]  /*4460*/  IMAD.MOV.U32 R70, RZ, RZ, R58 ;  /* 0x000000ffff467224 */ /* 0x000fe400078e003a */
[----:B------:R-:W-:-:S02]  /*4470*/  IMAD.MOV.U32 R48, RZ, RZ, R102 ;  /* 0x000000ffff307224 */ /* 0x000fc400078e0066 */
[----:B------:R-:W-:Y:S01]  /*4480*/  IMAD.WIDE.U32 R64, R53, R78, R64 ;  /* 0x0000004e35407225 */ /* 0x000fe200078e0040 */
[----:B------:R-:W-:-:S03]  /*4490*/  IADD3.X R78, PT, PT, R83, R104, RZ, P0, !PT ;  /* 0x00000068534e7210 */ /* 0x000fc600007fe4ff */
[----:B------:R-:W-:-:S04]  /*44a0*/  IMAD.WIDE.U32 R70, R35, R33, R70 ;  /* 0x0000002123467225 */ /* 0x000fc800078e0046 */
[----:B------:R-:W-:Y:S01]  /*44b0*/  IMAD.MOV.U32 R57, RZ, RZ, RZ ;  /* 0x000000ffff397224 */ /* 0x000fe200078e00ff */
[----:B------:R-:W-:Y:S01]  /*44c0*/  MOV R62, R70 ;  /* 0x00000046003e7202 */ /* 0x000fe20000000f00 */
[----:B------:R-:W-:-:S04]  /*44d0*/  IMAD.WIDE.U32 R48, R50, R50, R48 ;  /* 0x0000003232307225 */ /* 0x000fc800078e0030 */
[----:B------:R-:W-:-:S04]  /*44e0*/  IMAD.WIDE.U32 R56, R64, 0x3d1, R56 ;  /* 0x000003d140387825 */ /* 0x000fc800078e0038 */
[----:B------:R-:W-:Y:S01]  /*44f0*/  IMAD.MOV.U32 R106, RZ, RZ, R48 ;  /* 0x000000ffff6a7224 */ /* 0x000fe200078e0030 */
[----:B------:R-:W-:Y:S01]  /*4500*/  IADD3.X R101, P1, PT, R56, R66, RZ, P1, !PT ;  /* 0x0000004238657210 */ /* 0x000fe20000f3e4ff */
[----:B------:R-:W-:Y:S02]  /*4510*/  IMAD.MOV.U32 R107, RZ, RZ, R65 ;  /* 0x000000ffff6b7224 */ /* 0x000fe400078e0041 */
[----:B------:R-:W-:Y:S02]  /*4520*/  IMAD.MOV.U32 R48, RZ, RZ, R103 ;  /* 0x000000ffff307224 */ /* 0x000fe400078e0067 */
[----:B------:R-:W-:-:S04]  /*4530*/  IMAD.WIDE.U32 R62, R39, R37, R62 ;  /* 0x00000025273e7225 */ /* 0x000fc800078e003e */
[C---:B------:R-:W-:Y:S01]  /*4540*/  IMAD.WIDE.U32 R106, R53.reuse, R99, R106 ;  /* 0x00000063356a7225 */ /* 0x040fe200078e006a */
[----:B------:R-:W-:Y:S02]  /*4550*/  MOV R68, R62 ;  /* 0x0000003e00447202 */ /* 0x000fe40000000f00 */
[----:B------:R-:W-:Y:S01]  /*4560*/  IADD3 R99, P0, PT, R54, -UR4, RZ ;  /* 0x8000000436637c10 */ /* 0x000fe2000ff1e0ff */
[----:B------:R-:W-:Y:S02]  /*4570*/  IMAD.MOV.U32 R56, RZ, RZ, R57 ;  /* 0x000000ffff387224 */ /* 0x000fe400078e0039 */
[----:B------:R-:W-:Y:S02]  /*4580*/  IMAD.MOV.U32 R57, RZ, RZ, RZ ;  /* 0x000000ffff397224 */ /* 0x000fe400078e00ff */
[----:B------:R-:W-:-:S04]  /*4590*/  IMAD.WIDE.U32 R48, R53, R50, R48 ;  /* 0x0000003235307225 */ /* 0x000fc800078e0030 */
[----:B------:R-:W-:-:S04]  /*45a0*/  IMAD.WIDE.U32 R56, R106, 0x3d1, R56 ;  /* 0x000003d16a387825 */ /* 0x000fc800078e0038 */
[----:B------:R-:W-:Y:S01]  /*45b0*/  IMAD.MOV.U32 R102, RZ, RZ, R48 ;  /* 0x000000ffff667224 */ /* 0x000fe200078e0030 */
[----:B------:R-:W-:Y:S01]  /*45c0*/  IADD3.X R48, P1, PT, R56, R64, RZ, P1, !PT ;  /* 0x0000004038307210 */ /* 0x000fe20000f3e4ff */
[----:B------:R-:W-:Y:S02]  /*45d0*/  IMAD.MOV.U32 R103, RZ, RZ, R107 ;  /* 0x000000ffff677224 */ /* 0x000fe400078e006b */
[----:B------:R-:W-:-:S04]  /*45e0*/  IMAD.HI.U32 R65, R35, R36, RZ ;  /* 0x0000002423417227 */ /* 0x000fc800078e00ff */
[----:B------:R-:W-:-:S04]  /*45f0*/  IMAD.WIDE.U32 R68, R39, R37, R68 ;  /* 0x0000002527447225 */ /* 0x000fc800078e0044 */
[----:B------:R-:W-:Y:S01]  /*4600*/  IMAD.WIDE.U32 R102, R53, R50, R102 ;  /* 0x0000003235667225 */ /* 0x000fe200078e0066 */
[----:B------:R-:W-:-:S03]  /*4610*/  IADD3.X R50, P0, PT, R98, ~UR5, RZ, P0, !PT ;  /* 0x8000000562327c10 */ /* 0x000fc6000871e4ff */
[----:B------:R-:W-:Y:S01]  /*4620*/  IMAD.MOV.U32 R56, RZ, RZ, R57 ;  /* 0x000000ffff387224 */ /* 0x000fe200078e0039 */
[----:B------:R-:W-:Y:S01]  /*4630*/  MOV R67, R103 ;  /* 0x0000006700437202 */ /* 0x000fe20000000f00 */
[----:B------:R-:W-:Y:S01]  /*4640*/  IMAD.X R65, RZ, RZ, R65, P2 ;  /* 0x000000ffff417224 */ /* 0x000fe200010e0641 */
[----:B------:R-:W-:Y:S01]  /*4650*/  IADD3.X R83, P0, PT, R100, ~UR8, RZ, P0, !PT ;  /* 0x8000000864537c10 */ /* 0x000fe2000871e4ff */
[----:B------:R-:W-:Y:S02]  /*4660*/  IMAD.MOV.U32 R57, RZ, RZ, RZ ;  /* 0x000000ffff397224 */ /* 0x000fe400078e00ff */
[----:B------:R-:W-:Y:S01]  /*4670*/  IMAD.MOV.U32 R64, RZ, RZ, R68 ;  /* 0x000000ffff407224 */ /* 0x000fe200078e0044 */
[----:B------:R-:W-:Y:S01]  /*4680*/  IADD3.X R94, P0, PT, R101, ~UR9, RZ, P0, !PT ;  /* 0x80000009655e7c10 */ /* 0x000fe2000871e4ff */
[----:B------:R-:W-:-:S03]  /*4690*/  IMAD.WIDE.U32 R56, R102, 0x3d1, R56 ;  /* 0x000003d166387825 */ /* 0x000fc600078e0038 */
[----:B------:R-:W-:Y:S01]  /*46a0*/  IADD3.X R92, P0, PT, R48, ~UR10, RZ, P0, !PT ;  /* 0x8000000a305c7c10 */ /* 0x000fe2000871e4ff */
[----:B------:R-:W-:Y:S02]  /*46b0*/  IMAD.MOV.U32 R66, RZ, RZ, R49 ;  /* 0x000000ffff427224 */ /* 0x000fe400078e0031 */
[----:B------:R-:W-:-:S04]  /*46c0*/  IMAD.WIDE.U32 R64, R35, R33, R64 ;  /* 0x0000002123407225 */ /* 0x000fc800078e0040 */
[----:B------:R-:W-:Y:S01]  /*46d0*/  IMAD.WIDE.U32 R66, R53, R53, R66 ;  /* 0x0000003535427225 */ /* 0x000fe200078e0042 */
[----:B------:R-:W-:Y:S02]  /*46e0*/  IADD3.X R53, P3, PT, R56, R106, RZ, P1, !PT ;  /* 0x0000006a38357210 */ /* 0x000fe40000f7e4ff */
[----:B------:R-:W-:Y:S01]  /*46f0*/  IADD3 R80, P2, PT, R58, R64, RZ ;  /* 0x000000403a507210 */ /* 0x000fe20007f5e0ff */
[----:B------:R-:W-:Y:S01]  /*4700*/  IMAD.MOV.U32 R56, RZ, RZ, R57 ;  /* 0x000000ffff387224 */ /* 0x000fe200078e0039 */
[----:B------:R-:W-:Y:S01]  /*4710*/  IADD3 R105, P1, PT, R60, -UR4, RZ ;  /* 0x800000043c697c10 */ /* 0x000fe2000ff3e0ff */
[----:B------:R-:W-:Y:S02]  /*4720*/  IMAD.MOV.U32 R58, RZ, RZ, RZ ;  /* 0x000000ffff3a7224 */ /* 0x000fe400078e00ff */
[----:B------:R-:W-:Y:S01]  /*4730*/  IMAD.MOV.U32 R57, RZ, RZ, RZ ;  /* 0x000000ffff397224 */ /* 0x000fe200078e00ff */
[----:B------:R-:W-:Y:S01]  /*4740*/  IADD3.X R106, P1, PT, R61, ~UR5, RZ, P1, !PT ;  /* 0x800000053d6a7c10 */ /* 0x000fe20008f3e4ff */
[----:B------:R-:W-:-:S04]  /*4750*/  IMAD.WIDE.U32 R58, R16, R36, R58 ;  /* 0x00000024103a7225 */ /* 0x000fc800078e003a */
[----:B------:R-:W-:-:S04]  /*4760*/  IMAD.WIDE.U32 R56, R66, 0x3d1, R56 ;  /* 0x000003d142387825 */ /* 0x000fc800078e0038 */
[----:B------:R-:W-:Y:S01]  /*4770*/  IMAD.MOV.U32 R70, RZ, RZ, R58 ;  /* 0x000000ffff467224 */ /* 0x000fe200078e003a */
[----:B------:R-:W-:Y:S01]  /*4780*/  IADD3.X R55, P3, PT, R56, R102, RZ, P3, !PT ;  /* 0x0000006638377210 */ /* 0x000fe20001f7e4ff */
[----:B------:R-:W-:Y:S01]  /*4790*/  IMAD R49, R67, 0x3d1, R57 ;  /* 0x000003d143317824 */ /* 0x000fe200078e0239 */
[----:B------:R-:W-:Y:S01]  /*47a0*/  IADD3.X R102, P1, PT, R51, ~UR8, RZ, P1, !PT ;  /* 0x8000000833667c10 */ /* 0x000fe20008f3e4ff */
[----:B------:R-:W-:Y:S02]  /*47b0*/  IMAD.MOV.U32 R56, RZ, RZ, RZ ;  /* 0x000000ffff387224 */ /* 0x000fe400078e00ff */
[----:B------:R-:W-:Y:S01]  /*47c0*/  IMAD.MOV.U32 R57, RZ, RZ, R59 ;  /* 0x000000ffff397224 */ /* 0x000fe200078e003b */
[----:B------:R-:W-:Y:S01]  /*47d0*/  IADD3.X R104, P1, PT, R47, ~UR9, RZ, P1, !PT ;  /* 0x800000092f687c10 */ /* 0x000fe20008f3e4ff */
[----:B------:R-:W-:-:S03]  /*47e0*/  IMAD.WIDE.U32 R70, R32, R33, R70 ;  /* 0x0000002120467225 */ /* 0x000fc600078e0046 */
[----:B------:R-:W-:Y:S01]  /*47f0*/  IADD3.X R103, P1, PT, R72, ~UR10, RZ, P1, !PT ;  /* 0x8000000a48677c10 */ /* 0x000fe20008f3e4ff */
[----:B------:R-:W-:Y:S01]  /*4800*/  IMAD.WIDE.U32 R56, R30, R36, R56 ;  /* 0x000000241e387225 */ /* 0x000fe200078e0038 */
[----:B------:R-:W-:Y:S02]  /*4810*/  MOV R62, R70 ;  /* 0x00000046003e7202 */ /* 0x000fe40000000f00 */
[----:B------:R-:W-:Y:S01]  /*4820*/  IADD3.X R108, P1, PT, R79, ~UR11, RZ, P1, !PT ;  /* 0x8000000b4f6c7c10 */ /* 0x000fe20008f3e4ff */
[----:B------:R-:W-:Y:S02]  /*4830*/  IMAD.MOV.U32 R70, RZ, RZ, R56 ;  /* 0x000000ffff467224 */ /* 0x000fe400078e0038 */
[----:B------:R-:W-:-:S04]  /*4840*/  IMAD.WIDE.U32 R62, R35, R37, R62 ;  /* 0x00000025233e7225 */ /* 0x000fc800078e003e */
[----:B------:R-:W-:-:S04]  /*4850*/  IMAD.WIDE.U32 R70, R16, R33, R70 ;  /* 0x0000002110467225 */ /* 0x000fc800078e0046 */
[----:B------:R-:W-:Y:S02]  /*4860*/  IMAD.MOV.U32 R68, RZ, RZ, R62 ;  /* 0x000000ffff447224 */ /* 0x000fe400078e003e */
[----:B------:R-:W-:Y:S02]  /*4870*/  IMAD.MOV.U32 R62, RZ, RZ, R70 ;  /* 0x000000ffff3e7224 */ /* 0x000fe400078e0046 */
[----:B------:R-:W-:Y:S01]  /*4880*/  IMAD.MOV.U32 R70, RZ, RZ, R57 ;  /* 0x000000ffff467224 */ /* 0x000fe200078e0039 */
[----:B------:R-:W-:Y:S01]  /*4890*/  IADD3.X R57, P0, PT, R53, ~UR11, RZ, P0, !PT ;  /* 0x8000000b35397c10 */ /* 0x000fe2000871e4ff */
[----:B------:R-:W-:Y:S01]  /*48a0*/  IMAD.X R59, R49, 0x1, R66, P3 ;  /* 0x00000001313b7824 */ /* 0x000fe200018e0642 */
[----:B------:R-:W-:Y:S01]  /*48b0*/  IADD3.X R49, P1, PT, R52, ~UR6, RZ, P1, !PT ;  /* 0x8000000634317c10 */ /* 0x000fe20008f3e4ff */
[----:B------:R-:W-:Y:S01]  /*48c0*/  IMAD.WIDE.U32 R68, R39, R39, R68 ;  /* 0x0000002727447225 */ /* 0x000fe200078e0044 */
[----:B------:R-:W-:-:S03]  /*48d0*/  IADD3.X R110, P0, PT, R55, ~UR6, RZ, P0, !PT ;  /* 0x80000006376e7c10 */ /* 0x000fc6000871e4ff */
[C---:B------:R-:W-:Y:S01]  /*48e0*/  IMAD.WIDE.U32 R62, R32.reuse, R37, R62 ;  /* 0x00000025203e7225 */ /* 0x040fe200078e003e */
[----:B------:R-:W-:Y:S02]  /*48f0*/  IADD3.X R107, PT, PT, R59, ~UR7, RZ, P0, !PT ;  /* 0x800000073b6b7c10 */ /* 0x000fe400087fe4ff */
[----:B------:R-:W-:Y:S01]  /*4900*/  MOV R64, R68 ;  /* 0x0000004400407202 */ /* 0x000fe20000000f00 */
[----:B------:R-:W-:Y:S01]  /*4910*/  IMAD.MOV.U32 R68, RZ, RZ, R62 ;  /* 0x000000ffff447224 */ /* 0x000fe200078e003e */
[----:B------:R-:W-:Y:S01]  /*4920*/  ISETP.NE.AND P3, PT, R107, RZ, PT ;  /* 0x000000ff6b00720c */ /* 0x000fe20003f65270 */
[----:B------:R-:W-:-:S04]  /*4930*/  IMAD.HI.U32 R66, R32, R36, RZ ;  /* 0x0000002420427227 */ /* 0x000fc800078e00ff */
[----:B------:R-:W-:-:S04]  /*4940*/  IMAD.WIDE.U32 R70, R30, R33, R70 ;  /* 0x000000211e467225 */ /* 0x000fc800078e0046 */
[----:B------:R-:W-:-:S04]  /*4950*/  IMAD.WIDE.U32 R64, R35, R37, R64 ;  /* 0x0000002523407225 */ /* 0x000fc800078e0040 */
[----:B------:R-:W-:Y:S01]  /*4960*/  @P3 IMAD.MOV.U32 R99, RZ, RZ, R54 ;  /* 0x000000ffff633224 */ /* 0x000fe200078e0036 */
[----:B------:R-:W-:Y:S01]  /*4970*/  @P3 MOV R94, R101 ;  /* 0x00000065005e3202 */ /* 0x000fe20000000f00 */
[----:B------:R-:W-:Y:S01]  /*4980*/  IMAD.WIDE.U32 R68, R35, R39, R68 ;  /* 0x0000002723447225 */ /* 0x000fe200078e0044 */
[----:B------:R-:W-:-:S03]  /*4990*/  @P3 MOV R57, R53 ;  /* 0x0000003500393202 */ /* 0x000fc60000000f00 */
[----:B------:R-:W-:Y:S01]  /*49a0*/  IMAD.MOV.U32 R62, RZ, RZ, R70 ;  /* 0x000000ffff3e7224 */ /* 0x000fe200078e0046 */
[----:B------:R-:W-:Y:S01]  /*49b0*/  IADD3.X R70, PT, PT, R78, ~UR7, RZ, P1, !PT ;  /* 0x800000074e467c10 */ /* 0x000fe20008ffe4ff */
[----:B------:R-:W-:Y:S01]  /*49c0*/  IMAD.X R67, RZ, RZ, R66, P2 ;  /* 0x000000ffff437224 */ /* 0x000fe200010e0642 */
[----:B------:R-:W-:Y:S01]  /*49d0*/  IADD3 R99, P1, PT, R96, R99, RZ ;  /* 0x0000006360637210 */ /* 0x000fe20007f3e0ff */
[----:B------:R-:W-:Y:S01]  /*49e0*/  IMAD.MOV.U32 R66, RZ, RZ, R64 ;  /* 0x000000ffff427224 */ /* 0x000fe200078e0040 */
[----:B------:R-:W-:Y:S01]  /*49f0*/  ISETP.NE.AND P2, PT, R70, RZ, PT ;  /* 0x000000ff4600720c */ /* 0x000fe20003f45270 */
[----:B------:R-:W-:Y:S02]  /*4a00*/  @P3 IMAD.MOV.U32 R50, RZ, RZ, R98 ;  /* 0x000000ffff323224 */ /* 0x000fe400078e0062 */
[----:B------:R-:W-:Y:S01]  /*4a10*/  IMAD.MOV.U32 R64, RZ, RZ, R68 ;  /* 0x000000ffff407224 */ /* 0x000fe200078e0044 */
[----:B------:R-:W-:Y:S01]  /*4a20*/  SEL R61, R106, R61, !P2 ;  /* 0x0000003d6a3d7207 */ /* 0x000fe20005000000 */
[----:B------:R-:W-:Y:S01]  /*4a30*/  IMAD.WIDE.U32 R66, R32, R33, R66 ;  /* 0x0000002120427225 */ /* 0x000fe200078e0042 */
[----:B------:R-:W-:-:S02]  /*4a40*/  IADD3.X R97, P1, PT, R97, R50, RZ, P1, !PT ;  /* 0x0000003261617210 */ /* 0x000fc40000f3e4ff */
[----:B------:R-:W-:Y:S01]  /*4a50*/  SEL R102, R102, R51, !P2 ;  /* 0x0000003366667207 */ /* 0x000fe20005000000 */
[----:B------:R-:W-:Y:S01]  /*4a60*/  @P3 IMAD.MOV.U32 R83, RZ, RZ, R100 ;  /* 0x000000ffff533224 */ /* 0x000fe200078e0064 */
[----:B------:R-:W-:Y:S01]  /*4a70*/  IADD3 R58, P4, PT, R58, R66, RZ ;  /* 0x000000423a3a7210 */ /* 0x000fe20007f9e0ff */
[----:B------:R-:W-:Y:S01]  /*4a80*/  IMAD.WIDE.U32 R64, R35, R39, R64 ;  /* 0x0000002723407225 */ /* 0x000fe200078e0040 */
[----:B------:R-:W-:Y:S02]  /*4a90*/  SEL R104, R104, R47, !P2 ;  /* 0x0000002f68687207 */ /* 0x000fe40005000000 */
[----:B------:R-:W-:Y:S01]  /*4aa0*/  IADD3.X R76, P1, PT, R76, R83, RZ, P1, !PT ;  /* 0x000000534c4c7210 */ /* 0x000fe20000f3e4ff */
[----:B------:R-:W-:Y:S01]  /*4ab0*/  IMAD R68, R41, R41, RZ ;  /* 0x0000002929447224 */ /* 0x000fe200078e02ff */
[----:B------:R-:W-:Y:S01]  /*4ac0*/  SEL R41, R105, R60, !P2 ;  /* 0x0000003c69297207 */ /* 0x000fe20005000000 */
[----:B------:R-:W-:Y:S01]  /*4ad0*/  IMAD.WIDE.U32 R62, R16, R37, R62 ;  /* 0x00000025103e7225 */ /* 0x000fe200078e003e */
[----:B------:R-:W-:-:S02]  /*4ae0*/  IADD3.X R93, P6, PT, R93, R94, RZ, P1, !PT ;  /* 0x0000005e5d5d7210 */ /* 0x000fc40000fde4ff */
[----:B------:R-:W-:Y:S01]  /*4af0*/  IADD3 R41, P0, PT, R68, R41, RZ ;  /* 0x0000002944297210 */ /* 0x000fe20007f1e0ff */
[----:B------:R-:W-:Y:S01]  /*4b00*/  IMAD.MOV.U32 R66, RZ, RZ, R64 ;  /* 0x000000ffff427224 */ /* 0x000fe200078e0040 */
[----:B------:R-:W-:Y:S01]  /*4b10*/  IADD3 R54, P1, PT, R99, -UR4, RZ ;  /* 0x8000000463367c10 */ /* 0x000fe2000ff3e0ff */
[----:B------:R-:W-:Y:S01]  /*4b20*/  IMAD.HI.U32 R60, R16, R36, RZ ;  /* 0x00000024103c7227 */ /* 0x000fe200078e00ff */
[----:B------:R-:W-:Y:S02]  /*4b30*/  IADD3.X R68, P0, PT, R46, R61, RZ, P0, !PT ;  /* 0x0000003d2e447210 */ /* 0x000fe4000071e4ff */
[----:B------:R-:W-:Y:S01]  /*4b40*/  MOV R47, R65 ;  /* 0x00000041002f7202 */ /* 0x000fe20000000f00 */
[----:B------:R-:W-:Y:S01]  /*4b50*/  IMAD.MOV.U32 R70, RZ, RZ, R71 ;  /* 0x000000ffff467224 */ /* 0x000fe200078e0047 */
[----:B------:R-:W-:Y:S01]  /*4b60*/  MOV R71, R63 ;  /* 0x0000003f00477202 */ /* 0x000fe20000000f00 */
[----:B------:R-:W-:Y:S01]  /*4b70*/  IMAD.WIDE.U32 R66, R32, R37, R66 ;  /* 0x0000002520427225 */ /* 0x000fe200078e0042 */
[----:B------:R-:W-:-:S02]  /*4b80*/  IADD3.X R95, P0, PT, R95, R102, RZ, P0, !PT ;  /* 0x000000665f5f7210 */ /* 0x000fc4000071e4ff */
[----:B------:R-:W-:Y:S01]  /*4b90*/  SEL R108, R108, R79, !P2 ;  /* 0x0000004f6c6c7207 */ /* 0x000fe20005000000 */
[----:B------:R-:W-:Y:S01]  /*4ba0*/  IMAD.MOV.U32 R63, RZ, RZ, R69 ;  /* 0x000000ffff3f7224 */ /* 0x000fe200078e0045 */
[----:B------:R-:W-:Y:S01]  /*4bb0*/  SEL R72, R103, R72, !P2 ;  /* 0x0000004867487207 */ /* 0x000fe20005000000 */
[----:B------:R-:W-:Y:S01]  /*4bc0*/  IMAD.X R61, RZ, RZ, R60, P4 ;  /* 0x000000ffff3d7224 */ /* 0x000fe200020e063c */
[----:B------:R-:W-:Y:S01]  /*4bd0*/  IADD3.X R75, P4, PT, R75, R104, RZ, P0, !PT ;  /* 0x000000684b4b7210 */ /* 0x000fe2000079e4ff */
[----:B------:R-:W-:Y:S01]  /*4be0*/  IMAD.MOV.U32 R60, RZ, RZ, R66 ;  /* 0x000000ffff3c7224 */ /* 0x000fe200078e0042 */
[----:B------:R-:W-:Y:S01]  /*4bf0*/  IADD3.X R66, P1, PT, R97, ~UR5, RZ, P1, !PT ;  /* 0x8000000561427c10 */ /* 0x000fe20008f3e4ff */
[----:B------:R-:W-:Y:S01]  /*4c00*/  IMAD.WIDE.U32 R62, R32, R39, R62 ;  /* 0x00000027203e7225 */ /* 0x000fe200078e003e */
[----:B------:R-:W-:Y:S02]  /*4c10*/  SEL R49, R49, R52, !P2 ;  /* 0x0000003431317207 */ /* 0x000fe40005000000 */
[----:B------:R-:W-:Y:S01]  /*4c20*/  IADD3.X R53, P1, PT, R76, ~UR8, RZ, P1, !PT ;  /* 0x800000084c357c10 */ /* 0x000fe20008f3e4ff */
[----:B------:R-:W-:Y:S01]  /*4c30*/  IMAD.WIDE.U32 R70, R30, R37, R70 ;  /* 0x000000251e467225 */ /* 0x000fe200078e0046 */
[----:B------:R-:W-:-:S02]  /*4c40*/  IADD3.X R72, P4, PT, R77, R72, RZ, P4, !PT ;  /* 0x000000484d487210 */ /* 0x000fc4000279e4ff */
[----:B------:R-:W-:Y:S01]  /*4c50*/  IADD3.X R52, P2, PT, R93, ~UR9, RZ, P1, !PT ;  /* 0x800000095d347c10 */ /* 0x000fe20008f5e4ff */
[----:B------:R-:W-:Y:S01]  /*4c60*/  @P3 IMAD.MOV.U32 R92, RZ, RZ, R48 ;  /* 0x000000ffff5c3224 */ /* 0x000fe200078e0030 */
[----:B------:R-:W-:Y:S01]  /*4c70*/  IADD3.X R89, P4, PT, R89, R108, RZ, P4, !PT ;  /* 0x0000006c59597210 */ /* 0x000fe2000279e4ff */
[----:B------:R-:W-:Y:S02]  /*4c80*/  IMAD.MOV.U32 R50, RZ, RZ, R70 ;  /* 0x000000ffff327224 */ /* 0x000fe400078e0046 */
[----:B------:R-:W-:Y:S01]  /*4c90*/  IMAD.MOV.U32 R51, RZ, RZ, R63 ;  /* 0x000000ffff337224 */ /* 0x000fe200078e003f */
[----:B------:R-:W-:Y:S01]  /*4ca0*/  IADD3.X R91, P0, PT, R91, R92, RZ, P6, !PT ;  /* 0x0000005c5b5b7210 */ /* 0x000fe2000371e4ff */
[----:B------:R-:W-:Y:S02]  /*4cb0*/  IMAD.MOV.U32 R46, RZ, RZ, R62 ;  /* 0x000000ffff2e7224 */ /* 0x000fe400078e003e */
[----:B------:R-:W-:Y:S01]  /*4cc0*/  IMAD.WIDE.U32 R50, R16, R39, R50 ;  /* 0x0000002710327225 */ /* 0x000fe200078e0032 */
[----:B------:R-:W-:-:S02]  /*4cd0*/  IADD3.X R57, P0, PT, R90, R57, RZ, P0, !PT ;  /* 0x000000395a397210 */ /* 0x000fc4000071e4ff */
[----:B------:R-:W-:Y:S01]  /*4ce0*/  IADD3.X R62, P2, PT, R91, ~UR10, RZ, P2, !PT ;  /* 0x8000000a5b3e7c10 */ /* 0x000fe2000975e4ff */
[----:B------:R-:W-:Y:S02]  /*4cf0*/  @P3 IMAD.MOV.U32 R110, RZ, RZ, R55 ;  /* 0x000000ffff6e3224 */ /* 0x000fe400078e0037 */
[----:B------:R-:W-:Y:S01]  /*4d00*/  IMAD.WIDE.U32 R46, R35, R35, R46 ;  /* 0x00000023232e7225 */ /* 0x000fe200078e002e */
[----:B------:R-:W-:Y:S02]  /*4d10*/  IADD3.X R64, P2, PT, R57, ~UR11, RZ, P2, !PT ;  /* 0x8000000b39407c10 */ /* 0x000fe4000975e4ff */
[----:B------:R-:W-:Y:S01]  /*4d20*/  IADD3.X R73, P1, PT, R73, R110, RZ, P0, !PT ;  /* 0x0000006e49497210 */ /* 0x000fe2000073e4ff */
[----:B------:R-:W-:Y:S01]  /*4d30*/  IMAD.MOV.U32 R70, RZ, RZ, R71 ;  /* 0x000000ffff467224 */ /* 0x000fe200078e0047 */
[----:B------:R-:W-:Y:S01]  /*4d40*/  MOV R71, R51 ;  /* 0x0000003300477202 */ /* 0x000fe20000000f00 */
[----:B------:R-:W-:Y:S01]  /*4d50*/  IMAD.MOV.U32 R51, RZ, RZ, R47 ;  /* 0x000000ffff337224 */ /* 0x000fe200078e002f */
[----:B------:R-:W-:Y:S01]  /*4d60*/  IADD3.X R90, P2, PT, R73, ~UR6, RZ, P2, !PT ;  /* 0x80000006495a7c10 */ /* 0x000fe2000975e4ff */
[----:B------:R-:W-:Y:S01]  /*4d70*/  IMAD.MOV.U32 R47, RZ, RZ, R67 ;  /* 0x000000ffff2f7224 */ /* 0x000fe200078e0043 */
[----:B------:R-:W-:Y:S01]  /*4d80*/  IADD3.X R88, P0, PT, R88, R49, RZ, P4, !PT ;  /* 0x0000003158587210 */ /* 0x000fe2000271e4ff */
[----:B------:R-:W-:-:S04]  /*4d90*/  IMAD.WIDE.U32 R60, R16, R33, R60 ;  /* 0x00000021103c7225 */ /* 0x000fc800078e003c */
[----:B------:R-:W-:Y:S01]  /*4da0*/  IMAD.X R74, R74, 0x1, R59, P1 ;  /* 0x000000014a4a7824 */ /* 0x000fe200008e063b */
[----:B------:R-:W-:Y:S01]  /*4db0*/  IADD3 R56, P3, PT, R56, R60, RZ ;  /* 0x0000003c38387210 */ /* 0x000fe20007f7e0ff */
[----:B------:R-:W-:Y:S01]  /*4dc0*/  IMAD.WIDE.U32 R50, R32, R35, R50 ;  /* 0x0000002320327225 */ /* 0x000fe200078e0032 */
[----:B------:R-:W-:-:S03]  /*4dd0*/  IADD3 R59, P1, PT, R41, -UR4, RZ ;  /* 0x80000004293b7c10 */ /* 0x000fc6000ff3e0ff */
[----:B------:R-:W-:-:S04]  /*4de0*/  IMAD.WIDE.U32 R46, R32, R39, R46 ;  /* 0x00000027202e7225 */ /* 0x000fc800078e002e */
[----:B------:R-:W-:Y:S01]  /*4df0*/  IMAD.WIDE.U32 R70, R30, R39, R70 ;  /* 0x000000271e467225 */ /* 0x000fe200078e0046 */
[----:B------:R-:W-:-:S03]  /*4e00*/  MOV R49, R47 ;  /* 0x0000002f00317202 */ /* 0x000fc60000000f00 */
[----:B------:R-:W-:-:S04]  /*4e10*/  IMAD.HI.U32 R55, R30, R36, RZ ;  /* 0x000000241e377227 */ /* 0x000fc800078e00ff */
[----:B------:R-:W-:Y:S01]  /*4e20*/  IMAD.MOV.U32 R48, RZ, RZ, R50 ;  /* 0x000000ffff307224 */ /* 0x000fe200078e0032 */
[----:B------:R-:W-:Y:S01]  /*4e30*/  IADD3.X R50, PT, PT, R74, ~UR7, RZ, P2, !PT ;  /* 0x800000074a327c10 */ /* 0x000fe200097fe4ff */
[----:B------:R-:W-:Y:S02]  /*4e40*/  IMAD.MOV.U32 R60, RZ, RZ, R46 ;  /* 0x000000ffff3c7224 */ /* 0x000fe400078e002e */
[----:B------:R-:W-:Y:S02]  /*4e50*/  IMAD.MOV.U32 R46, RZ, RZ, R70 ;  /* 0x000000ffff2e7224 */ /* 0x000fe400078e0046 */
[----:B------:R-:W-:Y:S02]  /*4e60*/  IMAD.MOV.U32 R47, RZ, RZ, R51 ;  /* 0x000000ffff2f7224 */ /* 0x000fe400078e0033 */
[----:B------:R-:W-:Y:S01]  /*4e70*/  IMAD.X R51, RZ, RZ, R55, P3 ;  /* 0x000000ffff337224 */ /* 0x000fe200018e0637 */
[----:B------:R-:W-:Y:S01]  /*4e80*/  ISETP.NE.AND P3, PT, R50, RZ, PT ;  /* 0x000000ff3200720c */ /* 0x000fe20003f65270 */
[----:B------:R-:W-:-:S03]  /*4e90*/  IMAD.WIDE.U32 R46, R16, R35, R46 ;  /* 0x00000023102e7225 */ /* 0x000fc600078e002e */
[----:B------:R-:W-:Y:S01]  /*4ea0*/  SEL R54, R54, R99, !P3 ;  /* 0x0000006336367207 */ /* 0x000fe20005800000 */
[----:B------:R-:W-:Y:S01]  /*4eb0*/  IMAD.WIDE.U32 R48, R32, R35, R48 ;  /* 0x0000002320307225 */ /* 0x000fe200078e0030 */
[----:B------:R-:W-:Y:S02]  /*4ec0*/  SEL R97, R66, R97, !P3 ;  /* 0x0000006142617207 */ /* 0x000fe40005800000 */
[----:B------:R-:W-:Y:S01]  /*4ed0*/  SEL R53, R53, R76, !P3 ;  /* 0x0000004c35357207 */ /* 0x000fe20005800000 */
[----:B------:R-:W-:Y:S01]  /*4ee0*/  IMAD.WIDE.U32 R60, R16, R37, R60 ;  /* 0x00000025103c7225 */ /* 0x000fe200078e003c */
[----:B------:R-:W-:Y:S02]  /*4ef0*/  SEL R93, R52, R93, !P3 ;  /* 0x0000005d345d7207 */ /* 0x000fe40005800000 */
[----:B------:R-:W-:Y:S01]  /*4f00*/  SEL R91, R62, R91, !P3 ;  /* 0x0000005b3e5b7207 */ /* 0x000fe20005800000 */
[----:B------:R-:W-:Y:S01]  /*4f10*/  IMAD.MOV.U32 R70, RZ, RZ, R71 ;  /* 0x000000ffff467224 */ /* 0x000fe200078e0047 */
[----:B------:R-:W-:Y:S01]  /*4f20*/  MOV R71, R47 ;  /* 0x0000002f00477202 */ /* 0x000fe20000000f00 */
[----:B------:R-:W-:Y:S01]  /*4f30*/  IMAD.X R78, R87, 0x1, R78, P0 ;  /* 0x00000001574e7824 */ /* 0x000fe200000e064e */
[----:B------:R-:W-:Y:S01]  /*4f40*/  IADD3 R92, P0, PT, R54, -R45, RZ ;  /* 0x8000002d365c7210 */ /* 0x000fe20007f1e0ff */
[----:B------:R-:W-:Y:S01]  /*4f50*/  IMAD.MOV.U32 R47, RZ, RZ, R49 ;  /* 0x000000ffff2f7224 */ /* 0x000fe200078e0031 */
[----:B------:R-:W-:Y:S01]  /*4f60*/  IADD3.X R45, P1, PT, R68, ~UR5, RZ, P1, !PT ;  /* 0x80000005442d7c10 */ /* 0x000fe20008f3e4ff */
[----:B------:R-:W-:Y:S01]  /*4f70*/  IMAD.MOV.U32 R50, RZ, RZ, R60 ;  /* 0x000000ffff327224 */ /* 0x000fe200078e003c */
[----:B------:R-:W-:Y:S01]  /*4f80*/  IADD3.X R28, P0, PT, R97, ~R28, RZ, P0, !PT ;  /* 0x8000001c611c7210 */ /* 0x000fe2000071e4ff */
[----:B------:R-:W-:Y:S01]  /*4f90*/  IMAD.MOV.U32 R49, RZ, RZ, R61 ;  /* 0x000000ffff317224 */ /* 0x000fe200078e003d */
[----:B------:R-:W-:Y:S01]  /*4fa0*/  IADD3.X R63, P1, PT, R95, ~UR8, RZ, P1, !PT ;  /* 0x800000085f3f7c10 */ /* 0x000fe20008f3e4ff */
[----:B------:R-:W-:Y:S01]  /*4fb0*/  IMAD.WIDE.U32 R70, R30, R35, R70 ;  /* 0x000000231e467225 */ /* 0x000fe200078e0046 */
[----:B------:R-:W-:-:S02]  /*4fc0*/  IADD3.X R38, P0, PT, R53, ~R38, RZ, P0, !PT ;  /* 0x8000002635267210 */ /* 0x000fc4000071e4ff */
[----:B------:R-:W-:Y:S01]  /*4fd0*/  IADD3.X R65, P1, PT, R75, ~UR9, RZ, P1, !PT ;  /* 0x800000094b417c10 */ /* 0x000fe20008f3e4ff */
[----:B------:R-:W-:Y:S01]  /*4fe0*/  IMAD.WIDE.U32 R50, R30, R33, R50 ;  /* 0x000000211e327225 */ /* 0x000fe200078e0032 */
[----:B------:R-:W-:Y:S02]  /*4ff0*/  MOV R52, R70 ;  /* 0x0000004600347202 */ /* 0x000fe40000000f00 */
[----:B------:R-:W-:Y:S01]  /*5000*/  IADD3.X R62, P0, PT, R93, ~R42, RZ, P0, !PT ;  /* 0x8000002a5d3e7210 */ /* 0x000fe2000071e4ff */
[----:B------:R-:W-:Y:S01]  /*5010*/  IMAD.WIDE.U32 R46, R32, R32, R46 ;  /* 0x00000020202e7225 */ /* 0x000fe200078e002e */
[----:B------:R-:W-:Y:S02]  /*5020*/  SEL R57, R64, R57, !P3 ;  /* 0x0000003940397207 */ /* 0x000fe40005800000 */
[----:B------:R-:W-:Y:S01]  /*5030*/  IADD3.X R34, P0, PT, R91, ~R34, RZ, P0, !PT ;  /* 0x800000225b227210 */ /* 0x000fe2000071e4ff */
[----:B------:R-:W-:Y:S01]  /*5040*/  IMAD.WIDE.U32 R48, R16, R39, R48 ;  /* 0x0000002710307225 */ /* 0x000fe200078e0030 */
[----:B------:R-:W-:-:S02]  /*5050*/  SEL R73, R90, R73, !P3 ;  /* 0x000000495a497207 */ /* 0x000fc40005800000 */
[----:B------:R-:W-:Y:S01]  /*5060*/  IADD3.X R57, P0, PT, R57, ~R44, RZ, P0, !PT ;  /* 0x8000002c39397210 */ /* 0x000fe2000071e4ff */
[----:B------:R-:W-:Y:S02]  /*5070*/  IMAD.MOV.U32 R53, RZ, RZ, R47 ;  /* 0x000000ffff357224 */ /* 0x000fe400078e002f */
[----:B------:R-:W-:Y:S01]  /*5080*/  IMAD.MOV.U32 R54, RZ, RZ, R46 ;  /* 0x000000ffff367224 */ /* 0x000fe200078e002e */
[----:B------:R-:W-:Y:S01]  /*5090*/  IADD3.X R40, P0, PT, R73, ~R40, RZ, P0, !PT ;  /* 0x8000002849287210 */ /* 0x000fe2000071e4ff */
[----:B------:R-:W-:Y:S02]  /*50a0*/  IMAD.MOV.U32 R55, RZ, RZ, R49 ;  /* 0x000000ffff377224 */ /* 0x000fe400078e0031 */
[----:B------:R-:W-:Y:S01]  /*50b0*/  IMAD.MOV.U32 R49, RZ, RZ, R51 ;  /* 0x000000ffff317224 */ /* 0x000fe200078e0033 */
[----:B------:R-:W-:Y:S01]  /*50c0*/  IADD3.X R51, P1, PT, R72, ~UR10, RZ, P1, !PT ;  /* 0x8000000a48337c10 */ /* 0x000fe20008f3e4ff */
[----:B------:R-:W-:-:S03]  /*50d0*/  IMAD.WIDE.U32 R46, R50, 0x3d1, RZ ;  /* 0x000003d1322e7825 */ /* 0x000fc600078e00ff */
[----:B------:R-:W-:Y:S01]  /*50e0*/  IADD3.X R66, P1, PT, R89, ~UR11, RZ, P1, !PT ;  /* 0x8000000b59427c10 */ /* 0x000fe20008f3e4ff */
[----:B------:R-:W-:Y:S01]  /*50f0*/  IMAD.WIDE.U32 R52, R16, R32, R52 ;  /* 0x0000002010347225 */ /* 0x000fe200078e0034 */
[----:B------:R-:W-:Y:S02]  /*5100*/  MOV R60, R47 ;  /* 0x0000002f003c7202 */ /* 0x000fe40000000f00 */
[----:B------:R-:W-:Y:S01]  /*5110*/  IADD3 RZ, P4, PT, RZ, R46, RZ ;  /* 0x0000002effff7210 */ /* 0x000fe20007f9e0ff */
[----:B------:R-:W-:Y:S01]  /*5120*/  IMAD.WIDE.U32 R48, R30, R37, R48 ;  /* 0x000000251e307225 */ /* 0x000fe200078e0030 */
[----:B------:R-:W-:Y:S02]  /*5130*/  IADD3.X R69, P2, PT, R88, ~UR6, RZ, P1, !PT ;  /* 0x8000000658457c10 */ /* 0x000fe40008f5e4ff */
[----:B------:R-:W-:Y:S01]  /*5140*/  IADD3 R67, P3, PT, R46, -UR4, RZ ;  /* 0x800000042e437c10 */ /* 0x000fe2000ff7e0ff */
[----:B------:R-:W-:Y:S01]  /*5150*/  IMAD.WIDE.U32 R54, R16, R35, R54 ;  /* 0x0000002310367225 */ /* 0x000fe200078e0036 */
[----:B------:R-:W-:-:S03]  /*5160*/  IADD3.X R47, PT, PT, R78, ~UR7, RZ, P2, !PT ;  /* 0x800000074e2f7c10 */ /* 0x000fc600097fe4ff */
[----:B------:R-:W-:Y:S01]  /*5170*/  IMAD.MOV.U32 R61, RZ, RZ, RZ ;  /* 0x000000ffff3d7224 */ /* 0x000fe200078e00ff */
[----:B------:R-:W-:Y:S01]  /*5180*/  ISETP.NE.AND P2, PT, R47, RZ, PT ;  /* 0x000000ff2f00720c */ /* 0x000fe20003f45270 */
[----:B------:R-:W-:Y:S02]  /*5190*/  IMAD.MOV.U32 R70, RZ, RZ, R71 ;  /* 0x000000ffff467224 */ /* 0x000fe400078e0047 */
[----:B------:R-:W-:Y:S02]  /*51a0*/  IMAD.MOV.U32 R71, RZ, RZ, R53 ;  /* 0x000000ffff477224 */ /* 0x000fe400078e0035 */
[----:B------:R-:W-:Y:S01]  /*51b0*/  IMAD.MOV.U32 R53, RZ, RZ, R55 ;  /* 0x000000ffff357224 */ /* 0x000fe200078e0037 */
[----:B------:R-:W-:Y:S01]  /*51c0*/  MOV R55, R49 ;  /* 0x0000003100377202 */ /* 0x000fe20000000f00 */
[----:B------:R-:W-:-:S04]  /*51d0*/  IMAD.WIDE.U32 R60, R48, 0x3d1, R60 ;  /* 0x000003d1303c7825 */ /* 0x000fc800078e003c */
[----:B------:R-:W-:Y:S01]  /*51e0*/  IMAD.WIDE.U32 R54, R30, R39, R54 ;  /* 0x000000271e367225 */ /* 0x000fe200078e0036 */
[----:B------:R-:W-:Y:S02]  /*51f0*/  IADD3.X R50, P1, PT, R60, R50, RZ, P4, !PT ;  /* 0x000000323c327210 */ /* 0x000fe4000273e4ff */
[----:B------:R-:W-:Y:S01]  /*5200*/  @P2 MOV R63, R95 ;  /* 0x0000005f003f2202 */ /* 0x000fe20000000f00 */
[----:B------:R-:W-:Y:S02]  /*5210*/  IMAD.MOV.U32 R60, RZ, RZ, R61 ;  /* 0x000000ffff3c7224 */ /* 0x000fe400078e003d */
[----:B------:R-:W-:Y:S02]  /*5220*/  IMAD.MOV.U32 R61, RZ, RZ, RZ ;  /* 0x000000ffff3d7224 */ /* 0x000fe400078e00ff */
[----:B------:R-:W-:-:S04]  /*5230*/  IMAD.WIDE.U32 R52, R16, R32, R52 ;  /* 0x0000002010347225 */ /* 0x000fc800078e0034 */
[----:B------:R-:W-:-:S04]  /*5240*/  IMAD.WIDE.U32 R60, R54, 0x3d1, R60 ;  /* 0x000003d1363c7825 */ /* 0x000fc800078e003c */
[----:B------:R-:W-:Y:S01]  /*5250*/  IMAD.WIDE.U32 R70, R30, R32, R70 ;  /* 0x000000201e467225 */ /* 0x000fe200078e0046 */
[----:B------:R-:W-:-:S03]  /*5260*/  IADD3.X R47, P1, PT, R60, R48, RZ, P1, !PT ;  /* 0x000000303c2f7210 */ /* 0x000fc60000f3e4ff */
[----:B------:R-:W-:Y:S01]  /*5270*/  IMAD.MOV.U32 R48, RZ, RZ, R52 ;  /* 0x000000ffff307224 */ /* 0x000fe200078e0034 */
[----:B------:R-:W-:Y:S01]  /*5280*/  MOV R52, R70 ;  /* 0x0000004600347202 */ /* 0x000fe20000000f00 */
[----:B------:R-:W-:Y:S02]  /*5290*/  IMAD.MOV.U32 R49, RZ, RZ, R55 ;  /* 0x000000ffff317224 */ /* 0x000fe400078e0037 */
[----:B------:R-:W-:Y:S02]  /*52a0*/  IMAD.MOV.U32 R76, RZ, RZ, R61 ;  /* 0x000000ffff4c7224 */ /* 0x000fe400078e003d */
[----:B------:R-:W-:-:S04]  /*52b0*/  IMAD.WIDE.U32 R48, R30, R35, R48 ;  /* 0x000000231e307225 */ /* 0x000fc800078e0030 */
[----:B------:R-:W-:-:S04]  /*52c0*/  IMAD.WIDE.U32 R52, R16, R16, R52 ;  /* 0x0000001010347225 */ /* 0x000fc800078e0034 */
[----:B------:R-:W-:Y:S02]  /*52d0*/  IMAD.MOV.U32 R77, RZ, RZ, RZ ;  /* 0x000000ffff4d7224 */ /* 0x000fe400078e00ff */
[----:B------:R-:W-:Y:S01]  /*52e0*/  IMAD.MOV.U32 R60, RZ, RZ, R52 ;  /* 0x000000ffff3c7224 */ /* 0x000fe200078e0034 */
[----:B------:R-:W-:Y:S01]  /*52f0*/  MOV R52, R71 ;  /* 0x0000004700347202 */ /* 0x000fe20000000f00 */
[----:B------:R-:W-:Y:S02]  /*5300*/  IMAD.MOV.U32 R61, RZ, RZ, R49 ;  /* 0x000000ffff3d7224 */ /* 0x000fe400078e0031 */
[----:B------:R-:W-:-:S04]  /*5310*/  IMAD.WIDE.U32 R76, R48, 0x3d1, R76 ;  /* 0x000003d1304c7825 */ /* 0x000fc800078e004c */
[----:B------:R-:W-:Y:S01]  /*5320*/  IMAD.WIDE.U32 R60, R30, R32, R60 ;  /* 0x000000201e3c7225 */ /* 0x000fe200078e003c */
[----:B------:R-:W-:-:S03]  /*5330*/  IADD3.X R76, P1, PT, R76, R54, RZ, P1, !PT ;  /* 0x000000364c4c7210 */ /* 0x000fc60000f3e4ff */
[----:B------:R-:W-:-:S04]  /*5340*/  IMAD.WIDE.U32 R52, R30, R16, R52 ;  /* 0x000000101e347225 */ /* 0x000fc800078e0034 */
[----:B------:R-:W-:Y:S01]  /*5350*/  IMAD.X R74, R74, 0x1, ~R43, P0 ;  /* 0x000000014a4a7824 */ /* 0x000fe200000e0e2b */
[----:B------:R-:W-:Y:S01]  /*5360*/  MOV R43, R61 ;  /* 0x0000003d002b7202 */ /* 0x000fe20000000f00 */
[----:B------:R-:W-:Y:S01]  /*5370*/  IMAD.MOV.U32 R70, RZ, RZ, R77 ;  /* 0x000000ffff467224 */ /* 0x000fe200078e004d */
[----:B------:R-:W-:Y:S01]  /*5380*/  IADD3.X R44, P0, PT, R50, ~UR5, RZ, P3, !PT ;  /* 0x80000005322c7c10 */ /* 0x000fe20009f1e4ff */
[----:B------:R-:W-:Y:S01]  /*5390*/  IMAD.MOV.U32 R71, RZ, RZ, RZ ;  /* 0x000000ffff477224 */ /* 0x000fe200078e00ff */
[----:B------:R-:W-:Y:S01]  /*53a0*/  ISETP.NE.AND P3, PT, R74, RZ, PT ;  /* 0x000000ff4a00720c */ /* 0x000fe20003f65270 */
[----:B------:R-:W-:Y:S01]  /*53b0*/  IMAD.MOV.U32 R42, RZ, RZ, R52 ;  /* 0x000000ffff2a7224 */ /* 0x000fe200078e0034 */
[----:B------:R-:W-:Y:S01]  /*53c0*/  IADD3.X R61, P0, PT, R47, ~UR8, RZ, P0, !PT ;  /* 0x800000082f3d7c10 */ /* 0x000fe2000871e4ff */
[----:B------:R-:W-:-:S04]  /*53d0*/  IMAD.WIDE.U32 R70, R60, 0x3d1, R70 ;  /* 0x000003d13c467825 */ /* 0x000fc800078e0046 */
[----:B------:R-:W-:Y:S01]  /*53e0*/  IMAD.WIDE.U32 R42, R30, R16, R42 ;  /* 0x000000101e2a7225 */ /* 0x000fe200078e002a */
[----:B------:R-:W-:-:S03]  /*53f0*/  IADD3.X R70, P1, PT, R70, R48, RZ, P1, !PT ;  /* 0x0000003046467210 */ /* 0x000fc60000f3e4ff */
[----:B------:R-:W-:Y:S01]  /*5400*/  IMAD.MOV.U32 R54, RZ, RZ, R71 ;  /* 0x000000ffff367224 */ /* 0x000fe200078e0047 */
[----:B------:R-:W-:Y:S01]  /*5410*/  IADD3.X R71, P0, PT, R76, ~UR9, RZ, P0, !PT ;  /* 0x800000094c477c10 */ /* 0x000fe2000871e4ff */
[----:B------:R-:W-:Y:S02]  /*5420*/  IMAD.MOV.U32 R55, RZ, RZ, RZ ;  /* 0x000000ffff377224 */ /* 0x000fe400078e00ff */
[----:B------:R-:W-:Y:S02]  /*5430*/  IMAD.MOV.U32 R52, RZ, RZ, R53 ;  /* 0x000000ffff347224 */ /* 0x000fe400078e0035 */
[----:B------:R-:W-:Y:S02]  /*5440*/  IMAD.MOV.U32 R53, RZ, RZ, R43 ;  /* 0x000000ffff357224 */ /* 0x000fe400078e002b */
[----:B------:R-:W-:-:S04]  /*5450*/  IMAD.WIDE.U32 R54, R42, 0x3d1, R54 ;  /* 0x000003d12a367825 */ /* 0x000fc800078e0036 */
[----:B------:R-:W-:Y:S01]  /*5460*/  IMAD.WIDE.U32 R52, R30, R30, R52 ;  /* 0x0000001e1e347225 */ /* 0x000fe200078e0034 */
[----:B------:R-:W-:Y:S02]  /*5470*/  MOV R48, R55 ;  /* 0x0000003700307202 */ /* 0x000fe40000000f00 */
[----:B------:R-:W-:Y:S01]  /*5480*/  IADD3.X R55, P1, PT, R54, R60, RZ, P1, !PT ;  /* 0x0000003c36377210 */ /* 0x000fe20000f3e4ff */
[----:B------:R-:W-:Y:S01]  /*5490*/  IMAD.MOV.U32 R49, RZ, RZ, RZ ;  /* 0x000000ffff317224 */ /* 0x000fe200078e00ff */
[----:B------:R-:W-:Y:S01]  /*54a0*/  IADD3.X R54, P6, PT, R70, ~UR10, RZ, P0, !PT ;  /* 0x8000000a46367c10 */ /* 0x000fe200087de4ff */
[----:B------:R-:W-:Y:S01]  /*54b0*/  @P2 IMAD.MOV.U32 R59, RZ, RZ, R41 ;  /* 0x000000ffff3b2224 */ /* 0x000fe200078e0029 */
[----:B------:R-:W-:Y:S01]  /*54c0*/  @P3 IADD3 R92, P0, PT, R92, UR4, RZ ;  /* 0x000000045c5c3c10 */ /* 0x000fe2000ff1e0ff */
[----:B------:R-:W-:-:S04]  /*54d0*/  IMAD.WIDE.U32 R48, R52, 0x3d1, R48 ;  /* 0x000003d134307825 */ /* 0x000fc800078e0030 */
[----:B------:R-:W-:Y:S01]  /*54e0*/  IMAD R43, R53, 0x3d1, R49 ;  /* 0x000003d1352b7824 */ /* 0x000fe200078e0231 */
[----:B------:R-:W-:Y:S01]  /*54f0*/  IADD3.X R42, P4, PT, R48, R42, RZ, P1, !PT ;  /* 0x0000002a302a7210 */ /* 0x000fe20000f9e4ff */
[----:B------:R-:W-:Y:S01]  /*5500*/  @P2 IMAD.MOV.U32 R45, RZ, RZ, R68 ;  /* 0x000000ffff2d2224 */ /* 0x000fe200078e0044 */
[----:B------:R-:W-:Y:S01]  /*5510*/  IADD3.X R41, P1, PT, R55, ~UR11, RZ, P6, !PT ;  /* 0x8000000b37297c10 */ /* 0x000fe2000b73e4ff */
[----:B------:R-:W-:Y:S02]  /*5520*/  @P2 IMAD.MOV.U32 R65, RZ, RZ, R75 ;  /* 0x000000ffff412224 */ /* 0x000fe400078e004b */
[----:B------:R-:W-:Y:S01]  /*5530*/  IMAD.X R79, R43, 0x1, R52, P4 ;  /* 0x000000012b4f7824 */ /* 0x000fe200020e0634 */
[----:B------:R-:W-:Y:S01]  /*5540*/  @P3 IADD3.X R28, P4, PT, R28, UR5, RZ, P0, !PT ;  /* 0x000000051c1c3c10 */ /* 0x000fe2000879e4ff */
[----:B------:R-:W-:Y:S01]  /*5550*/  @P2 IMAD.MOV.U32 R51, RZ, RZ, R72 ;  /* 0x000000ffff332224 */ /* 0x000fe200078e0048 */
[----:B------:R-:W-:Y:S01]  /*5560*/  IADD3 R92, P0, PT, R92, -R59, RZ ;  /* 0x8000003b5c5c7210 */ /* 0x000fe20007f1e0ff */
[----:B------:R-:W-:Y:S01]  /*5570*/  @P2 IMAD.MOV.U32 R66, RZ, RZ, R89 ;  /* 0x000000ffff422224 */ /* 0x000fe200078e0059 */
[----:B------:R-:W-:Y:S01]  /*5580*/  IADD3.X R43, P1, PT, R42, ~UR6, RZ, P1, !PT ;  /* 0x800000062a2b7c10 */ /* 0x000fe20008f3e4ff */
[----:B------:R-:W-:Y:S01]  /*5590*/  @P2 IMAD.MOV.U32 R69, RZ, RZ, R88 ;  /* 0x000000ffff452224 */ /* 0x000fe200078e0058 */
[----:B------:R-:W-:-:S02]  /*55a0*/  @P3 IADD3.X R38, P4, PT, R38, UR8, RZ, P4, !PT ;  /* 0x0000000826263c10 */ /* 0x000fc4000a79e4ff */
[----:B------:R-:W-:Y:S02]  /*55b0*/  IADD3.X R28, P0, PT, R28, ~R45, RZ, P0, !PT ;  /* 0x8000002d1c1c7210 */ /* 0x000fe4000071e4ff */
[----:B------:R-:W-:Y:S02]  /*55c0*/  IADD3.X R48, PT, PT, R79, ~UR7, RZ, P1, !PT ;  /* 0x800000074f307c10 */ /* 0x000fe40008ffe4ff */
[----:B------:R-:W-:Y:S02]  /*55d0*/  @P3 IADD3.X R62, P4, PT, R62, UR9, RZ, P4, !PT ;  /* 0x000000093e3e3c10 */ /* 0x000fe4000a79e4ff */
[----:B------:R-:W-:Y:S02]  /*55e0*/  IADD3.X R38, P1, PT, R38, ~R63, RZ, P0, !PT ;  /* 0x8000003f26267210 */ /* 0x000fe4000073e4ff */
[----:B------:R-:W-:Y:S02]  /*55f0*/  @P3 IADD3.X R34, P4, PT, R34, UR10, RZ, P4, !PT ;  /* 0x0000000a22223c10 */ /* 0x000fe4000a79e4ff */
[----:B------:R-:W-:-:S02]  /*5600*/  IADD3.X R62, P1, PT, R62, ~R65, RZ, P1, !PT ;  /* 0x800000413e3e7210 */ /* 0x000fc40000f3e4ff */
[----:B------:R-:W-:Y:S02]  /*5610*/  ISETP.NE.AND P0, PT, R48, RZ, PT ;  /* 0x000000ff3000720c */ /* 0x000fe40003f05270 */
[----:B------:R-:W-:Y:S02]  /*5620*/  @P3 IADD3.X R57, P4, PT, R57, UR11, RZ, P4, !PT ;  /* 0x0000000b39393c10 */ /* 0x000fe4000a79e4ff */
[----:B------:R-:W-:Y:S02]  /*5630*/  IADD3.X R34, P1, PT, R34, ~R51, RZ, P1, !PT ;  /* 0x8000003322227210 */ /* 0x000fe40000f3e4ff */
[----:B------:R-:W-:Y:S02]  /*5640*/  @P3 IADD3.X R40, P4, PT, R40, UR6, RZ, P4, !PT ;  /* 0x0000000628283c10 */ /* 0x000fe4000a79e4ff */
[----:B------:R-:W-:Y:S02]  /*5650*/  IADD3.X R57, P1, PT, R57, ~R66, RZ, P1, !PT ;  /* 0x8000004239397210 */ /* 0x000fe40000f3e4ff */
[----:B------:R-:W-:-:S02]  /*5660*/  @P3 IADD3.X R17, PT, PT, R17, UR7, RZ, P4, !PT ;  /* 0x0000000711113c10 */ /* 0x000fc4000a7fe4ff */
[----:B------:R-:W-:Y:S01]  /*5670*/  IADD3.X R40, P1, PT, R40, ~R69, RZ, P1, !PT ;  /* 0x8000004528287210 */ /* 0x000fe20000f3e4ff */
[----:B------:R-:W-:Y:S01]  /*5680*/  @P0 IMAD.MOV.U32 R44, RZ, RZ, R50 ;  /* 0x000000ffff2c0224 */ /* 0x000fe200078e0032 */
[----:B------:R-:W-:Y:S01]  /*5690*/  @P0 MOV R67, R46 ;  /* 0x0000002e00430202 */ /* 0x000fe20000000f00 */
[----:B------:R-:W-:Y:S01]  /*56a0*/  @P0 IMAD.MOV.U32 R61, RZ, RZ, R47 ;  /* 0x000000ffff3d0224 */ /* 0x000fe200078e002f */
[----:B------:R-:W-:Y:S01]  /*56b0*/  @P0 MOV R54, R70 ;  /* 0x0000004600360202 */ /* 0x000fe20000000f00 */
[----:B------:R-:W-:Y:S01]  /*56c0*/  IMAD.X R46, R17, 0x1, ~R78, P1 ;  /* 0x00000001112e7824 */ /* 0x000fe200008e0e4e */
[----:B------:R-:W-:Y:S01]  /*56d0*/  IADD3 R67, P2, PT, R86, R67, RZ ;  /* 0x0000004356437210 */ /* 0x000fe20007f5e0ff */
[----:B------:R-:W-:Y:S02]  /*56e0*/  @P0 IMAD.MOV.U32 R71, RZ, RZ, R76 ;  /* 0x000000ffff470224 */ /* 0x000fe400078e004c */
[----:B------:R-:W-:Y:S01]  /*56f0*/  @P0 IMAD.MOV.U32 R41, RZ, RZ, R55 ;  /* 0x000000ffff290224 */ /* 0x000fe200078e0037 */
[----:B------:R-:W-:Y:S01]  /*5700*/  ISETP.NE.AND P6, PT, R46, RZ, PT ;  /* 0x000000ff2e00720c */ /* 0x000fe20003fc5270 */
[----:B------:R-:W-:Y:S01]  /*5710*/  @P0 IMAD.MOV.U32 R43, RZ, RZ, R42 ;  /* 0x000000ffff2b0224 */ /* 0x000fe200078e002a */
[----:B------:R-:W-:-:S02]  /*5720*/  IADD3.X R44, P2, PT, R85, R44, RZ, P2, !PT ;  /* 0x0000002c552c7210 */ /* 0x000fc4000175e4ff */
[----:B------:R-:W-:Y:S02]  /*5730*/  IADD3 R46, P4, PT, R67, -UR4, RZ ;  /* 0x80000004432e7c10 */ /* 0x000fe4000ff9e0ff */
[----:B------:R-:W-:Y:S02]  /*5740*/  IADD3.X R61, P2, PT, R84, R61, RZ, P2, !PT ;  /* 0x0000003d543d7210 */ /* 0x000fe4000175e4ff */
[----:B------:R-:W-:Y:S02]  /*5750*/  IADD3.X R73, P4, PT, R44, ~UR5, RZ, P4, !PT ;  /* 0x800000052c497c10 */ /* 0x000fe4000a79e4ff */
[----:B------:R-:W-:Y:S02]  /*5760*/  IADD3.X R71, P2, PT, R82, R71, RZ, P2, !PT ;  /* 0x0000004752477210 */ /* 0x000fe4000175e4ff */
[----:B------:R-:W-:Y:S02]  /*5770*/  IADD3.X R48, P4, PT, R61, ~UR8, RZ, P4, !PT ;  /* 0x800000083d307c10 */ /* 0x000fe4000a79e4ff */
[----:B------:R-:W-:-:S02]  /*5780*/  @P6 IADD3 R92, P1, PT, R92, UR4, RZ ;  /* 0x000000045c5c6c10 */ /* 0x000fc4000ff3e0ff */
[----:B------:R-:W-:Y:S02]  /*5790*/  IADD3.X R54, P2, PT, R81, R54, RZ, P2, !PT ;  /* 0x0000003651367210 */ /* 0x000fe4000175e4ff */
[----:B------:R-:W-:Y:S02]  /*57a0*/  @P6 IADD3.X R28, P3, PT, R28, UR5, RZ, P1, !PT ;  /* 0x000000051c1c6c10 */ /* 0x000fe40008f7e4ff */
[----:B------:R-:W-:Y:S02]  /*57b0*/  IADD3 R92, P0, PT, R92, R92, RZ ;  /* 0x0000005c5c5c7210 */ /* 0x000fe40007f1e0ff */
[----:B------:R-:W-:Y:S02]  /*57c0*/  IADD3.X R80, P2, PT, R80, R41, RZ, P2, !PT ;  /* 0x0000002950507210 */ /* 0x000fe4000175e4ff */
[----:B------:R-:W-:Y:S02]  /*57d0*/  @P6 IADD3.X R38, P3, PT, R38, UR8, RZ, P3, !PT ;  /* 0x0000000826266c10 */ /* 0x000fe40009f7e4ff */
[----:B------:R-:W-:-:S02]  /*57e0*/  IADD3.X R28, P0, PT, R28, R28, RZ, P0, !PT ;  /* 0x0000001c1c1c7210 */ /* 0x000fc4000071e4ff */
[----:B------:R-:W-:Y:S02]  /*57f0*/  IADD3.X R58, P1, PT, R58, R43, RZ, P2, !PT ;  /* 0x0000002b3a3a7210 */ /* 0x000fe4000173e4ff */
[----:B------:R-:W-:Y:S02]  /*5800*/  IADD3 R41, P2, PT, R92, -UR4, RZ ;  /* 0x800000045c297c10 */ /* 0x000fe4000ff5e0ff */
[----:B------:R-:W-:Y:S01]  /*5810*/  @P6 IADD3.X R62, P3, PT, R62, UR9, RZ, P3, !PT ;  /* 0x000000093e3e6c10 */ /* 0x000fe20009f7e4ff */
[----:B------:R-:W-:Y:S01]  /*5820*/  IMAD.X R56, R56, 0x1, R79, P1 ;  /* 0x0000000138387824 */ /* 0x000fe200008e064f */
[----:B------:R-:W-:Y:S02]  /*5830*/  IADD3.X R38, P0, PT, R38, R38, RZ, P0, !PT ;  /* 0x0000002626267210 */ /* 0x000fe4000071e4ff */
[----:B------:R-:W-:Y:S02]  /*5840*/  IADD3.X R43, P2, PT, R28, ~UR5, RZ, P2, !PT ;  /* 0x800000051c2b7c10 */ /* 0x000fe4000975e4ff */
[----:B------:R-:W-:-:S02]  /*5850*/  @P6 IADD3.X R34, P3, PT, R34, UR10, RZ, P3, !PT ;  /* 0x0000000a22226c10 */ /* 0x000fc40009f7e4ff */
[----:B------:R-:W-:Y:S02]  /*5860*/  IADD3.X R62, P0, PT, R62, R62, RZ, P0, !PT ;  /* 0x0000003e3e3e7210 */ /* 0x000fe4000071e4ff */
[----:B------:R-:W-:Y:S02]  /*5870*/  IADD3.X R47, P2, PT, R38, ~UR8, RZ, P2, !PT ;  /* 0x80000008262f7c10 */ /* 0x000fe4000975e4ff */
[----:B------:R-:W-:Y:S02]  /*5880*/  @P6 IADD3.X R57, P3, PT, R57, UR11, RZ, P3, !PT ;  /* 0x0000000b39396c10 */ /* 0x000fe40009f7e4ff */
[----:B------:R-:W-:Y:S02]  /*5890*/  IADD3.X R34, P0, PT, R34, R34, RZ, P0, !PT ;  /* 0x0000002222227210 */ /* 0x000fe4000071e4ff */
[----:B------:R-:W-:Y:S02]  /*58a0*/  IADD3.X R50, P4, PT, R71, ~UR9, RZ, P4, !PT ;  /* 0x8000000947327c10 */ /* 0x000fe4000a79e4ff */
[----:B------:R-:W-:-:S02]  /*58b0*/  IADD3.X R49, P2, PT, R62, ~UR9, RZ, P2, !PT ;  /* 0x800000093e317c10 */ /* 0x000fc4000975e4ff */
[----:B------:R-:W-:Y:S02]  /*58c0*/  @P6 IADD3.X R40, P3, PT, R40, UR6, RZ, P3, !PT ;  /* 0x0000000628286c10 */ /* 0x000fe40009f7e4ff */
[----:B------:R-:W-:Y:S02]  /*58d0*/  IADD3.X R57, P0, PT, R57, R57, RZ, P0, !PT ;  /* 0x0000003939397210 */ /* 0x000fe4000071e4ff */
[----:B------:R-:W-:Y:S02]  /*58e0*/  IADD3.X R75, P4, PT, R54, ~UR10, RZ, P4, !PT ;  /* 0x8000000a364b7c10 */ /* 0x000fe4000a79e4ff */
[----:B------:R-:W-:Y:S02]  /*58f0*/  IADD3.X R53, P2, PT, R34, ~UR10, RZ, P2, !PT ;  /* 0x8000000a22357c10 */ /* 0x000fe4000975e4ff */
[----:B------:R-:W-:Y:S02]  /*5900*/  @P6 IADD3.X R18, PT, PT, R18, UR7, RZ, P3, !PT ;  /* 0x0000000712126c10 */ /* 0x000fe40009ffe4ff */
[----:B------:R-:W-:-:S02]  /*5910*/  IADD3.X R40, P0, PT, R40, R40, RZ, P0, !PT ;  /* 0x0000002828287210 */ /* 0x000fc4000071e4ff */
[----:B------:R-:W-:Y:S02]  /*5920*/  IADD3.X R77, P4, PT, R80, ~UR11, RZ, P4, !PT ;  /* 0x8000000b504d7c10 */ /* 0x000fe4000a79e4ff */
[----:B------:R-:W-:Y:S01]  /*5930*/  IADD3.X R42, P2, PT, R57, ~UR11, RZ, P2, !PT ;  /* 0x8000000b392a7c10 */ /* 0x000fe2000975e4ff */
[----:B------:R-:W-:Y:S01]  /*5940*/  IMAD.X R81, R18, 0x1, R18, P0 ;  /* 0x0000000112517824 */ /* 0x000fe200000e0612 */
[----:B------:R-:W-:Y:S02]  /*5950*/  IADD3.X R79, P4, PT, R58, ~UR6, RZ, P4, !PT ;  /* 0x800000063a4f7c10 */ /* 0x000fe4000a79e4ff */
[----:B------:R-:W-:Y:S02]  /*5960*/  IADD3.X R55, P2, PT, R40, ~UR6, RZ, P2, !PT ;  /* 0x8000000628377c10 */ /* 0x000fe4000975e4ff */
[----:B------:R-:W-:Y:S02]  /*5970*/  IADD3.X R60, PT, PT, R56, ~UR7, RZ, P4, !PT ;  /* 0x80000007383c7c10 */ /* 0x000fe4000a7fe4ff */
[----:B------:R-:W-:-:S02]  /*5980*/  IADD3.X R52, PT, PT, R81, ~UR7, RZ, P2, !PT ;  /* 0x8000000751347c10 */ /* 0x000fc400097fe4ff */
[----:B------:R-:W-:Y:S02]  /*5990*/  ISETP.NE.AND P2, PT, R60, RZ, PT ;  /* 0x000000ff3c00720c */ /* 0x000fe40003f45270 */
[----:B------:R-:W-:Y:S02]  /*59a0*/  ISETP.NE.AND P1, PT, R52, RZ, PT ;  /* 0x000000ff3400720c */ /* 0x000fe40003f25270 */
[----:B------:R-:W-:Y:S02]  /*59b0*/  SEL R46, R46, R67, !P2 ;  /* 0x000000432e2e7207 */ /* 0x000fe40005000000 */
[----:B------:R-:W-:Y:S02]  /*59c0*/  SEL R41, R41, R92, !P1 ;  /* 0x0000005c29297207 */ /* 0x000fe40004800000 */
[----:B------:R-:W-:Y:S02]  /*59d0*/  SEL R73, R73, R44, !P2 ;  /* 0x0000002c49497207 */ /* 0x000fe40005000000 */
[----:B------:R-:W-:-:S02]  /*59e0*/  SEL R44, R43, R28, !P1 ;  /* 0x0000001c2b2c7207 */ /* 0x000fc40004800000 */
[----:B------:R-:W-:Y:S02]  /*59f0*/  IADD3 R28, P0, PT, -R41, R46, RZ ;  /* 0x0000002e291c7210 */ /* 0x000fe40007f1e1ff */
[----:B------:R-:W-:Y:S02]  /*5a00*/  SEL R48, R48, R61, !P2 ;  /* 0x0000003d30307207 */ /* 0x000fe40005000000 */
[----:B------:R-:W-:Y:S02]  /*5a10*/  SEL R47, R47, R38, !P1 ;  /* 0x000000262f2f7207 */ /* 0x000fe40004800000 */
[----:B------:R-:W-:Y:S02]  /*5a20*/  IADD3.X R73, P0, PT, ~R44, R73, RZ, P0, !PT ;  /* 0x000000492c497210 */ /* 0x000fe4000071e5ff */
[----:B------:R-:W-:Y:S02]  /*5a30*/  SEL R50, R50, R71, !P2 ;  /* 0x0000004732327207 */ /* 0x000fe40005000000 */
[----:B------:R-:W-:Y:S01]  /*5a40*/  SEL R49, R49, R62, !P1 ;  /* 0x0000003e31317207 */ /* 0x000fe20004800000 */
[----:B------:R-:W-:Y:S01]  /*5a50*/  IMAD.MOV.U32 R62, RZ, RZ, RZ ;  /* 0x000000ffff3e7224 */ /* 0x000fe200078e00ff */
[----:B------:R-:W-:-:S02]  /*5a60*/  IADD3.X R48, P0, PT, ~R47, R48, RZ, P0, !PT ;  /* 0x000000302f307210 */ /* 0x000fc4000071e5ff */
[----:B------:R-:W-:Y:S01]  /*5a70*/  SEL R75, R75, R54, !P2 ;  /* 0x000000364b4b7207 */ /* 0x000fe20005000000 */
[----:B------:R-:W-:Y:S01]  /*5a80*/  IMAD.MOV.U32 R54, RZ, RZ, RZ ;  /* 0x000000ffff367224 */ /* 0x000fe200078e00ff */
[----:B------:R-:W-:Y:S02]  /*5a90*/  SEL R52, R53, R34, !P1 ;  /* 0x0000002235347207 */ /* 0x000fe40004800000 */
[----:B------:R-:W-:Y:S02]  /*5aa0*/  IADD3.X R50, P0, PT, ~R49, R50, RZ, P0, !PT ;  /* 0x0000003231327210 */ /* 0x000fe4000071e5ff */
[----:B------:R-:W-:Y:S02]  /*5ab0*/  SEL R77, R77, R80, !P2 ;  /* 0x000000504d4d7207 */ /* 0x000fe40005000000 */
[----:B------:R-:W-:Y:S02]  /*5ac0*/  SEL R38, R42, R57, !P1 ;  /* 0x000000392a267207 */ /* 0x000fe40004800000 */
[----:B------:R-:W-:-:S02]  /*5ad0*/  IADD3.X R75, P0, PT, ~R52, R75, RZ, P0, !PT ;  /* 0x0000004b344b7210 */ /* 0x000fc4000071e5ff */
[----:B------:R-:W-:Y:S02]  /*5ae0*/  SEL R79, R79, R58, !P2 ;  /* 0x0000003a4f4f7207 */ /* 0x000fe40005000000 */
[----:B------:R-:W-:Y:S02]  /*5af0*/  SEL R55, R55, R40, !P1 ;  /* 0x0000002837377207 */ /* 0x000fe40004800000 */
[----:B------:R-:W-:Y:S02]  /*5b00*/  IADD3.X R77, P0, PT, ~R38, R77, RZ, P0, !PT ;  /* 0x0000004d264d7210 */ /* 0x000fe4000071e5ff */
[----:B------:R-:W-:Y:S02]  /*5b10*/  MOV R60, RZ ;  /* 0x000000ff003c7202 */ /* 0x000fe40000000f00 */
[----:B------:R-:W-:-:S04]  /*5b20*/  IADD3.X R34, P0, PT, ~R55, R79, RZ, P0, !PT ;  /* 0x0000004f37227210 */ /* 0x000fc8000071e5ff */
[----:B------:R-:W-:-:S04]  /*5b30*/  IADD3.X R56, PT, PT, ~R81, R56, RZ, P0, !PT ;  /* 0x0000003851387210 */ /* 0x000fc800007fe5ff */
[----:B------:R-:W-:Y:S01]  /*5b40*/  ISETP.NE.AND P1, PT, R56, RZ, PT ;  /* 0x000000ff3800720c */ /* 0x000fe20003f25270 */
[----:B------:R-:W-:-:S12]  /*5b50*/  HFMA2 R56, -RZ, RZ, 0, 0 ;  /* 0x00000000ff387431 */ /* 0x000fd800000001ff */
[----:B------:R-:W-:-:S04]  /*5b60*/  @P1 IADD3 R28, P0, PT, R28, UR4, RZ ;  /* 0x000000041c1c1c10 */ /* 0x000fc8000ff1e0ff */
[----:B------:R-:W-:Y:S02]  /*5b70*/  @P1 IADD3.X R73, P0, PT, R73, UR5, RZ, P0, !PT ;  /* 0x0000000549491c10 */ /* 0x000fe4000871e4ff */
[----:B------:R-:W-:Y:S02]  /*5b80*/  IADD3 R28, P2, PT, -R41, R28, RZ ;  /* 0x0000001c291c7210 */ /* 0x000fe40007f5e1ff */
[----:B------:R-:W-:Y:S02]  /*5b90*/  @P1 IADD3.X R48, P0, PT, R48, UR8, RZ, P0, !PT ;  /* 0x0000000830301c10 */ /* 0x000fe4000871e4ff */
[----:B------:R-:W-:Y:S02]  /*5ba0*/  IADD3.X R118, P2, PT, ~R44, R73, RZ, P2, !PT ;  /* 0x000000492c767210 */ /* 0x000fe4000175e5ff */
[----:B------:R-:W-:Y:S02]  /*5bb0*/  @P1 IADD3.X R50, P0, PT, R50, UR9, RZ, P0, !PT ;  /* 0x0000000932321c10 */ /* 0x000fe4000871e4ff */
[----:B------:R-:W-:-:S02]  /*5bc0*/  IADD3.X R98, P2, PT, ~R47, R48, RZ, P2, !PT ;  /* 0x000000302f627210 */ /* 0x000fc4000175e5ff */
[----:B------:R-:W-:Y:S02]  /*5bd0*/  @P1 IADD3.X R75, P0, PT, R75, UR10, RZ, P0, !PT ;  /* 0x0000000a4b4b1c10 */ /* 0x000fe4000871e4ff */
[----:B------:R-:W-:Y:S01]  /*5be0*/  IADD3.X R84, P2, PT, ~R49, R50, RZ, P2, !PT ;  /* 0x0000003231547210 */ /* 0x000fe2000175e5ff */
[----:B------:R-:W-:Y:S01]  /*5bf0*/  IMAD.MOV.U32 R50, RZ, RZ, RZ ;  /* 0x000000ffff327224 */ /* 0x000fe200078e00ff */
[----:B------:R-:W-:Y:S02]  /*5c00*/  @P1 IADD3.X R77, P0, PT, R77, UR11, RZ, P0, !PT ;  /* 0x0000000b4d4d1c10 */ /* 0x000fe4000871e4ff */
[----:B------:R-:W-:Y:S02]  /*5c10*/  IADD3.X R89, P2, PT, ~R52, R75, RZ, P2, !PT ;  /* 0x0000004b34597210 */ /* 0x000fe4000175e5ff */
[----:B------:R-:W-:Y:S02]  /*5c20*/  @P1 IADD3.X R34, P0, PT, R34, UR6, RZ, P0, !PT ;  /* 0x0000000622221c10 */ /* 0x000fe4000871e4ff */
[----:B------:R-:W-:-:S02]  /*5c30*/  IADD3.X R112, P2, PT, ~R38, R77, RZ, P2, !PT ;  /* 0x0000004d26707210 */ /* 0x000fc4000175e5ff */
[----:B------:R-:W-:Y:S02]  /*5c40*/  @P1 IADD3.X R19, PT, PT, R19, UR7, RZ, P0, !PT ;  /* 0x0000000713131c10 */ /* 0x000fe400087fe4ff */
[----:B------:R-:W-:-:S05]  /*5c50*/  IADD3.X R34, P2, PT, ~R55, R34, RZ, P2, !PT ;  /* 0x0000002237227210 */ /* 0x000fca000175e5ff */
[----:B------:R-:W-:-:S05]  /*5c60*/  IMAD.X R40, R19, 0x1, ~R81, P2 ;  /* 0x0000000113287824 */ /* 0x000fca00010e0e51 */
[----:B------:R-:W-:-:S13]  /*5c70*/  ISETP.NE.AND P1, PT, R40, RZ, PT ;  /* 0x000000ff2800720c */ /* 0x000fda0003f25270 */
        /* <DEDUP_REMOVED lines=8> */
[----:B------:R-:W-:Y:S02]  /*5d00*/  IADD3.X R42, P2, PT, ~R84, R49, RZ, P2, !PT ;  /* 0x00000031542a7210 */ /* 0x000fe4000175e5ff */
[----:B------:R-:W-:Y:S02]  /*5d10*/  @P1 IADD3.X R112, P0, PT, R112, UR11, RZ, P0, !PT ;  /* 0x0000000b70701c10 */ /* 0x000fe4000871e4ff */
[----:B------:R-:W-:Y:S02]  /*5d20*/  IADD3.X R41, P2, PT, ~R89, R52, RZ, P2, !PT ;  /* 0x0000003459297210 */ /* 0x000fe4000175e5ff */
[----:B------:R-:W-:Y:S02]  /*5d30*/  @P1 IADD3.X R34, P0, PT, R34, UR6, RZ, P0, !PT ;  /* 0x0000000622221c10 */ /* 0x000fe4000871e4ff */
[----:B------:R-:W-:-:S02]  /*5d40*/  IADD3.X R40, P2, PT, ~R112, R38, RZ, P2, !PT ;  /* 0x0000002670287210 */ /* 0x000fc4000175e5ff */
[----:B------:R-:W-:Y:S02]  /*5d50*/  @P1 IADD3.X R20, PT, PT, R20, UR7, RZ, P0, !PT ;  /* 0x0000000714141c10 */ /* 0x000fe400087fe4ff */
[----:B------:R-:W-:Y:S02]  /*5d60*/  IADD3.X R38, P2, PT, ~R34, R55, RZ, P2, !PT ;  /* 0x0000003722267210 */ /* 0x000fe4000175e5ff */
[----:B------:R-:W-:Y:S02]  /*5d70*/  IADD3 R59, P0, PT, R59, R59, RZ ;  /* 0x0000003b3b3b7210 */ /* 0x000fe40007f1e0ff */
[----:B------:R-:W-:Y:S01]  /*5d80*/  MOV R75, R20 ;  /* 0x00000014004b7202 */ /* 0x000fe20000000f00 */
[----:B------:R-:W-:Y:S01]  /*5d90*/  IMAD.X R47, R81, 0x1, ~R20, P2 ;  /* 0x00000001512f7824 */ /* 0x000fe200010e0e14 */
[----:B------:R-:W-:Y:S02]  /*5da0*/  IADD3.X R45, P0, PT, R45, R45, RZ, P0, !PT ;  /* 0x0000002d2d2d7210 */ /* 0x000fe4000071e4ff */
[----:B------:R-:W-:-:S02]  /*5db0*/  IADD3 R48, P3, PT, R59, -UR4, RZ ;  /* 0x800000043b307c10 */ /* 0x000fc4000ff7e0ff */
[----:B------:R-:W-:Y:S02]  /*5dc0*/  ISETP.NE.AND P1, PT, R47, RZ, PT ;  /* 0x000000ff2f00720c */ /* 0x000fe40003f25270 */
[----:B------:R-:W-:Y:S02]  /*5dd0*/  IADD3.X R58, P2, PT, R63, R63, RZ, P0, !PT ;  /* 0x0000003f3f3a7210 */ /* 0x000fe4000075e4ff */
[----:B------:R-:W-:Y:S02]  /*5de0*/  IADD3.X R72, P3, PT, R45, ~UR5, RZ, P3, !PT ;  /* 0x800000052d487c10 */ /* 0x000fe40009f7e4ff */
[----:B------:R-:W-:Y:S02]  /*5df0*/  IADD3.X R49, P2, PT, R65, R65, RZ, P2, !PT ;  /* 0x0000004141317210 */ /* 0x000fe4000175e4ff */
[----:B------:R-:W-:Y:S02]  /*5e00*/  IADD3.X R71, P3, PT, R58, ~UR8, RZ, P3, !PT ;  /* 0x800000083a477c10 */ /* 0x000fe40009f7e4ff */
[----:B------:R-:W-:-:S02]  /*5e10*/  IADD3.X R68, P2, PT, R51, R51, RZ, P2, !PT ;  /* 0x0000003333447210 */ /* 0x000fc4000175e4ff */
[----:B------:R-:W-:Y:S02]  /*5e20*/  IADD3.X R74, P3, PT, R49, ~UR9, RZ, P3, !PT ;  /* 0x80000009314a7c10 */ /* 0x000fe40009f7e4ff */
[----:B------:R-:W-:Y:S02]  /*5e30*/  @P1 IADD3 R43, P0, PT, R43, UR4, RZ ;  /* 0x000000042b2b1c10 */ /* 0x000fe4000ff1e0ff */
[----:B------:R-:W-:Y:S01]  /*5e40*/  IADD3.X R47, P2, PT, R66, R66, RZ, P2, !PT ;  /* 0x00000042422f7210 */ /* 0x000fe2000175e4ff */
[----:B------:R-:W-:Y:S01]  /*5e50*/  IMAD.MOV.U32 R66, RZ, RZ, RZ ;  /* 0x000000ffff427224 */ /* 0x000fe200078e00ff */
[----:B------:R-:W-:Y:S01]  /*5e60*/  @P1 IADD3.X R44, P0, PT, R44, UR5, RZ, P0, !PT ;  /* 0x000000052c2c1c10 */ /* 0x000fe2000871e4ff */
[----:B------:R-:W-:-:S04]  /*5e70*/  IMAD.WIDE.U32 R52, R43, R36, RZ ;  /* 0x000000242b347225 */ /* 0x000fc800078e00ff */
[----:B------:R-:W-:Y:S01]  /*5e80*/  HFMA2 R52, -RZ, RZ, 0, 0 ;  /* 0x00000000ff347431 */ /* 0x000fe200000001ff */
[----:B------:R-:W-:Y:S01]  /*5e90*/  IADD3.X R73, P3, PT, R68, ~UR10, RZ, P3, !PT ;  /* 0x8000000a44497c10 */ /* 0x000fe20009f7e4ff */
[----:B------:R-:W-:Y:S01]  /*5ea0*/  IMAD.MOV.U32 R51, RZ, RZ, R53 ;  /* 0x000000ffff337224 */ /* 0x000fe200078e0035 */
[----:B------:R-:W-:Y:S02]  /*5eb0*/  @P1 IADD3.X R46, P0, PT, R46, UR8, RZ, P0, !PT ;  /* 0x000000082e2e1c10 */ /* 0x000fe4000871e4ff */
[----:B------:R-:W-:Y:S01]  /*5ec0*/  IADD3.X R69, P2, PT, R69, R69, RZ, P2, !PT ;  /* 0x0000004545457210 */ /* 0x000fe2000175e4ff */
[----:B------:R-:W-:Y:S01]  /*5ed0*/  IMAD.WIDE.U32 R50, R36, R44, R50 ;  /* 0x0000002c24327225 */ /* 0x000fe200078e0032 */
[----:B------:R-:W-:Y:S02]  /*5ee0*/  @P1 IADD3.X R42, P0, PT, R42, UR9, RZ, P0, !PT ;  /* 0x000000092a2a1c10 */ /* 0x000fe4000871e4ff */
[----:B------:R-:W-:Y:S01]  /*5ef0*/  IADD3.X R70, P3, PT, R47, ~UR11, RZ, P3, !PT ;  /* 0x8000000b2f467c10 */ /* 0x000fe20009f7e4ff */
[----:B------:R-:W-:Y:S01]  /*5f00*/  IMAD.MOV.U32 R53, RZ, RZ, R51 ;  /* 0x000000ffff357224 */ /* 0x000fe200078e0033 */
[----:B------:R-:W-:Y:S01]  /*5f10*/  @P1 IADD3.X R41, P0, PT, R41, UR10, RZ, P0, !PT ;  /* 0x0000000a29291c10 */ /* 0x000fe2000871e4ff */
[----:B------:R-:W-:Y:S01]  /*5f20*/  IMAD.MOV.U32 R51, RZ, RZ, RZ ;  /* 0x000000ffff337224 */ /* 0x000fe200078e00ff */
[----:B------:R-:W-:Y:S01]  /*5f30*/  IADD3.X R76, P3, PT, R69, ~UR6, RZ, P3, !PT ;  /* 0x80000006454c7c10 */ /* 0x000fe20009f7e4ff */
[----:B------:R-:W-:Y:S01]  /*5f40*/  IMAD.WIDE.U32 R52, R36, R46, R52 ;  /* 0x0000002e24347225 */ /* 0x000fe200078e0034 */
[----:B------:R-:W-:-:S03]  /*5f50*/  @P1 IADD3.X R40, P0, PT, R40, UR11, RZ, P0, !PT ;  /* 0x0000000b28281c10 */ /* 0x000fc6000871e4ff */
[----:B------:R-:W-:Y:S01]  /*5f60*/  IMAD.WIDE.U32 R50, R33, R43, R50 ;  /* 0x0000002b21327225 */ /* 0x000fe200078e0032 */
[----:B------:R-:W-:-:S03]  /*5f70*/  @P1 IADD3.X R38, P0, PT, R38, UR6, RZ, P0, !PT ;  /* 0x0000000626261c10 */ /* 0x000fc6000871e4ff */
[----:B------:R-:W-:Y:S01]  /*5f80*/  IMAD.MOV.U32 R55, RZ, RZ, R53 ;  /* 0x000000ffff377224 */ /* 0x000fe200078e0035 */
[----:B------:R-:W-:Y:S01]  /*5f90*/  MOV R53, R51 ;  /* 0x0000003300357202 */ /* 0x000fe20000000f00 */
[----:B------:R-:W-:Y:S01]  /*5fa0*/  IMAD.X R78, R78, 0x1, R78, P2 ;  /* 0x000000014e4e7824 */ /* 0x000fe200010e064e */
[----:B------:R-:W-:Y:S01]  /*5fb0*/  @P1 IADD3.X R21, PT, PT, R21, UR7, RZ, P0, !PT ;  /* 0x0000000715151c10 */ /* 0x000fe200087fe4ff */
[----:B------:R-:W-:-:S03]  /*5fc0*/  IMAD.WIDE.U32 R54, R36, R42, R54 ;  /* 0x0000002a24367225 */ /* 0x000fc600078e0036 */
[----:B------:R-:W-:Y:S01]  /*5fd0*/  IADD3.X R51, PT, PT, R78, ~UR7, RZ, P3, !PT ;  /* 0x800000074e337c10 */ /* 0x000fe20009ffe4ff */
[----:B------:R-:W-:-:S03]  /*5fe0*/  IMAD.WIDE.U32 R52, R33, R44, R52 ;  /* 0x0000002c21347225 */ /* 0x000fc600078e0034 */
[----:B------:R-:W-:Y:S01]  /*5ff0*/  ISETP.NE.AND P0, PT, R51, RZ, PT ;  /* 0x000000ff3300720c */ /* 0x000fe20003f05270 */
[----:B------:R-:W-:Y:S02]  /*6000*/  IMAD.MOV.U32 R67, RZ, RZ, R55 ;  /* 0x000000ffff437224 */ /* 0x000fe400078e0037 */
[----:B------:R-:W-:Y:S02]  /*6010*/  IMAD.MOV.U32 R55, RZ, RZ, R53 ;  /* 0x000000ffff377224 */ /* 0x000fe400078e0035 */
[----:B------:R-:W-:Y:S02]  /*6020*/  HFMA2 R53, -RZ, RZ, 0, 0 ;  /* 0x00000000ff357431 */ /* 0x000fe400000001ff */
[----:B------:R-:W-:Y:S01]  /*6030*/  IMAD.WIDE.U32 R66, R36, R41, R66 ;  /* 0x0000002924427225 */ /* 0x000fe200078e0042 */
[----:B------:R-:W-:Y:S02]  /*6040*/  SEL R74, R74, R49, !P0 ;  /* 0x000000314a4a7207 */ /* 0x000fe40004000000 */
[----:B------:R-:W-:Y:S01]  /*6050*/  SEL R59, R48, R59, !P0 ;  /* 0x0000003b303b7207 */ /* 0x000fe20004000000 */
[----:B------:R-:W-:Y:S01]  /*6060*/  IMAD.WIDE.U32 R54, R33, R46, R54 ;  /* 0x0000002e21367225 */ /* 0x000fe200078e0036 */
[----:B------:R-:W-:-:S02]  /*6070*/  SEL R70, R70, R47, !P0 ;  /* 0x0000002f46467207 */ /* 0x000fc40004000000 */
[----:B------:R-:W-:Y:S01]  /*6080*/  SEL R71, R71, R58, !P0 ;  /* 0x0000003a47477207 */ /* 0x000fe20004000000 */
        /* <DEDUP_REMOVED lines=8> */
[----:B------:R-:W-:Y:S02]  /*6110*/  IMAD.MOV.U32 R63, RZ, RZ, R67 ;  /* 0x000000ffff3f7224 */ /* 0x000fe400078e0043 */
[----:B------:R-:W-:Y:S02]  /*6120*/  IMAD.MOV.U32 R67, RZ, RZ, R55 ;  /* 0x000000ffff437224 */ /* 0x000fe400078e0037 */
[----:B------:R-:W-:-:S04]  /*6130*/  IMAD.WIDE.U32 R60, R36, R38, R60 ;  /* 0x00000026243c7225 */ /* 0x000fc800078e003c */
[----:B------:R-:W-:Y:S02]  /*6140*/  IMAD.MOV.U32 R55, RZ, RZ, RZ ;  /* 0x000000ffff377224 */ /* 0x000fe400078e00ff */
[----:B------:R-:W-:-:S04]  /*6150*/  IMAD.WIDE.U32 R62, R33, R41, R62 ;  /* 0x00000029213e7225 */ /* 0x000fc800078e003e */
[----:B------:R-:W-:-:S04]  /*6160*/  IMAD.WIDE.U32 R66, R37, R46, R66 ;  /* 0x0000002e25427225 */ /* 0x000fc800078e0042 */
[----:B------:R-:W-:Y:S02]  /*6170*/  IMAD.MOV.U32 R57, RZ, RZ, R61 ;  /* 0x000000ffff397224 */ /* 0x000fe400078e003d */
[----:B------:R-:W-:-:S04]  /*6180*/  IMAD.WIDE.U32 R54, R39, R43, R54 ;  /* 0x0000002b27367225 */ /* 0x000fc800078e0036 */
[----:B------:R-:W-:Y:S02]  /*6190*/  IMAD.MOV.U32 R61, RZ, RZ, R63 ;  /* 0x000000ffff3d7224 */ /* 0x000fe400078e003f */
[----:B------:R-:W-:Y:S02]  /*61a0*/  IMAD.MOV.U32 R63, RZ, RZ, R67 ;  /* 0x000000ffff3f7224 */ /* 0x000fe400078e0043 */
[----:B------:R-:W-:-:S04]  /*61b0*/  IMAD.WIDE.U32 R56, R36, R21, R56 ;  /* 0x0000001524387225 */ /* 0x000fc800078e0038 */
[----:B------:R-:W-:Y:S01]  /*61c0*/  IMAD.MOV.U32 R67, RZ, RZ, R55 ;  /* 0x000000ffff437224 */ /* 0x000fe200078e0037 */
[----:B------:R-:W-:Y:S01]  /*61d0*/  MOV R64, R56 ;  /* 0x0000003800407202 */ /* 0x000fe20000000f00 */
[----:B------:R-:W-:Y:S01]  /*61e0*/  IMAD.WIDE.U32 R60, R33, R40, R60 ;  /* 0x00000028213c7225 */ /* 0x000fe200078e003c */
[----:B------:R-:W-:-:S03]  /*61f0*/  MOV R56, R57 ;  /* 0x0000003900387202 */ /* 0x000fc60000000f00 */
        /* <DEDUP_REMOVED lines=12> */
[----:B------:R-:W-:Y:S01]  /*62c0*/  IMAD.WIDE.U32 R56, R33, R21, R56 ;  /* 0x0000001521387225 */ /* 0x000fe200078e0038 */
[----:B------:R-:W-:-:S03]  /*62d0*/  SEL R33, R76, R69, !P0 ;  /* 0x000000454c217207 */ /* 0x000fc60004000000 */
[----:B------:R-:W-:Y:S01]  /*62e0*/  IMAD.MOV.U32 R61, RZ, RZ, R63 ;  /* 0x000000ffff3d7224 */ /* 0x000fe200078e003f */
[----:B------:R-:W-:Y:S01]  /*62f0*/  MOV R76, R56 ;  /* 0x00000038004c7202 */ /* 0x000fe20000000f00 */
[----:B------:R-:W-:Y:S01]  /*6300*/  IMAD.MOV.U32 R63, RZ, RZ, R67 ;  /* 0x000000ffff3f7224 */ /* 0x000fe200078e0043 */
[----:B------:R-:W-:Y:S01]  /*6310*/  MOV R56, R57 ;  /* 0x0000003900387202 */ /* 0x000fe20000000f00 */
        /* <DEDUP_REMOVED lines=48> */
[----:B------:R-:W-:-:S04]  /*6620*/  IMAD.WIDE.U32 R64, R30, R43, R64 ;  /* 0x0000002b1e407225 */ /* 0x000fc800078e0040 */
[----:B------:R-:W-:Y:S02]  /*6630*/  IMAD.MOV.U32 R57, RZ, RZ, R73 ;  /* 0x000000ffff397224 */ /* 0x000fe400078e0049 */
[----:B------:R-:W-:Y:S02]  /*6640*/  IMAD.MOV.U32 R73, RZ, RZ, R69 ;  /* 0x000000ffff497224 */ /* 0x000fe400078e0045 */
[----:B------:R-:W-:Y:S02]  /*6650*/  IMAD.MOV.U32 R69, RZ, RZ, R77 ;  /* 0x000000ffff457224 */ /* 0x000fe400078e004d */
[----:B------:R-:W-:-:S04]  /*6660*/  IMAD.WIDE.U32 R56, R35, R21, R56 ;  /* 0x0000001523387225 */ /* 0x000fc800078e0038 */
[----:B------:R-:W-:Y:S02]  /*6670*/  IMAD.MOV.U32 R77, RZ, RZ, R65 ;  /* 0x000000ffff4d7224 */ /* 0x000fe400078e0041 */
[----:B------:R-:W-:-:S04]  /*6680*/  IMAD.WIDE.U32 R72, R32, R40, R72 ;  /* 0x0000002820487225 */ /* 0x000fc800078e0048 */
[----:B------:R-:W-:Y:S01]  /*6690*/  IMAD.WIDE.U32 R76, R30, R44, R76 ;  /* 0x0000002c1e4c7225 */ /* 0x000fe200078e004c */
[----:B------:R-:W-:Y:S02]  /*66a0*/  MOV R44, R56 ;  /* 0x00000038002c7202 */ /* 0x000fe40000000f00 */
[----:B------:R-:W-:Y:S01]  /*66b0*/  MOV R56, R57 ;  /* 0x0000003900387202 */ /* 0x000fe20000000f00 */
[----:B------:R-:W-:Y:S02]  /*66c0*/  IMAD.MOV.U32 R45, RZ, RZ, R73 ;  /* 0x000000ffff2d7224 */ /* 0x000fe400078e0049 */
[----:B------:R-:W-:-:S04]  /*66d0*/  IMAD.WIDE.U32 R68, R16, R42, R68 ;  /* 0x0000002a10447225 */ /* 0x000fc800078e0044 */
[----:B------:R-:W-:-:S04]  /*66e0*/  IMAD.WIDE.U32 R44, R32, R38, R44 ;  /* 0x00000026202c7225 */ /* 0x000fc800078e002c */
[----:B------:R-:W-:Y:S02]  /*66f0*/  IMAD.MOV.U32 R48, RZ, RZ, R68 ;  /* 0x000000ffff307224 */ /* 0x000fe400078e0044 */
[----:B------:R-:W-:Y:S02]  /*6700*/  IMAD.MOV.U32 R49, RZ, RZ, R77 ;  /* 0x000000ffff317224 */ /* 0x000fe400078e004d */
[----:B------:R-:W-:Y:S02]  /*6710*/  IMAD.MOV.U32 R57, RZ, RZ, R45 ;  /* 0x000000ffff397224 */ /* 0x000fe400078e002d */
[----:B------:R-:W-:Y:S02]  /*6720*/  IMAD.MOV.U32 R73, RZ, RZ, R69 ;  /* 0x000000ffff497224 */ /* 0x000fe400078e0045 */
[----:B------:R-:W-:-:S04]  /*6730*/  IMAD.WIDE.U32 R48, R30, R46, R48 ;  /* 0x0000002e1e307225 */ /* 0x000fc800078e0030 */
[----:B------:R-:W-:-:S04]  /*6740*/  IMAD.WIDE.U32 R46, R76, 0x3d1, RZ ;  /* 0x000003d14c2e7825 */ /* 0x000fc800078e00ff */
[----:B------:R-:W-:Y:S01]  /*6750*/  IMAD.WIDE.U32 R56, R32, R21, R56 ;  /* 0x0000001520387225 */ /* 0x000fe200078e0038 */
[----:B------:R-:W-:Y:S02]  /*6760*/  IADD3 R32, P1, PT, R59, R59, RZ ;  /* 0x0000003b3b207210 */ /* 0x000fe40007f3e0ff */
[----:B------:R-:W-:Y:S01]  /*6770*/  IADD3 RZ, P0, PT, RZ, R46, RZ ;  /* 0x0000002effff7210 */ /* 0x000fe20007f1e0ff */
[----:B------:R-:W-:Y:S01]  /*6780*/  IMAD.WIDE.U32 R72, R16, R41, R72 ;  /* 0x0000002910487225 */ /* 0x000fe200078e0048 */
[----:B------:R-:W-:-:S03]  /*6790*/  IADD3 R35, P2, PT, R32, -UR4, RZ ;  /* 0x8000000420237c10 */ /* 0x000fc6000ff5e0ff */
[----:B------:R-:W-:Y:S02]  /*67a0*/  IMAD.MOV.U32 R58, RZ, RZ, R47 ;  /* 0x000000ffff3a7224 */ /* 0x000fe400078e002f */
[----:B------:R-:W-:Y:S02]  /*67b0*/  IMAD.MOV.U32 R59, RZ, RZ, RZ ;  /* 0x000000ffff3b7224 */ /* 0x000fe400078e00ff */
[----:B------:R-:W-:Y:S01]  /*67c0*/  IMAD.MOV.U32 R45, RZ, RZ, R73 ;  /* 0x000000ffff2d7224 */ /* 0x000fe200078e0049 */
[----:B------:R-:W-:Y:S01]  /*67d0*/  MOV R73, R49 ;  /* 0x0000003100497202 */ /* 0x000fe20000000f00 */
[----:B------:R-:W-:-:S04]  /*67e0*/  IMAD.WIDE.U32 R58, R48, 0x3d1, R58 ;  /* 0x000003d1303a7825 */ /* 0x000fc800078e003a */
[----:B------:R-:W-:Y:S01]  /*67f0*/  IMAD.WIDE.U32 R72, R30, R42, R72 ;  /* 0x0000002a1e487225 */ /* 0x000fe200078e0048 */
[----:B------:R-:W-:Y:S02]  /*6800*/  IADD3.X R76, P0, PT, R58, R76, RZ, P0, !PT ;  /* 0x0000004c3a4c7210 */ /* 0x000fe4000071e4ff */
[----:B------:R-:W-:Y:S01]  /*6810*/  IADD3.X R42, P1, PT, R39, R39, RZ, P1, !PT ;  /* 0x00000027272a7210 */ /* 0x000fe20000f3e4ff */
[----:B------:R-:W-:-:S03]  /*6820*/  IMAD.WIDE.U32 R44, R16, R40, R44 ;  /* 0x00000028102c7225 */ /* 0x000fc600078e002c */
[----:B------:R-:W-:Y:S01]  /*6830*/  IADD3.X R71, P1, PT, R71, R71, RZ, P1, !PT ;  /* 0x0000004747477210 */ /* 0x000fe20000f3e4ff */
[----:B------:R-:W-:Y:S01]  /*6840*/  IMAD.MOV.U32 R58, RZ, RZ, R59 ;  /* 0x000000ffff3a7224 */ /* 0x000fe200078e003b */
[----:B------:R-:W-:Y:S01]  /*6850*/  IADD3.X R51, P2, PT, R42, ~UR5, RZ, P2, !PT ;  /* 0x800000052a337c10 */ /* 0x000fe2000975e4ff */
[----:B------:R-:W-:Y:S01]  /*6860*/  IMAD.MOV.U32 R59, RZ, RZ, RZ ;  /* 0x000000ffff3b7224 */ /* 0x000fe200078e00ff */
[----:B------:R-:W-:Y:S01]  /*6870*/  IADD3.X R74, P1, PT, R74, R74, RZ, P1, !PT ;  /* 0x0000004a4a4a7210 */ /* 0x000fe20000f3e4ff */
[----:B------:R-:W-:Y:S01]  /*6880*/  IMAD.MOV.U32 R69, RZ, RZ, R45 ;  /* 0x000000ffff457224 */ /* 0x000fe200078e002d */
[----:B------:R-:W-:Y:S01]  /*6890*/  MOV R45, R73 ;  /* 0x00000049002d7202 */ /* 0x000fe20000000f00 */
[----:B------:R-:W-:Y:S01]  /*68a0*/  IMAD.WIDE.U32 R58, R72, 0x3d1, R58 ;  /* 0x000003d1483a7825 */ /* 0x000fe200078e003a */
[----:B------:R-:W-:-:S03]  /*68b0*/  IADD3.X R61, P1, PT, R37, R37, RZ, P1, !PT ;  /* 0x00000025253d7210 */ /* 0x000fc60000f3e4ff */
[----:B------:R-:W-:Y:S01]  /*68c0*/  IMAD.MOV.U32 R68, RZ, RZ, R56 ;  /* 0x000000ffff447224 */ /* 0x000fe200078e0038 */
[----:B------:R-:W-:Y:S01]  /*68d0*/  IADD3.X R47, P0, PT, R58, R48, RZ, P0, !PT ;  /* 0x000000303a2f7210 */ /* 0x000fe2000071e4ff */
[----:B------:R-:W-:-:S04]  /*68e0*/  IMAD.WIDE.U32 R44, R30, R41, R44 ;  /* 0x000000291e2c7225 */ /* 0x000fc800078e002c */
[----:B------:R-:W-:-:S04]  /*68f0*/  IMAD.WIDE.U32 R68, R16, R38, R68 ;  /* 0x0000002610447225 */ /* 0x000fc800078e0044 */
[----:B------:R-:W-:Y:S02]  /*6900*/  IMAD.MOV.U32 R48, RZ, RZ, R57 ;  /* 0x000000ffff307224 */ /* 0x000fe400078e0039 */
[----:B------:R-:W-:Y:S02]  /*6910*/  IMAD.MOV.U32 R56, RZ, RZ, R59 ;  /* 0x000000ffff387224 */ /* 0x000fe400078e003b */
[----:B------:R-:W-:Y:S02]  /*6920*/  IMAD.MOV.U32 R57, RZ, RZ, RZ ;  /* 0x000000ffff397224 */ /* 0x000fe400078e00ff */
[----:B------:R-:W-:Y:S01]  /*6930*/  IMAD.MOV.U32 R49, RZ, RZ, R69 ;  /* 0x000000ffff317224 */ /* 0x000fe200078e0045 */
[----:B------:R-:W-:Y:S01]  /*6940*/  MOV R69, R45 ;  /* 0x0000002d00457202 */ /* 0x000fe20000000f00 */
[----:B------:R-:W-:-:S04]  /*6950*/  IMAD.WIDE.U32 R56, R44, 0x3d1, R56 ;  /* 0x000003d12c387825 */ /* 0x000fc800078e0038 */
[----:B------:R-:W-:Y:S01]  /*6960*/  IMAD.WIDE.U32 R48, R16, R21, R48 ;  /* 0x0000001510307225 */ /* 0x000fe200078e0030 */
[----:B------:R-:W-:Y:S02]  /*6970*/  IADD3.X R72, P0, PT, R56, R72, RZ, P0, !PT ;  /* 0x0000004838487210 */ /* 0x000fe4000071e4ff */
[----:B------:R-:W-:Y:S01]  /*6980*/  IADD3.X R16, P2, PT, R71, ~UR8, RZ, P2, !PT ;  /* 0x8000000847107c10 */ /* 0x000fe2000975e4ff */
[----:B------:R-:W-:-:S03]  /*6990*/  IMAD.WIDE.U32 R40, R30, R40, R68 ;  /* 0x000000281e287225 */ /* 0x000fc600078e0044 */
[----:B------:R-:W-:Y:S01]  /*69a0*/  IADD3.X R37, P3, PT, R74, ~UR9, RZ, P2, !PT ;  /* 0x800000094a257c10 */ /* 0x000fe2000977e4ff */
[----:B------:R-:W-:Y:S01]  /*69b0*/  IMAD.MOV.U32 R56, RZ, RZ, R57 ;  /* 0x000000ffff387224 */ /* 0x000fe200078e0039 */
[----:B------:R-:W-:Y:S01]  /*69c0*/  IADD3.X R70, P2, PT, R70, R70, RZ, P1, !PT ;  /* 0x0000004646467210 */ /* 0x000fe20000f5e4ff */
[----:B------:R-:W-:Y:S01]  /*69d0*/  IMAD.MOV.U32 R57, RZ, RZ, RZ ;  /* 0x000000ffff397224 */ /* 0x000fe200078e00ff */
[----:B------:R-:W-:Y:S01]  /*69e0*/  IADD3 R55, P1, PT, R46, -UR4, RZ ;  /* 0x800000042e377c10 */ /* 0x000fe2000ff3e0ff */
[----:B------:R-:W-:Y:S01]  /*69f0*/  IMAD.MOV.U32 R58, RZ, RZ, R48 ;  /* 0x000000ffff3a7224 */ /* 0x000fe200078e0030 */
[----:B------:R-:W-:Y:S01]  /*6a00*/  IADD3.X R53, P3, PT, R61, ~UR10, RZ, P3, !PT ;  /* 0x8000000a3d357c10 */ /* 0x000fe20009f7e4ff */
[----:B------:R-:W-:Y:S01]  /*6a10*/  IMAD.MOV.U32 R59, RZ, RZ, R41 ;  /* 0x000000ffff3b7224 */ /* 0x000fe200078e0029 */
[----:B------:R-:W-:Y:S01]  /*6a20*/  MOV R48, R49 ;  /* 0x0000003100307202 */ /* 0x000fe20000000f00 */
[----:B------:R-:W-:Y:S01]  /*6a30*/  IMAD.WIDE.U32 R56, R40, 0x3d1, R56 ;  /* 0x000003d128387825 */ /* 0x000fe200078e0038 */
[----:B------:R-:W-:-:S02]  /*6a40*/  IADD3.X R63, P2, PT, R33, R33, RZ, P2, !PT ;  /* 0x00000021213f7210 */ /* 0x000fc4000175e4ff */
[----:B------:R-:W-:Y:S01]  /*6a50*/  IADD3.X R41, P1, PT, R76, ~UR5, RZ, P1, !PT ;  /* 0x800000054c297c10 */ /* 0x000fe20008f3e4ff */
[----:B------:R-:W-:Y:S01]  /*6a60*/  IMAD.WIDE.U32 R38, R30, R38, R58 ;  /* 0x000000261e267225 */ /* 0x000fe200078e003a */
[----:B------:R-:W-:Y:S02]  /*6a70*/  IADD3.X R33, P3, PT, R70, ~UR11, RZ, P3, !PT ;  /* 0x8000000b46217c10 */ /* 0x000fe40009f7e4ff */
[----:B------:R-:W-:Y:S01]  /*6a80*/  IADD3.X R56, P0, PT, R56, R44, RZ, P0, !PT ;  /* 0x0000002c38387210 */ /* 0x000fe2000071e4ff */
[----:B------:R-:W-:Y:S01]  /*6a90*/  IMAD.MOV.U32 R58, RZ, RZ, R57 ;  /* 0x000000ffff3a7224 */ /* 0x000fe200078e0039 */
[----:B------:R-:W-:Y:S01]  /*6aa0*/  IADD3.X R68, P1, PT, R47, ~UR8, RZ, P1, !PT ;  /* 0x800000082f447c10 */ /* 0x000fe20008f3e4ff */
[----:B------:R-:W-:Y:S02]  /*6ab0*/  IMAD.MOV.U32 R59, RZ, RZ, RZ ;  /* 0x000000ffff3b7224 */ /* 0x000fe400078e00ff */
[----:B------:R-:W-:Y:S01]  /*6ac0*/  IMAD.MOV.U32 R49, RZ, RZ, R39 ;  /* 0x000000ffff317224 */ /* 0x000fe200078e0027 */
[----:B------:R-:W-:Y:S01]  /*6ad0*/  IADD3.X R57, P1, PT, R72, ~UR9, RZ, P1, !PT ;  /* 0x8000000948397c10 */ /* 0x000fe20008f3e4ff */
[----:B------:R-:W-:-:S04]  /*6ae0*/  IMAD.WIDE.U32 R58, R38, 0x3d1, R58 ;  /* 0x000003d1263a7825 */ /* 0x000fc800078e003a */
[----:B------:R-:W-:Y:S01]  /*6af0*/  IMAD.WIDE.U32 R48, R30, R21, R48 ;  /* 0x000000151e307225 */ /* 0x000fe200078e0030 */
[----:B------:R-:W-:Y:S02]  /*6b00*/  MOV R44, R59 ;  /* 0x0000003b002c7202 */ /* 0x000fe40000000f00 */
[----:B------:R-:W-:Y:S01]  /*6b10*/  IADD3.X R30, P3, PT, R63, ~UR6, RZ, P3, !PT ;  /* 0x800000063f1e7c10 */ /* 0x000fe20009f7e4ff */
[----:B------:R-:W-:Y:S01]  /*6b20*/  IMAD.X R78, R78, 0x1, R78, P2 ;  /* 0x000000014e4e7824 */ /* 0x000fe200010e064e */
[----:B------:R-:W-:Y:S01]  /*6b30*/  IADD3.X R40, P0, PT, R58, R40, RZ, P0, !PT ;  /* 0x000000283a287210 */ /* 0x000fe2000071e4ff */
[----:B------:R-:W-:Y:S01]  /*6b40*/  IMAD.MOV.U32 R45, RZ, RZ, RZ ;  /* 0x000000ffff2d7224 */ /* 0x000fe200078e00ff */
[----:B------:R-:W-:Y:S01]  /*6b50*/  IADD3.X R59, P1, PT, R56, ~UR10, RZ, P1, !PT ;  /* 0x8000000a383b7c10 */ /* 0x000fe20008f3e4ff */
[----:B------:R-:W-:Y:S01]  /*6b60*/  IMAD R36, R36, R43, RZ ;  /* 0x0000002b24247224 */ /* 0x000fe200078e02ff */
[----:B------:R-:W-:Y:S01]  /*6b70*/  IADD3.X R39, PT, PT, R78, ~UR7, RZ, P3, !PT ;  /* 0x800000074e277c10 */ /* 0x000fe20009ffe4ff */
[----:B------:R-:W-:-:S03]  /*6b80*/  IMAD.WIDE.U32 R44, R48, 0x3d1, R44 ;  /* 0x000003d1302c7825 */ /* 0x000fc600078e002c */
[----:B------:R-:W-:Y:S01]  /*6b90*/  ISETP.NE.AND P2, PT, R39, RZ, PT ;  /* 0x000000ff2700720c */ /* 0x000fe20003f45270 */
[----:B------:R-:W-:Y:S01]  /*6ba0*/  IMAD R39, R49, 0x3d1, R45 ;  /* 0x000003d131277824 */ /* 0x000fe200078e022d */
[----:B------:R-:W-:Y:S02]  /*6bb0*/  IADD3.X R38, P0, PT, R44, R38, RZ, P0, !PT ;  /* 0x000000262c267210 */ /* 0x000fe4000071e4ff */
[----:B------:R-:W-:-:S03]  /*6bc0*/  IADD3.X R45, P1, PT, R40, ~UR11, RZ, P1, !PT ;  /* 0x8000000b282d7c10 */ /* 0x000fc60008f3e4ff */
[----:B------:R-:W-:Y:S01]  /*6bd0*/  IMAD.X R39, R39, 0x1, R48, P0 ;  /* 0x0000000127277824 */ /* 0x000fe200000e0630 */
[----:B------:R-:W-:-:S04]  /*6be0*/  IADD3.X R49, P1, PT, R38, ~UR6, RZ, P1, !PT ;  /* 0x8000000626317c10 */ /* 0x000fc80008f3e4ff */
[----:B------:R-:W-:Y:S01]  /*6bf0*/  IADD3.X R44, PT, PT, R39, ~UR7, RZ, P1, !PT ;  /* 0x80000007272c7c10 */ /* 0x000fe20008ffe4ff */
[----:B------:R-:W-:Y:S01]  /*6c00*/  @P2 IMAD.MOV.U32 R35, RZ, RZ, R32 ;  /* 0x000000ffff232224 */ /* 0x000fe200078e0020 */
[----:B------:R-:W-:Y:S01]  /*6c10*/  @P2 MOV R53, R61 ;  /* 0x0000003d00352202 */ /* 0x000fe20000000f00 */
[----:B------:R-:W-:Y:S01]  /*6c20*/  @P2 IMAD.MOV.U32 R30, RZ, RZ, R63 ;  /* 0x000000ffff1e2224 */ /* 0x000fe200078e003f */
[----:B------:R-:W-:Y:S01]  /*6c30*/  ISETP.NE.AND P3, PT, R44, RZ, PT ;  /* 0x000000ff2c00720c */ /* 0x000fe20003f65270 */
[----:B------:R-:W-:Y:S01]  /*6c40*/  @P2 IMAD.MOV.U32 R33, RZ, RZ, R70 ;  /* 0x000000ffff212224 */ /* 0x000fe200078e0046 */
[----:B------:R-:W-:Y:S01]  /*6c50*/  IADD3 R35, P4, PT, R35, R35, RZ ;  /* 0x0000002323237210 */ /* 0x000fe20007f9e0ff */
[----:B------:R-:W-:Y:S01]  /*6c60*/  @P2 IMAD.MOV.U32 R37, RZ, RZ, R74 ;  /* 0x000000ffff252224 */ /* 0x000fe200078e004a */
[----:B------:R-:W-:Y:S01]  /*6c70*/  SEL R55, R55, R46, !P3 ;  /* 0x0000002e37377207 */ /* 0x000fe20005800000 */
[----:B------:R-:W-:Y:S01]  /*6c80*/  @P2 IMAD.MOV.U32 R16, RZ, RZ, R71 ;  /* 0x000000ffff102224 */ /* 0x000fe200078e0047 */
[----:B------:R-:W-:Y:S01]  /*6c90*/  SEL R41, R41, R76, !P3 ;  /* 0x0000004c29297207 */ /* 0x000fe20005800000 */
[----:B------:R-:W-:Y:S01]  /*6ca0*/  @P2 IMAD.MOV.U32 R51, RZ, RZ, R42 ;  /* 0x000000ffff332224 */ /* 0x000fe200078e002a */
[----:B------:R-:W-:-:S02]  /*6cb0*/  IADD3 R55, P0, PT, R36, R55, RZ ;  /* 0x0000003724377210 */ /* 0x000fc40007f1e0ff */
[----:B------:R-:W-:Y:S02]  /*6cc0*/  SEL R47, R68, R47, !P3 ;  /* 0x0000002f442f7207 */ /* 0x000fe40005800000 */
[----:B------:R-:W-:Y:S02]  /*6cd0*/  IADD3.X R50, P0, PT, R41, R50, RZ, P0, !PT ;  /* 0x0000003229327210 */ /* 0x000fe4000071e4ff */
[----:B------:R-:W-:Y:S02]  /*6ce0*/  IADD3 R32, P1, PT, R55, -UR4, RZ ;  /* 0x8000000437207c10 */ /* 0x000fe4000ff3e0ff */
[----:B------:R-:W-:Y:S02]  /*6cf0*/  SEL R57, R57, R72, !P3 ;  /* 0x0000004839397207 */ /* 0x000fe40005800000 */
[----:B------:R-:W-:Y:S02]  /*6d00*/  IADD3.X R47, P0, PT, R47, R52, RZ, P0, !PT ;  /* 0x000000342f2f7210 */ /* 0x000fe4000071e4ff */
[----:B------:R-:W-:-:S02]  /*6d10*/  IADD3.X R94, P2, PT, R50, ~UR5, RZ, P1, !PT ;  /* 0x80000005325e7c10 */ /* 0x000fc40008f5e4ff */
[----:B------:R-:W-:Y:S02]  /*6d20*/  SEL R59, R59, R56, !P3 ;  /* 0x000000383b3b7207 */ /* 0x000fe40005800000 */
[----:B------:R-:W-:Y:S02]  /*6d30*/  IADD3.X R57, P0, PT, R57, R54, RZ, P0, !PT ;  /* 0x0000003639397210 */ /* 0x000fe4000071e4ff */
[----:B------:R-:W-:Y:S02]  /*6d40*/  IADD3.X R51, P4, PT, R51, R51, RZ, P4, !PT ;  /* 0x0000003333337210 */ /* 0x000fe4000279e4ff */
[----:B------:R-:W-:Y:S02]  /*6d50*/  IADD3.X R92, P2, PT, R47, ~UR8, RZ, P2, !PT ;  /* 0x800000082f5c7c10 */ /* 0x000fe4000975e4ff */
[----:B------:R-:W-:Y:S02]  /*6d60*/  SEL R49, R49, R38, !P3 ;  /* 0x0000002631317207 */ /* 0x000fe40005800000 */
[----:B------:R-:W-:-:S02]  /*6d70*/  SEL R45, R45, R40, !P3 ;  /* 0x000000282d2d7207 */ /* 0x000fc40005800000 */
[----:B------:R-:W-:Y:S02]  /*6d80*/  IADD3 R38, P1, PT, R35, -UR4, RZ ;  /* 0x8000000423267c10 */ /* 0x000fe4000ff3e0ff */
[----:B------:R-:W-:Y:S02]  /*6d90*/  IADD3.X R59, P3, PT, R59, R66, RZ, P0, !PT ;  /* 0x000000423b3b7210 */ /* 0x000fe4000077e4ff */
[----:B------:R-:W-:Y:S02]  /*6da0*/  IADD3.X R36, P0, PT, R16, R16, RZ, P4, !PT ;  /* 0x0000001010247210 */ /* 0x000fe4000271e4ff */
[----:B------:R-:W-:Y:S02]  /*6db0*/  IADD3.X R74, P2, PT, R57, ~UR9, RZ, P2, !PT ;  /* 0x80000009394a7c10 */ /* 0x000fe4000975e4ff */
[----:B------:R-:W-:Y:S02]  /*6dc0*/  IADD3.X R40, P1, PT, R51, ~UR5, RZ, P1, !PT ;  /* 0x8000000533287c10 */ /* 0x000fe40008f3e4ff */
[----:B------:R-:W-:-:S02]  /*6dd0*/  IADD3.X R45, P3, PT, R45, R62, RZ, P3, !PT ;  /* 0x0000003e2d2d7210 */ /* 0x000fc40001f7e4ff */
[----:B------:R-:W-:Y:S02]  /*6de0*/  IADD3.X R37, P0, PT, R37, R37, RZ, P0, !PT ;  /* 0x0000002525257210 */ /* 0x000fe4000071e4ff */
[----:B------:R-:W-:Y:S02]  /*6df0*/  IADD3.X R76, P2, PT, R59, ~UR10, RZ, P2, !PT ;  /* 0x8000000a3b4c7c10 */ /* 0x000fe4000975e4ff */
[----:B------:R-:W-:Y:S02]  /*6e00*/  IADD3.X R41, P1, PT, R36, ~UR8, RZ, P1, !PT ;  /* 0x8000000824297c10 */ /* 0x000fe40008f3e4ff */
[----:B------:R-:W-:Y:S02]  /*6e10*/  IADD3.X R49, P3, PT, R49, R60, RZ, P3, !PT ;  /* 0x0000003c31317210 */ /* 0x000fe40001f7e4ff */
[----:B------:R-:W-:Y:S02]  /*6e20*/  IADD3.X R53, P0, PT, R53, R53, RZ, P0, !PT ;  /* 0x0000003535357210 */ /* 0x000fe4000071e4ff */
[----:B------:R-:W-:-:S02]  /*6e30*/  IADD3.X R16, P2, PT, R45, ~UR11, RZ, P2, !PT ;  /* 0x8000000b2d107c10 */ /* 0x000fc4000975e4ff */
[----:B------:R-:W-:Y:S02]  /*6e40*/  IADD3.X R42, P1, PT, R37, ~UR9, RZ, P1, !PT ;  /* 0x80000009252a7c10 */ /* 0x000fe40008f3e4ff */
[----:B------:R-:W-:Y:S02]  /*6e50*/  IADD3.X R65, PT, PT, R39, R64, RZ, P3, !PT ;  /* 0x0000004027417210 */ /* 0x000fe40001ffe4ff */
[----:B------:R-:W-:Y:S02]  /*6e60*/  IADD3.X R33, P0, PT, R33, R33, RZ, P0, !PT ;  /* 0x0000002121217210 */ /* 0x000fe4000071e4ff */
[----:B------:R-:W-:Y:S02]  /*6e70*/  IADD3.X R62, P2, PT, R49, ~UR6, RZ, P2, !PT ;  /* 0x80000006313e7c10 */ /* 0x000fe4000975e4ff */
[----:B------:R-:W-:Y:S02]  /*6e80*/  IADD3.X R44, P1, PT, R53, ~UR10, RZ, P1, !PT ;  /* 0x8000000a352c7c10 */ /* 0x000fe40008f3e4ff */
[----:B------:R-:W-:-:S02]  /*6e90*/  IADD3.X R30, P0, PT, R30, R30, RZ, P0, !PT ;  /* 0x0000001e1e1e7210 */ /* 0x000fc4000071e4ff */
[----:B------:R-:W-:Y:S02]  /*6ea0*/  IADD3.X R43, PT, PT, R65, ~UR7, RZ, P2, !PT ;  /* 0x80000007412b7c10 */ /* 0x000fe400097fe4ff */
[----:B------:R-:W-:Y:S01]  /*6eb0*/  IADD3.X R46, P1, PT, R33, ~UR11, RZ, P1, !PT ;  /* 0x8000000b212e7c10 */ /* 0x000fe20008f3e4ff */
[----:B------:R-:W-:Y:S01]  /*6ec0*/  IMAD.X R78, R78, 0x1, R78, P0 ;  /* 0x000000014e4e7824 */ /* 0x000fe200000e064e */
[----:B------:R-:W-:Y:S02]  /*6ed0*/  ISETP.NE.AND P2, PT, R43, RZ, PT ;  /* 0x000000ff2b00720c */ /* 0x000fe40003f45270 */
[----:B------:R-:W-:-:S04]  /*6ee0*/  IADD3.X R39, P1, PT, R30, ~UR6, RZ, P1, !PT ;  /* 0x800000061e277c10 */ /* 0x000fc80008f3e4ff */
[----:B------:R-:W-:-:S04]  /*6ef0*/  IADD3.X R43, PT, PT, R78, ~UR7, RZ, P1, !PT ;  /* 0x800000074e2b7c10 */ /* 0x000fc80008ffe4ff */
[----:B------:R-:W-:-:S03]  /*6f00*/  ISETP.NE.AND P1, PT, R43, RZ, PT ;  /* 0x000000ff2b00720c */ /* 0x000fc60003f25270 */
[----:B------:R-:W-:Y:S01]  /*6f10*/  @P2 IMAD.MOV.U32 R32, RZ, RZ, R55 ;  /* 0x000000ffff202224 */ /* 0x000fe200078e0037 */
[----:B------:R-:W-:Y:S01]  /*6f20*/  SEL R35, R38, R35, !P1 ;  /* 0x0000002326237207 */ /* 0x000fe20004800000 */
[----:B------:R-:W-:Y:S01]  /*6f30*/  @P2 IMAD.MOV.U32 R94, RZ, RZ, R50 ;  /* 0x000000ffff5e2224 */ /* 0x000fe200078e0032 */
[----:B------:R-:W-:Y:S01]  /*6f40*/  SEL R51, R40, R51, !P1 ;  /* 0x0000003328337207 */ /* 0x000fe20004800000 */
[----:B------:R-:W-:Y:S01]  /*6f50*/  @P2 IMAD.MOV.U32 R92, RZ, RZ, R47 ;  /* 0x000000ffff5c2224 */ /* 0x000fe200078e002f */
[----:B------:R-:W-:Y:S01]  /*6f60*/  IADD3 R32, P0, PT, -R35, R32, RZ ;  /* 0x0000002023207210 */ /* 0x000fe20007f1e1ff */
[----:B------:R-:W-:Y:S01]  /*6f70*/  @P2 IMAD.MOV.U32 R76, RZ, RZ, R59 ;  /* 0x000000ffff4c2224 */ /* 0x000fe200078e003b */
[----:B------:R-:W-:Y:S01]  /*6f80*/  SEL R41, R41, R36, !P1 ;  /* 0x0000002429297207 */ /* 0x000fe20004800000 */
[----:B------:R-:W-:Y:S01]  /*6f90*/  @P2 IMAD.MOV.U32 R16, RZ, RZ, R45 ;  /* 0x000000ffff102224 */ /* 0x000fe200078e002d */
[----:B------:R-:W-:Y:S01]  /*6fa0*/  IADD3.X R94, P0, PT, ~R51, R94, RZ, P0, !PT ;  /* 0x0000005e335e7210 */ /* 0x000fe2000071e5ff */
[----:B------:R-:W-:Y:S01]  /*6fb0*/  @P2 IMAD.MOV.U32 R62, RZ, RZ, R49 ;  /* 0x000000ffff3e2224 */ /* 0x000fe200078e0031 */
[----:B------:R-:W-:Y:S01]  /*6fc0*/  SEL R37, R42, R37, !P1 ;  /* 0x000000252a257207 */ /* 0x000fe20004800000 */
[----:B------:R-:W-:Y:S01]  /*6fd0*/  IMAD.MOV.U32 R38, RZ, RZ, RZ ;  /* 0x000000ffff267224 */ /* 0x000fe200078e00ff */
[----:B------:R-:W-:Y:S01]  /*6fe0*/  @P2 MOV R74, R57 ;  /* 0x00000039004a2202 */ /* 0x000fe20000000f00 */
[----:B------:R-:W-:Y:S01]  /*6ff0*/  IMAD.MOV.U32 R49, RZ, RZ, RZ ;  /* 0x000000ffff317224 */ /* 0x000fe200078e00ff */
[----:B------:R-:W-:Y:S01]  /*7000*/  IADD3.X R92, P0, PT, ~R41, R92, RZ, P0, !PT ;  /* 0x0000005c295c7210 */ /* 0x000fe2000071e5ff */
[----:B------:R-:W-:Y:S01]  /*7010*/  IMAD.MOV.U32 R47, RZ, RZ, RZ ;  /* 0x000000ffff2f7224 */ /* 0x000fe200078e00ff */
[----:B------:R-:W-:Y:S01]  /*7020*/  SEL R53, R44, R53, !P1 ;  /* 0x000000352c357207 */ /* 0x000fe20004800000 */
[----:B------:R-:W-:Y:S01]  /*7030*/  IMAD.MOV.U32 R51, RZ, RZ, RZ ;  /* 0x000000ffff337224 */ /* 0x000fe200078e00ff */
[----:B------:R-:W-:-:S02]  /*7040*/  IADD3.X R74, P0, PT, ~R37, R74, RZ, P0, !PT ;  /* 0x0000004a254a7210 */ /* 0x000fc4000071e5ff */
[----:B------:R-:W-:Y:S02]  /*7050*/  SEL R33, R46, R33, !P1 ;  /* 0x000000212e217207 */ /* 0x000fe40004800000 */
[----:B------:R-:W-:Y:S01]  /*7060*/  IADD3.X R76, P0, PT, ~R53, R76, RZ, P0, !PT ;  /* 0x0000004c354c7210 */ /* 0x000fe2000071e5ff */
[----:B------:R-:W-:Y:S01]  /*7070*/  IMAD.MOV.U32 R53, RZ, RZ, RZ ;  /* 0x000000ffff357224 */ /* 0x000fe200078e00ff */
[----:B------:R-:W-:Y:S02]  /*7080*/  SEL R39, R39, R30, !P1 ;  /* 0x0000001e27277207 */ /* 0x000fe40004800000 */
[----:B------:R-:W-:-:S04]  /*7090*/  IADD3.X R64, P0, PT, ~R33, R16, RZ, P0, !PT ;  /* 0x0000001021407210 */ /* 0x000fc8000071e5ff */
[----:B------:R-:W-:-:S05]  /*70a0*/  IADD3.X R62, P0, PT, ~R39, R62, RZ, P0, !PT ;  /* 0x0000003e273e7210 */ /* 0x000fca000071e5ff */
[----:B------:R-:W-:-:S05]  /*70b0*/  IMAD.X R78, R65, 0x1, ~R78, P0 ;  /* 0x00000001414e7824 */ /* 0x000fca00000e0e4e */
[----:B------:R-:W-:-:S13]  /*70c0*/  ISETP.NE.AND P1, PT, R78, RZ, PT ;  /* 0x000000ff4e00720c */ /* 0x000fda0003f25270 */
[----:B------:R-:W-:-:S04]  /*70d0*/  @P1 IADD3 R32, P0, PT, R32, UR4, RZ ;  /* 0x0000000420201c10 */ /* 0x000fc8000ff1e0ff */
[----:B------:R-:W-:Y:S01]  /*70e0*/  @P1 IADD3.X R94, P0, PT, R94, UR5, RZ, P0, !PT ;  /* 0x000000055e5e1c10 */ /* 0x000fe2000871e4ff */
[----:B------:R-:W-:-:S04]  /*70f0*/  IMAD.WIDE.U32 R36, R8, R32, RZ ;  /* 0x0000002008247225 */ /* 0x000fc800078e00ff */
[----:B------:R-:W-:Y:S01]  /*7100*/  HFMA2 R36, -RZ, RZ, 0, 0 ;  /* 0x00000000ff247431 */ /* 0x000fe200000001ff */
[----:B------:R-:W-:-:S04]  /*7110*/  @P1 IADD3.X R92, P0, PT, R92, UR8, RZ, P0, !PT ;  /* 0x000000085c5c1c10 */ /* 0x000fc8000871e4ff */
[----:B------:R-:W-:Y:S01]  /*7120*/  @P1 IADD3.X R74, P0, PT, R74, UR9, RZ, P0, !PT ;  /* 0x000000094a4a1c10 */ /* 0x000fe2000871e4ff */
[----:B------:R-:W-:-:S03]  /*7130*/  IMAD.WIDE.U32 R36, R32, R13, R36 ;  /* 0x0000000d20247225 */ /* 0x000fc600078e0024 */
[----:B------:R-:W-:Y:S01]  /*7140*/  @P1 IADD3.X R76, P0, PT, R76, UR10, RZ, P0, !PT ;  /* 0x0000000a4c4c1c10 */ /* 0x000fe2000871e4ff */
[----:B------:R-:W-:-:S03]  /*7150*/  IMAD.MOV.U32 R39, RZ, RZ, R37 ;  /* 0x000000ffff277224 */ /* 0x000fc600078e0025 */
[----:B------:R-:W-:Y:S01]  /*7160*/  @P1 IADD3.X R64, P0, PT, R64, UR11, RZ, P0, !PT ;  /* 0x0000000b40401c10 */ /* 0x000fe2000871e4ff */
[----:B------:R-:W-:Y:S01]  /*7170*/  IMAD.MOV.U32 R48, RZ, RZ, R36 ;  /* 0x000000ffff307224 */ /* 0x000fe200078e0024 */
[----:B------:R-:W-:Y:S01]  /*7180*/  MOV R36, RZ ;  /* 0x000000ff00247202 */ /* 0x000fe20000000f00 */
[----:B------:R-:W-:Y:S01]  /*7190*/  IMAD.WIDE.U32 R38, R32, R7, R38 ;  /* 0x0000000720267225 */ /* 0x000fe200078e0026 */
[----:B------:R-:W-:-:S03]  /*71a0*/  @P1 IADD3.X R62, P0, PT, R62, UR6, RZ, P0, !PT ;  /* 0x000000063e3e1c10 */ /* 0x000fc6000871e4ff */
[----:B------:R-:W-:Y:S01]  /*71b0*/  IMAD.WIDE.U32 R48, R94, R8, R48 ;  /* 0x000000085e307225 */ /* 0x000fe200078e0030 */
[----:B------:R-:W-:-:S03]  /*71c0*/  @P1 IADD3.X R22, PT, PT, R22, UR7, RZ, P0, !PT ;  /* 0x0000000716161c10 */ /* 0x000fc600087fe4ff */
[----:B------:R-:W-:Y:S02]  /*71d0*/  IMAD.MOV.U32 R37, RZ, RZ, R39 ;  /* 0x000000ffff257224 */ /* 0x000fe400078e0027 */
[----:B------:R-:W-:Y:S02]  /*71e0*/  IMAD.MOV.U32 R39, RZ, RZ, R49 ;  /* 0x000000ffff277224 */ /* 0x000fe400078e0031 */
[----:B------:R-:W-:-:S04]  /*71f0*/  IMAD.WIDE.U32 R36, R32, R29, R36 ;  /* 0x0000001d20247225 */ /* 0x000fc800078e0024 */
[----:B------:R-:W-:-:S04]  /*7200*/  IMAD.WIDE.U32 R40, R94, R13, R38 ;  /* 0x0000000d5e287225 */ /* 0x000fc800078e0026 */
[----:B------:R-:W-:Y:S01]  /*7210*/  IMAD.MOV.U32 R39, RZ, RZ, R37 ;  /* 0x000000ffff277224 */ /* 0x000fe200078e0025 */
[----:B------:R-:W-:Y:S01]  /*7220*/  MOV R37, R41 ;  /* 0x0000002900257202 */ /* 0x000fe20000000f00 */
[----:B------:R-:W-:Y:S02]  /*7230*/  IMAD.MOV.U32 R38, RZ, RZ, RZ ;  /* 0x000000ffff267224 */ /* 0x000fe400078e00ff */
[----:B------:R-:W-:Y:S02]  /*7240*/  IMAD.MOV.U32 R46, RZ, RZ, R40 ;  /* 0x000000ffff2e7224 */ /* 0x000fe400078e0028 */
[----:B------:R-:W-:-:S04]  /*7250*/  IMAD.WIDE.U32 R38, R32, R11, R38 ;  /* 0x0000000b20267225 */ /* 0x000fc800078e0026 */
[----:B------:R-:W-:-:S04]  /*7260*/  IMAD.WIDE.U32 R40, R94, R7, R36 ;  /* 0x000000075e287225 */ /* 0x000fc800078e0024 */
[----:B------:R-:W-:Y:S01]  /*7270*/  IMAD.MOV.U32 R37, RZ, RZ, R39 ;  /* 0x000000ffff257224 */ /* 0x000fe200078e0027 */
[----:B------:R-:W-:Y:S01]  /*7280*/  MOV R39, R41 ;  /* 0x0000002900277202 */ /* 0x000fe20000000f00 */
[----:B------:R-:W-:-:S04]  /*7290*/  IMAD.WIDE.U32 R46, R92, R8, R46 ;  /* 0x000000085c2e7225 */ /* 0x000fc800078e002e */
        /* <DEDUP_REMOVED lines=8> */
[----:B------:R-:W-:Y:S02]  /*7320*/  IMAD.MOV.U32 R38, RZ, RZ, RZ ;  /* 0x000000ffff267224 */ /* 0x000fe400078e00ff */
[----:B------:R-:W-:Y:S02]  /*7330*/  IMAD.MOV.U32 R44, RZ, RZ, R40 ;  /* 0x000000ffff2c7224 */ /* 0x000fe400078e0028 */
[----:B------:R-:W-:Y:S02]  /*7340*/  IMAD.MOV.U32 R45, RZ, RZ, R43 ;  /* 0x000000ffff2d7224 */ /* 0x000fe400078e002b */
[----:B------:R-:W-:Y:S02]  /*7350*/  IMAD.MOV.U32 R50, RZ, RZ, R42 ;  /* 0x000000ffff327224 */ /* 0x000fe400078e002a */
[----:B------:R-:W-:-:S04]  /*7360*/  IMAD.WIDE.U32 R40, R94, R11, R36 ;  /* 0x0000000b5e287225 */ /* 0x000fc800078e0024 */
[----:B------:R-:W-:Y:S02]  /*7370*/  HFMA2 R36, -RZ, RZ, 0, 0 ;  /* 0x00000000ff247431 */ /* 0x000fe400000001ff */
[----:B------:R-:W-:-:S04]  /*7380*/  IMAD.WIDE.U32 R38, R32, R9, R38 ;  /* 0x0000000920267225 */ /* 0x000fc800078e0026 */
        /* <DEDUP_REMOVED lines=19> */
[----:B------:R-:W-:Y:S02]  /*74c0*/  IMAD.MOV.U32 R36, RZ, RZ, R37 ;  /* 0x000000ffff247224 */ /* 0x000fe400078e0025 */
[----:B------:R-:W-:Y:S02]  /*74d0*/  IMAD.MOV.U32 R37, RZ, RZ, R41 ;  /* 0x000000ffff257224 */ /* 0x000fe400078e0029 */
[----:B------:R-:W-:Y:S01]  /*74e0*/  IMAD.MOV.U32 R41, RZ, RZ, R39 ;  /* 0x000000ffff297224 */ /* 0x000fe200078e0027 */
[----:B------:R-:W-:Y:S01]  /*74f0*/  MOV R39, R51 ;  /* 0x0000003300277202 */ /* 0x000fe20000000f00 */
[----:B------:R-:W-:-:S04]  /*7500*/  IMAD.WIDE.U32 R42, R76, R8, R52 ;  /* 0x000000084c2a7225 */ /* 0x000fc800078e0034 */
[----:B------:R-:W-:Y:S02]  /*7510*/  IMAD.MOV.U32 R52, RZ, RZ, R50 ;  /* 0x000000ffff347224 */ /* 0x000fe400078e0032 */
[----:B------:R-:W-:Y:S02]  /*7520*/  IMAD.MOV.U32 R53, RZ, RZ, R43 ;  /* 0x000000ffff357224 */ /* 0x000fe400078e002b */
[----:B------:R-:W-:-:S04]  /*7530*/  IMAD.WIDE.U32 R36, R94, R6, R36 ;  /* 0x000000065e247225 */ /* 0x000fc800078e0024 */
[----:B------:R-:W-:-:S04]  /*7540*/  IMAD.WIDE.U32 R40, R92, R31, R40 ;  /* 0x0000001f5c287225 */ /* 0x000fc800078e0028 */
[----:B------:R-:W-:-:S04]  /*7550*/  IMAD.WIDE.U32 R50, R74, R29, R38 ;  /* 0x0000001d4a327225 */ /* 0x000fc800078e0026 */
[----:B------:R-:W-:-:S04]  /*7560*/  IMAD.WIDE.U32 R52, R76, R13, R52 ;  /* 0x0000000d4c347225 */ /* 0x000fc800078e0034 */
[----:B------:R-:W-:Y:S02]  /*7570*/  IMAD.MOV.U32 R38, RZ, RZ, R36 ;  /* 0x000000ffff267224 */ /* 0x000fe400078e0024 */
[----:B------:R-:W-:Y:S01]  /*7580*/  IMAD.MOV.U32 R39, RZ, RZ, R41 ;  /* 0x000000ffff277224 */ /* 0x000fe200078e0029 */
[----:B------:R-:W-:Y:S01]  /*7590*/  MOV R41, R51 ;  /* 0x0000003300297202 */ /* 0x000fe20000000f00 */
[----:B------:R-:W-:Y:S02]  /*75a0*/  IMAD.MOV.U32 R54, RZ, RZ, R50 ;  /* 0x000000ffff367224 */ /* 0x000fe400078e0032 */
[----:B------:R-:W-:Y:S02]  /*75b0*/  IMAD.MOV.U32 R55, RZ, RZ, R53 ;  /* 0x000000ffff377224 */ /* 0x000fe400078e0035 */
[----:B------:R-:W-:Y:S02]  /*75c0*/  IMAD.MOV.U32 R53, RZ, RZ, RZ ;  /* 0x000000ffff357224 */ /* 0x000fe400078e00ff */
        /* <DEDUP_REMOVED lines=14> */
[----:B------:R-:W-:Y:S02]  /*76b0*/  IMAD.MOV.U32 R39, RZ, RZ, R53 ;  /* 0x000000ffff277224 */ /* 0x000fe400078e0035 */
[----:B------:R-:W-:Y:S02]  /*76c0*/  IMAD.MOV.U32 R57, RZ, RZ, R55 ;  /* 0x000000ffff397224 */ /* 0x000fe400078e0037 */
[----:B------:R-:W-:Y:S02]  /*76d0*/  IMAD.MOV.U32 R56, RZ, RZ, R52 ;  /* 0x000000ffff387224 */ /* 0x000fe400078e0034 */
[----:B------:R-:W-:Y:S02]  /*76e0*/  IMAD.MOV.U32 R55, RZ, RZ, RZ ;  /* 0x000000ffff377224 */ /* 0x000fe400078e00ff */
[----:B------:R-:W-:Y:S01]  /*76f0*/  IMAD.MOV.U32 R50, RZ, RZ, R36 ;  /* 0x000000ffff327224 */ /* 0x000fe200078e0024 */
[----:B------:R-:W-:Y:S01]  /*7700*/  MOV R36, R37 ;  /* 0x0000002500247202 */ /* 0x000fe20000000f00 */
        /* <DEDUP_REMOVED lines=17> */
[----:B------:R-:W-:Y:S02]  /*7820*/  IMAD.MOV.U32 R58, RZ, RZ, R52 ;  /* 0x000000ffff3a7224 */ /* 0x000fe400078e0034 */
[----:B------:R-:W-:Y:S02]  /*7830*/  IMAD.MOV.U32 R57, RZ, RZ, RZ ;  /* 0x000000ffff397224 */ /* 0x000fe400078e00ff */
        /* <DEDUP_REMOVED lines=20> */
[----:B------:R-:W-:-:S04]  /*7980*/  IMAD.WIDE.U32 R66, R62, R11, R50 ;  /* 0x0000000b3e427225 */ /* 0x000fc800078e0032 */
[----:B------:R-:W-:-:S04]  /*7990*/  IMAD.WIDE.U32 R54, R22, R7, R60 ;  /* 0x0000000716367225 */ /* 0x000fc800078e003c */
[----:B------:R-:W-:Y:S01]  /*79a0*/  IMAD.MOV.U32 R61, RZ, RZ, R59 ;  /* 0x000000ffff3d7224 */ /* 0x000fe200078e003b */
[----:B------:R-:W-:Y:S01]  /*79b0*/  MOV R59, R67 ;  /* 0x00000043003b7202 */ /* 0x000fe20000000f00 */
[----:B------:R-:W-:Y:S02]  /*79c0*/  IMAD.MOV.U32 R60, RZ, RZ, R57 ;  /* 0x000000ffff3c7224 */ /* 0x000fe400078e0039 */
[----:B------:R-:W-:-:S04]  /*79d0*/  IMAD.WIDE.U32 R50, R52, 0x3d1, RZ ;  /* 0x000003d134327825 */ /* 0x000fc800078e00ff */
[----:B------:R-:W-:Y:S01]  /*79e0*/  IMAD.MOV.U32 R56, RZ, RZ, R66 ;  /* 0x000000ffff387224 */ /* 0x000fe200078e0042 */
[----:B------:R-:W-:Y:S01]  /*79f0*/  IADD3 RZ, P0, PT, RZ, R50, RZ ;  /* 0x00000032ffff7210 */ /* 0x000fe20007f1e0ff */
[----:B------:R-:W-:Y:S02]  /*7a00*/  IMAD.MOV.U32 R57, RZ, RZ, R55 ;  /* 0x000000ffff397224 */ /* 0x000fe400078e0037 */
[----:B------:R-:W-:-:S04]  /*7a10*/  IMAD.WIDE.U32 R60, R64, R6, R60 ;  /* 0x00000006403c7225 */ /* 0x000fc800078e003c */
[----:B------:R-:W-:Y:S01]  /*7a20*/  IMAD.WIDE.U32 R58, R62, R31, R58 ;  /* 0x0000001f3e3a7225 */ /* 0x000fe200078e003a */
[----:B------:R-:W-:Y:S02]  /*7a30*/  MOV R68, R60 ;  /* 0x0000003c00447202 */ /* 0x000fe40000000f00 */
[----:B------:R-:W-:Y:S01]  /*7a40*/  MOV R60, R61 ;  /* 0x0000003d003c7202 */ /* 0x000fe20000000f00 */
[----:B------:R-:W-:Y:S01]  /*7a50*/  IMAD.WIDE.U32 R56, R22, R29, R56 ;  /* 0x0000001d16387225 */ /* 0x000fe200078e0038 */
[----:B------:R-:W-:-:S03]  /*7a60*/  IADD3 R29, P1, PT, R50, -UR4, RZ ;  /* 0x80000004321d7c10 */ /* 0x000fc6000ff3e0ff */
[----:B------:R-:W-:Y:S02]  /*7a70*/  IMAD.MOV.U32 R66, RZ, RZ, R51 ;  /* 0x000000ffff427224 */ /* 0x000fe400078e0033 */
[----:B------:R-:W-:Y:S02]  /*7a80*/  IMAD.MOV.U32 R67, RZ, RZ, RZ ;  /* 0x000000ffff437224 */ /* 0x000fe400078e00ff */
[----:B------:R-:W-:Y:S02]  /*7a90*/  IMAD.MOV.U32 R69, RZ, RZ, R59 ;  /* 0x000000ffff457224 */ /* 0x000fe400078e003b */
[----:B------:R-:W-:-:S04]  /*7aa0*/  IMAD.WIDE.U32 R66, R54, 0x3d1, R66 ;  /* 0x000003d136427825 */ /* 0x000fc800078e0042 */
[----:B------:R-:W-:Y:S02]  /*7ab0*/  IMAD.MOV.U32 R59, RZ, RZ, R57 ;  /* 0x000000ffff3b7224 */ /* 0x000fe400078e0039 */
[----:B------:R-:W-:-:S04]  /*7ac0*/  IMAD.WIDE.U32 R68, R62, R9, R68 ;  /* 0x000000093e447225 */ /* 0x000fc800078e0044 */
[----:B------:R-:W-:Y:S01]  /*7ad0*/  IMAD.WIDE.U32 R58, R22, R11, R58 ;  /* 0x0000000b163a7225 */ /* 0x000fe200078e003a */
[----:B------:R-:W-:-:S03]  /*7ae0*/  IADD3.X R11, P0, PT, R66, R52, RZ, P0, !PT ;  /* 0x00000034420b7210 */ /* 0x000fc6000071e4ff */
[----:B------:R-:W-:Y:S01]  /*7af0*/  IMAD.MOV.U32 R52, RZ, RZ, R67 ;  /* 0x000000ffff347224 */ /* 0x000fe200078e0043 */
[----:B------:R-:W-:Y:S01]  /*7b00*/  IADD3.X R16, P1, PT, R11, ~UR5, RZ, P1, !PT ;  /* 0x800000050b107c10 */ /* 0x000fe20008f3e4ff */
[----:B------:R-:W-:Y:S02]  /*7b10*/  IMAD.MOV.U32 R53, RZ, RZ, RZ ;  /* 0x000000ffff357224 */ /* 0x000fe400078e00ff */
[----:B------:R-:W-:Y:S02]  /*7b20*/  IMAD.MOV.U32 R61, RZ, RZ, R69 ;  /* 0x000000ffff3d7224 */ /* 0x000fe400078e0045 */
[----:B------:R-:W-:-:S04]  /*7b30*/  IMAD.WIDE.U32 R52, R56, 0x3d1, R52 ;  /* 0x000003d138347825 */ /* 0x000fc800078e0034 */
[----:B------:R-:W-:Y:S01]  /*7b40*/  IMAD.MOV.U32 R69, RZ, RZ, R59 ;  /* 0x000000ffff457224 */ /* 0x000fe200078e003b */
[----:B------:R-:W-:Y:S01]  /*7b50*/  IADD3.X R13, P0, PT, R52, R54, RZ, P0, !PT ;  /* 0x00000036340d7210 */ /* 0x000fe2000071e4ff */
[----:B------:R-:W-:-:S04]  /*7b60*/  IMAD.WIDE.U32 R66, R62, R6, R60 ;  /* 0x000000063e427225 */ /* 0x000fc800078e003c */
[----:B------:R-:W-:Y:S01]  /*7b70*/  IMAD.MOV.U32 R60, RZ, RZ, R53 ;  /* 0x000000ffff3c7224 */ /* 0x000fe200078e0035 */
[----:B------:R-:W-:Y:S01]  /*7b80*/  MOV R52, R66 ;  /* 0x0000004200347202 */ /* 0x000fe20000000f00 */
[----:B------:R-:W-:Y:S02]  /*7b90*/  IMAD.MOV.U32 R61, RZ, RZ, RZ ;  /* 0x000000ffff3d7224 */ /* 0x000fe400078e00ff */
[----:B------:R-:W-:-:S04]  /*7ba0*/  IMAD.WIDE.U32 R30, R22, R31, R68 ;  /* 0x0000001f161e7225 */ /* 0x000fc800078e0044 */
[----:B------:R-:W-:-:S04]  /*7bb0*/  IMAD.WIDE.U32 R60, R58, 0x3d1, R60 ;  /* 0x000003d13a3c7825 */ /* 0x000fc800078e003c */
[----:B------:R-:W-:Y:S01]  /*7bc0*/  IMAD.MOV.U32 R53, RZ, RZ, R31 ;  /* 0x000000ffff357224 */ /* 0x000fe200078e001f */
[----:B------:R-:W-:Y:S01]  /*7bd0*/  IADD3.X R60, P0, PT, R60, R56, RZ, P0, !PT ;  /* 0x000000383c3c7210 */ /* 0x000fe2000071e4ff */
[----:B------:R-:W-:Y:S02]  /*7be0*/  IMAD.MOV.U32 R54, RZ, RZ, R61 ;  /* 0x000000ffff367224 */ /* 0x000fe400078e003d */
[----:B------:R-:W-:Y:S02]  /*7bf0*/  IMAD.MOV.U32 R55, RZ, RZ, RZ ;  /* 0x000000ffff377224 */ /* 0x000fe400078e00ff */
[----:B------:R-:W-:-:S04]  /*7c00*/  IMAD.WIDE.U32 R52, R22, R9, R52 ;  /* 0x0000000916347225 */ /* 0x000fc800078e0034 */
[----:B------:R-:W-:-:S04]  /*7c10*/  IMAD.WIDE.U32 R54, R30, 0x3d1, R54 ;  /* 0x000003d11e367825 */ /* 0x000fc800078e0036 */
[----:B------:R-:W-:Y:S01]  /*7c20*/  IMAD.MOV.U32 R66, RZ, RZ, R67 ;  /* 0x000000ffff427224 */ /* 0x000fe200078e0043 */
[----:B------:R-:W-:Y:S01]  /*7c30*/  MOV R67, R53 ;  /* 0x0000003500437202 */ /* 0x000fe20000000f00 */
[----:B------:R-:W-:Y:S01]  /*7c40*/  IMAD.MOV.U32 R56, RZ, RZ, R55 ;  /* 0x000000ffff387224 */ /* 0x000fe200078e0037 */
[----:B------:R-:W-:Y:S01]  /*7c50*/  IADD3.X R58, P0, PT, R54, R58, RZ, P0, !PT ;  /* 0x0000003a363a7210 */ /* 0x000fe2000071e4ff */
[----:B------:R-:W-:Y:S02]  /*7c60*/  IMAD.MOV.U32 R57, RZ, RZ, RZ ;  /* 0x000000ffff397224 */ /* 0x000fe400078e00ff */
[----:B------:R-:W-:Y:S01]  /*7c70*/  IMAD.WIDE.U32 R6, R22, R6, R66 ;  /* 0x0000000616067225 */ /* 0x000fe200078e0042 */
[----:B------:R-:W-:-:S03]  /*7c80*/  IADD3.X R66, P1, PT, R13, ~UR8, RZ, P1, !PT ;  /* 0x800000080d427c10 */ /* 0x000fc60008f3e4ff */
[----:B------:R-:W-:Y:S01]  /*7c90*/  IMAD.WIDE.U32 R56, R52, 0x3d1, R56 ;  /* 0x000003d134387825 */ /* 0x000fe200078e0038 */
[----:B------:R-:W-:-:S03]  /*7ca0*/  IADD3.X R9, P1, PT, R60, ~UR9, RZ, P1, !PT ;  /* 0x800000093c097c10 */ /* 0x000fc60008f3e4ff */
[----:B------:R-:W-:Y:S01]  /*7cb0*/  IMAD.MOV.U32 R54, RZ, RZ, R57 ;  /* 0x000000ffff367224 */ /* 0x000fe200078e0039 */
[----:B------:R-:W-:Y:S01]  /*7cc0*/  IADD3.X R30, P0, PT, R56, R30, RZ, P0, !PT ;  /* 0x0000001e381e7210 */ /* 0x000fe2000071e4ff */
[----:B------:R-:W-:Y:S01]  /*7cd0*/  IMAD.MOV.U32 R55, RZ, RZ, RZ ;  /* 0x000000ffff377224 */ /* 0x000fe200078e00ff */
[----:B------:R-:W-:Y:S01]  /*7ce0*/  IADD3.X R31, P1, PT, R58, ~UR10, RZ, P1, !PT ;  /* 0x8000000a3a1f7c10 */ /* 0x000fe20008f3e4ff */
[----:B------:R-:W-:Y:S02]  /*7cf0*/  IMAD R8, R32, R8, RZ ;  /* 0x0000000820087224 */ /* 0x000fe400078e02ff */
[----:B------:R-:W-:Y:S01]  /*7d00*/  IMAD.WIDE.U32 R54, R6, 0x3d1, R54 ;  /* 0x000003d106367825 */ /* 0x000fe200078e0036 */
[----:B------:R-:W-:-:S03]  /*7d10*/  IADD3.X R33, P1, PT, R30, ~UR11, RZ, P1, !PT ;  /* 0x8000000b1e217c10 */ /* 0x000fc60008f3e4ff */
[----:B------:R-:W-:Y:S01]  /*7d20*/  IMAD R7, R7, 0x3d1, R55 ;  /* 0x000003d107077824 */ /* 0x000fe200078e0237 */
[----:B------:R-:W-:-:S04]  /*7d30*/  IADD3.X R52, P0, PT, R54, R52, RZ, P0, !PT ;  /* 0x0000003436347210 */ /* 0x000fc8000071e4ff */
[----:B------:R-:W-:Y:S02]  /*7d40*/  IADD3.X R7, PT, PT, R7, R6, RZ, P0, !PT ;  /* 0x0000000607077210 */ /* 0x000fe400007fe4ff */
[----:B------:R-:W-:-:S04]  /*7d50*/  IADD3.X R35, P1, PT, R52, ~UR6, RZ, P1, !PT ;  /* 0x8000000634237c10 */ /* 0x000fc80008f3e4ff */
[----:B------:R-:W-:-:S04]  /*7d60*/  IADD3.X R6, PT, PT, R7, ~UR7, RZ, P1, !PT ;  /* 0x8000000707067c10 */ /* 0x000fc80008ffe4ff */
[----:B------:R-:W-:-:S04]  /*7d70*/  ISETP.NE.AND P1, PT, R6, RZ, PT ;  /* 0x000000ff0600720c */ /* 0x000fc80003f25270 */
[----:B------:R-:W-:Y:S02]  /*7d80*/  SEL R29, R29, R50, !P1 ;  /* 0x000000321d1d7207 */ /* 0x000fe40004800000 */
[----:B------:R-:W-:Y:S02]  /*7d90*/  SEL R11, R16, R11, !P1 ;  /* 0x0000000b100b7207 */ /* 0x000fe40004800000 */
[----:B------:R-:W-:Y:S02]  /*7da0*/  IADD3 R29, P0, PT, R8, R29, RZ ;  /* 0x0000001d081d7210 */ /* 0x000fe40007f1e0ff */
[----:B------:R-:W-:Y:S01]  /*7db0*/  SEL R13, R66, R13, !P1 ;  /* 0x0000000d420d7207 */ /* 0x000fe20004800000 */
[----:B------:R-:W-:Y:S01]  /*7dc0*/  IMAD.MOV.U32 R66, RZ, RZ, R22 ;  /* 0x000000ffff427224 */ /* 0x000fe200078e0016 */
[----:B------:R-:W-:Y:S02]  /*7dd0*/  IADD3.X R48, P0, PT, R11, R48, RZ, P0, !PT ;  /* 0x000000300b307210 */ /* 0x000fe4000071e4ff */
[----:B------:R-:W-:-:S02]  /*7de0*/  IADD3 R6, P2, PT, R29, -UR4, RZ ;  /* 0x800000041d067c10 */ /* 0x000fc4000ff5e0ff */
[----:B------:R-:W-:Y:S02]  /*7df0*/  SEL R9, R9, R60, !P1 ;  /* 0x0000003c09097207 */ /* 0x000fe40004800000 */
[----:B------:R-:W-:Y:S02]  /*7e00*/  IADD3.X R46, P0, PT, R13, R46, RZ, P0, !PT ;  /* 0x0000002e0d2e7210 */ /* 0x000fe4000071e4ff */
[----:B------:R-:W-:Y:S02]  /*7e10*/  IADD3.X R8, P2, PT, R48, ~UR5, RZ, P2, !PT ;  /* 0x8000000530087c10 */ /* 0x000fe4000975e4ff */
[----:B------:R-:W-:Y:S02]  /*7e20*/  SEL R31, R31, R58, !P1 ;  /* 0x0000003a1f1f7207 */ /* 0x000fe40004800000 */
[----:B------:R-:W-:Y:S02]  /*7e30*/  IADD3.X R44, P0, PT, R9, R44, RZ, P0, !PT ;  /* 0x0000002c092c7210 */ /* 0x000fe4000071e4ff */
[----:B------:R-:W-:-:S02]  /*7e40*/  IADD3.X R9, P2, PT, R46, ~UR8, RZ, P2, !PT ;  /* 0x800000082e097c10 */ /* 0x000fc4000975e4ff */
[----:B------:R-:W-:Y:S02]  /*7e50*/  SEL R33, R33, R30, !P1 ;  /* 0x0000001e21217207 */ /* 0x000fe40004800000 */
[----:B------:R-:W-:Y:S02]  /*7e60*/  IADD3.X R31, P0, PT, R31, R42, RZ, P0, !PT ;  /* 0x0000002a1f1f7210 */ /* 0x000fe4000071e4ff */
[----:B------:R-:W-:Y:S02]  /*7e70*/  IADD3.X R11, P2, PT, R44, ~UR9, RZ, P2, !PT ;  /* 0x800000092c0b7c10 */ /* 0x000fe4000975e4ff */
[----:B------:R-:W-:Y:S02]  /*7e80*/  SEL R35, R35, R52, !P1 ;  /* 0x0000003423237207 */ /* 0x000fe40004800000 */
[----:B------:R-:W-:Y:S02]  /*7e90*/  IADD3.X R33, P0, PT, R33, R40, RZ, P0, !PT ;  /* 0x0000002821217210 */ /* 0x000fe4000071e4ff */
[----:B------:R-:W-:-:S02]  /*7ea0*/  IADD3.X R13, P2, PT, R31, ~UR10, RZ, P2, !PT ;  /* 0x8000000a1f0d7c10 */ /* 0x000fc4000975e4ff */
[----:B------:R-:W-:Y:S02]  /*7eb0*/  IADD3.X R35, P0, PT, R35, R38, RZ, P0, !PT ;  /* 0x0000002623237210 */ /* 0x000fe4000071e4ff */
[----:B------:R-:W-:-:S03]  /*7ec0*/  IADD3.X R16, P2, PT, R33, ~UR11, RZ, P2, !PT ;  /* 0x8000000b21107c10 */ /* 0x000fc6000975e4ff */
[----:B------:R-:W-:Y:S01]  /*7ed0*/  IMAD.X R36, R7, 0x1, R36, P0 ;  /* 0x0000000107247824 */ /* 0x000fe200000e0624 */
[----:B------:R-:W-:-:S04]  /*7ee0*/  IADD3.X R7, P2, PT, R35, ~UR6, RZ, P2, !PT ;  /* 0x8000000623077c10 */ /* 0x000fc8000975e4ff */
[----:B------:R-:W-:-:S04]  /*7ef0*/  IADD3.X R30, PT, PT, R36, ~UR7, RZ, P2, !PT ;  /* 0x80000007241e7c10 */ /* 0x000fc800097fe4ff */
[----:B------:R-:W-:-:S13]  /*7f00*/  ISETP.NE.AND P1, PT, R30, RZ, PT ;  /* 0x000000ff1e00720c */ /* 0x000fda0003f25270 */
[----:B------:R-:W-:Y:S01]  /*7f10*/  @P1 IMAD.MOV.U32 R6, RZ, RZ, R29 ;  /* 0x000000ffff061224 */ /* 0x000fe200078e001d */
[----:B------:R-:W-:Y:S01]  /*7f20*/  @P1 MOV R11, R44 ;  /* 0x0000002c000b1202 */ /* 0x000fe20000000f00 */
[----:B------:R-:W-:Y:S02]  /*7f30*/  @P1 IMAD.MOV.U32 R8, RZ, RZ, R48 ;  /* 0x000000ffff081224 */ /* 0x000fe400078e0030 */
[----:B------:R-:W-:Y:S01]  /*7f40*/  @P1 IMAD.MOV.U32 R9, RZ, RZ, R46 ;  /* 0x000000ffff091224 */ /* 0x000fe200078e002e */
[----:B------:R-:W-:Y:S01]  /*7f50*/  IADD3 R6, P0, PT, R6, R6, RZ ;  /* 0x0000000606067210 */ /* 0x000fe20007f1e0ff */
[----:B------:R-:W-:Y:S02]  /*7f60*/  @P1 IMAD.MOV.U32 R13, RZ, RZ, R31 ;  /* 0x000000ffff0d1224 */ /* 0x000fe400078e001f */
[----:B------:R-:W-:Y:S01]  /*7f70*/  @P1 IMAD.MOV.U32 R16, RZ, RZ, R33 ;  /* 0x000000ffff101224 */ /* 0x000fe200078e0021 */
[----:B------:R-:W-:Y:S01]  /*7f80*/  IADD3.X R8, P0, PT, R8, R8, RZ, P0, !PT ;  /* 0x0000000808087210 */ /* 0x000fe2000071e4ff */
[----:B------:R-:W-:Y:S01]  /*7f90*/  @P1 IMAD.MOV.U32 R7, RZ, RZ, R35 ;  /* 0x000000ffff071224 */ /* 0x000fe200078e0023 */
[----:B------:R-:W-:-:S02]  /*7fa0*/  IADD3 R29, P2, PT, R6, -UR4, RZ ;  /* 0x80000004061d7c10 */ /* 0x000fc4000ff5e0ff */
[----:B------:R-:W-:Y:S02]  /*7fb0*/  IADD3.X R9, P0, PT, R9, R9, RZ, P0, !PT ;  /* 0x0000000909097210 */ /* 0x000fe4000071e4ff */
[----:B------:R-:W-:Y:S02]  /*7fc0*/  IADD3.X R103, P2, PT, R8, ~UR5, RZ, P2, !PT ;  /* 0x8000000508677c10 */ /* 0x000fe4000975e4ff */
[----:B------:R-:W-:Y:S02]  /*7fd0*/  IADD3.X R11, P0, PT, R11, R11, RZ, P0, !PT ;  /* 0x0000000b0b0b7210 */ /* 0x000fe4000071e4ff */
[----:B------:R-:W-:Y:S02]  /*7fe0*/  IADD3.X R90, P2, PT, R9, ~UR8, RZ, P2, !PT ;  /* 0x80000008095a7c10 */ /* 0x000fe4000975e4ff */
[----:B------:R-:W-:Y:S02]  /*7ff0*/  IADD3.X R13, P0, PT, R13, R13, RZ, P0, !PT ;  /* 0x0000000d0d0d7210 */ /* 0x000fe4000071e4ff */
[----:B------:R-:W-:-:S02]  /*8000*/  IADD3.X R30, P2, PT, R11, ~UR9, RZ, P2, !PT ;  /* 0x800000090b1e7c10 */ /* 0x000fc4000975e4ff */
[----:B------:R-:W-:Y:S02]  /*8010*/  IADD3.X R16, P0, PT, R16, R16, RZ, P0, !PT ;  /* 0x0000001010107210 */ /* 0x000fe4000071e4ff */
[----:B------:R-:W-:Y:S02]  /*8020*/  IADD3.X R80, P2, PT, R13, ~UR10, RZ, P2, !PT ;  /* 0x8000000a0d507c10 */ /* 0x000fe4000975e4ff */
[----:B------:R-:W-:Y:S02]  /*8030*/  IADD3.X R7, P0, PT, R7, R7, RZ, P0, !PT ;  /* 0x0000000707077210 */ /* 0x000fe4000071e4ff */
[----:B------:R-:W-:-:S03]  /*8040*/  IADD3.X R67, P2, PT, R16, ~UR11, RZ, P2, !PT ;  /* 0x8000000b10437c10 */ /* 0x000fc6000975e4ff */
[----:B------:R-:W-:Y:S01]  /*8050*/  IMAD.X R70, R36, 0x1, R36, P0 ;  /* 0x0000000124467824 */ /* 0x000fe200000e0624 */
[----:B------:R-:W-:-:S04]  /*8060*/  IADD3.X R36, P2, PT, R7, ~UR6, RZ, P2, !PT ;  /* 0x8000000607247c10 */ /* 0x000fc8000975e4ff */
[----:B------:R-:W-:-:S04]  /*8070*/  IADD3.X R31, PT, PT, R70, ~UR7, RZ, P2, !PT ;  /* 0x80000007461f7c10 */ /* 0x000fc800097fe4ff */
[----:B------:R-:W-:-:S04]  /*8080*/  ISETP.NE.AND P0, PT, R31, RZ, PT ;  /* 0x000000ff1f00720c */ /* 0x000fc80003f05270 */
[----:B------:R-:W-:Y:S02]  /*8090*/  SEL R37, R36, R7, !P0 ;  /* 0x0000000724257207 */ /* 0x000fe40004000000 */
[----:B------:R-:W-:Y:S02]  /*80a0*/  SEL R67, R67, R16, !P0 ;  /* 0x0000001043437207 */ /* 0x000fe40004000000 */
[----:B------:R-:W-:Y:S02]  /*80b0*/  SEL R80, R80, R13, !P0 ;  /* 0x0000000d50507207 */ /* 0x000fe40004000000 */
[----:B------:R-:W-:Y:S02]  /*80c0*/  SEL R71, R30, R11, !P0 ;  /* 0x0000000b1e477207 */ /* 0x000fe40004000000 */
[----:B------:R-:W-:Y:S02]  /*80d0*/  SEL R90, R90, R9, !P0 ;  /* 0x000000095a5a7207 */ /* 0x000fe40004000000 */
[----:B------:R-:W-:-:S02]  /*80e0*/  SEL R103, R103, R8, !P0 ;  /* 0x0000000867677207 */ /* 0x000fc40004000000 */
[----:B------:R-:W-:-:S07]  /*80f0*/  SEL R104, R29, R6, !P0 ;  /* 0x000000061d687207 */ /* 0x000fce0004000000 */
.L_x_3:
[----:B01234-:R-:W-:Y:S05]  /*8100*/  BSYNC.RECONVERGENT B0 ;  /* 0x0000000000007941 */ /* 0x01ffea0003800200 */
.L_x_2:
[----:B------:R-:W-:Y:S01]  /*8110*/  ISETP.NE.U32.AND P0, PT, R12, 0x1, PT ;  /* 0x000000010c00780c */ /* 0x000fe20003f05070 */
        /* <DEDUP_REMOVED lines=25> */
[----:B------:R-:W-:Y:S06]  /*82b0*/  @P0 BRA `(.L_x_5) ;  /* 0x000000b800c00947 */ /* 0x000fec0003800000 */
[----:B------:R-:W0:Y:S01]  /*82c0*/  LDCU.64 UR28, c[0x3][0x70] ;  /* 0x00c00e00ff1c77ac */ /* 0x000e220008000a00 */
[----:B------:R-:W-:Y:S01]  /*82d0*/  HFMA2 R11, -RZ, RZ, 0, 0 ;  /* 0x00000000ff0b7431 */ /* 0x000fe200000001ff */
[----:B------:R-:W-:Y:S01]  /*82e0*/  PRMT R15, RZ, 0x7610, R15 ;  /* 0x00007610ff0f7816 */ /* 0x000fe2000000000f */
[----:B------:R-:W-:Y:S01]  /*82f0*/  IMAD.MOV.U32 R8, RZ, RZ, 0x1 ;  /* 0x00000001ff087424 */ /* 0x000fe200078e00ff */
[----:B------:R-:W1:Y:S01]  /*8300*/  LDCU.64 UR30, c[0x3][0x88] ;  /* 0x00c01100ff1e77ac */ /* 0x000e620008000a00 */
[----:B------:R-:W-:Y:S01]  /*8310*/  CS2R R6, SRZ ;  /* 0x0000000000067805 */ /* 0x000fe2000001ff00 */
[----:B------:R-:W-:Y:S01]  /*8320*/  IMAD.MOV.U32 R9, RZ, RZ, RZ ;  /* 0x000000ffff097224 */ /* 0x000fe200078e00ff */
[----:B------:R-:W2:Y:S01]  /*8330*/  LDCU.64 UR34, c[0x3][0xa0] ;  /* 0x00c01400ff2277ac */ /* 0x000ea20008000a00 */
[----:B------:R-:W-:Y:S02]  /*8340*/  IMAD.MOV.U32 R31, RZ, RZ, RZ ;  /* 0x000000ffff1f7224 */ /* 0x000fe400078e00ff */
[----:B------:R-:W-:Y:S01]  /*8350*/  IMAD.MOV.U32 R29, RZ, RZ, RZ ;  /* 0x000000ffff1d7224 */ /* 0x000fe200078e00ff */
[----:B------:R-:W3:Y:S01]  /*8360*/  LDCU.64 UR36, c[0x3][0x98] ;  /* 0x00c01300ff2477ac */ /* 0x000ee20008000a00 */
[----:B------:R-:W-:Y:S01]  /*8370*/  IMAD.MOV.U32 R13, RZ, RZ, RZ ;  /* 0x000000ffff0d7224 */ /* 0x000fe200078e00ff */
[----:B------:R-:W4:Y:S01]  /*8380*/  LDCU.64 UR38, c[0x3][0x90] ;  /* 0x00c01200ff2677ac */ /* 0x000f220008000a00 */
[----:B0-----:R-:W-:Y:S01]  /*8390*/  IMAD.U32 R106, RZ, RZ, UR28 ;  /* 0x0000001cff6a7e24 */ /* 0x001fe2000f8e00ff */
[----:B------:R-:W0:Y:S01]  /*83a0*/  LDCU.64 UR40, c[0x3][0x80] ;  /* 0x00c01000ff2877ac */ /* 0x000e220008000a00 */
[----:B------:R-:W-:-:S02]  /*83b0*/  IMAD.U32 R93, RZ, RZ, UR29 ;  /* 0x0000001dff5d7e24 */ /* 0x000fc4000f8e00ff */
[----:B-1----:R-:W-:Y:S01]  /*83c0*/  IMAD.U32 R16, RZ, RZ, UR30 ;  /* 0x0000001eff107e24 */ /* 0x002fe2000f8e00ff */
[----:B------:R-:W1:Y:S01]  /*83d0*/  LDCU.64 UR42, c[0x3][0x78] ;  /* 0x00c00f00ff2a77ac */ /* 0x000e620008000a00 */
[----:B------:R-:W-:Y:S02]  /*83e0*/  IMAD.U32 R59, RZ, RZ, UR31 ;  /* 0x0000001fff3b7e24 */ /* 0x000fe4000f8e00ff */
[----:B--2---:R-:W-:Y:S01]  /*83f0*/  IMAD.U32 R36, RZ, RZ, UR35 ;  /* 0x00000023ff247e24 */ /* 0x004fe2000f8e00ff */
[----:B------:R-:W2:Y:S01]  /*8400*/  LDCU.64 UR32, c[0x3][0x68] ;  /* 0x00c00d00ff2077ac */ /* 0x000ea20008000a00 */
[----:B------:R-:W-:Y:S02]  /*8410*/  IMAD.U32 R39, RZ, RZ, UR34 ;  /* 0x00000022ff277e24 */ /* 0x000fe4000f8e00ff */
[----:B---3--:R-:W-:Y:S02]  /*8420*/  IMAD.U32 R30, RZ, RZ, UR37 ;  /* 0x00000025ff1e7e24 */ /* 0x008fe4000f8e00ff */
[----:B------:R-:W-:Y:S01]  /*8430*/  IMAD.U32 R35, RZ, RZ, UR36 ;  /* 0x00000024ff237e24 */ /* 0x000fe2000f8e00ff */
[----:B----4-:R-:W-:Y:S01]  /*8440*/  MOV R77, UR39 ;  /* 0x00000027004d7c02 */ /* 0x010fe20008000f00 */
[----:B------:R-:W-:-:S02]  /*8450*/  IMAD.U32 R58, RZ, RZ, UR38 ;  /* 0x00000026ff3a7e24 */ /* 0x000fc4000f8e00ff */
[----:B0-----:R-:W-:Y:S01]  /*8460*/  IMAD.U32 R33, RZ, RZ, UR41 ;  /* 0x00000029ff217e24 */ /* 0x001fe2000f8e00ff */
[----:B------:R-:W-:Y:S01]  /*8470*/  MOV R110, UR40 ;  /* 0x00000028006e7c02 */ /* 0x000fe20008000f00 */
[----:B-1----:R-:W-:Y:S02]  /*8480*/  IMAD.U32 R108, RZ, RZ, UR43 ;  /* 0x0000002bff6c7e24 */ /* 0x002fe4000f8e00ff */
[----:B------:R-:W-:Y:S01]  /*8490*/  IMAD.U32 R95, RZ, RZ, UR42 ;  /* 0x0000002aff5f7e24 */ /* 0x000fe2000f8e00ff */
[----:B--2---:R-:W-:Y:S01]  /*84a0*/  MOV R102, UR32 ;  /* 0x0000002000667c02 */ /* 0x004fe20008000f00 */
[----:B------:R-:W-:Y:S01]  /*84b0*/  IMAD.U32 R73, RZ, RZ, UR33 ;  /* 0x00000021ff497e24 */ /* 0x000fe2000f8e00ff */
[----:B------:R-:W-:Y:S06]  /*84c0*/  @P5 BRA `(.L_x_5) ;  /* 0x000000b8003c5947 */ /* 0x000fec0003800000 */
[CC--:B------:R-:W-:Y:S01]  /*84d0*/  IMAD R11, R104.reuse, R103.reuse, RZ ;  /* 0x00000067680b7224 */ /* 0x0c0fe200078e02ff */
[----:B------:R-:W-:Y:S01]  /*84e0*/  MOV R87, RZ ;  /* 0x000000ff00577202 */ /* 0x000fe20000000f00 */
[----:B------:R-:W-:-:S03]  /*84f0*/  IMAD.HI.U32 R9, R104, R103, RZ ;  /* 0x0000006768097227 */ /* 0x000fc600078e00ff */
[-C--:B------:R-:W-:Y:S01]  /*8500*/  IADD3 RZ, P0, PT, RZ, R11.reuse, RZ ;  /* 0x0000000bffff7210 */ /* 0x080fe20007f1e0ff */
[-C--:B------:R-:W-:Y:S01]  /*8510*/  IMAD.WIDE.U32 R6, R104, R104.reuse, RZ ;  /* 0x0000006868067225 */ /* 0x080fe200078e00ff */
[----:B------:R-:W-:Y:S02]  /*8520*/  MOV R6, RZ ;  /* 0x000000ff00067202 */ /* 0x000fe40000000f00 */
[----:B------:R-:W-:Y:S01]  /*8530*/  IADD3 R11, P1, PT, R11, R11, RZ ;  /* 0x0000000b0b0b7210 */ /* 0x000fe20007f3e0ff */
[----:B------:R-:W-:Y:S02]  /*8540*/  IMAD.X R7, R9, 0x1, R7, P0 ;  /* 0x0000000109077824 */ /* 0x000fe400000e0607 */
[----:B------:R-:W-:-:S04]  /*8550*/  IMAD.HI.U32 R12, R103, R104, RZ ;  /* 0x00000068670c7227 */ /* 0x000fc800078e00ff */
[----:B------:R-:W-:-:S04]  /*8560*/  IMAD.WIDE.U32 R6, R104, R90, R6 ;  /* 0x0000005a68067225 */ /* 0x000fc800078e0006 */
[----:B------:R-:W-:Y:S02]  /*8570*/  IMAD.X R13, RZ, RZ, R12, P1 ;  /* 0x000000ffff0d7224 */ /* 0x000fe400008e060c */
[----:B------:R-:W-:Y:S02]  /*8580*/  IMAD.MOV.U32 R12, RZ, RZ, R6 ;  /* 0x000000ffff0c7224 */ /* 0x000fe400078e0006 */
[----:B------:R-:W-:Y:S02]  /*8590*/  IMAD.MOV.U32 R8, RZ, RZ, RZ ;  /* 0x000000ffff087224 */ /* 0x000fe400078e00ff */
[----:B------:R-:W-:Y:S02]  /*85a0*/  IMAD.MOV.U32 R9, RZ, RZ, R7 ;  /* 0x000000ffff097224 */ /* 0x000fe400078e0007 */
[----:B------:R-:W-:-:S04]  /*85b0*/  IMAD.WIDE.U32 R30, R103, R103, R12 ;  /* 0x00000067671e7225 */ /* 0x000fc800078e000c */
[----:B------:R-:W-:Y:S01]  /*85c0*/  IMAD.WIDE.U32 R12, R104, R71, R8 ;  /* 0x00000047680c7225 */ /* 0x000fe200078e0008 */
[----:B------:R-:W-:-:S03]  /*85d0*/  IADD3 R16, P0, PT, R6, R30, RZ ;  /* 0x0000001e06107210 */ /* 0x000fc60007f1e0ff */
[----:B------:R-:W-:Y:S01]  /*85e0*/  IMAD.MOV.U32 R30, RZ, RZ, R12 ;  /* 0x000000ffff1e7224 */ /* 0x000fe200078e000c */
[----:B------:R-:W-:Y:S01]  /*85f0*/  MOV R9, R13 ;  /* 0x0000000d00097202 */ /* 0x000fe20000000f00 */
[----:B------:R-:W-:-:S04]  /*8600*/  IMAD.HI.U32 R7, R90, R104, RZ ;  /* 0x000000685a077227 */ /* 0x000fc800078e00ff */
[----:B------:R-:W-:-:S04]  /*8610*/  IMAD.WIDE.U32 R30, R103, R90, R30 ;  /* 0x0000005a671e7225 */ /* 0x000fc800078e001e */
[----:B------:R-:W-:Y:S02]  /*8620*/  IMAD.X R7, RZ, RZ, R7, P0 ;  /* 0x000000ffff077224 */ /* 0x000fe400000e0607 */
[----:B------:R-:W-:-:S04]  /*8630*/  IMAD.WIDE.U32 R8, R104, R80, R8 ;  /* 0x0000005068087225 */ /* 0x000fc800078e0008 */
[----:B------:R-:W-:Y:S02]  /*8640*/  IMAD.MOV.U32 R6, RZ, RZ, R30 ;  /* 0x000000ffff067224 */ /* 0x000fe400078e001e */
[----:B------:R-:W-:Y:S02]  /*8650*/  IMAD.MOV.U32 R30, RZ, RZ, R8 ;  /* 0x000000ffff1e7224 */ /* 0x000fe400078e0008 */
[----:B------:R-:W-:Y:S01]  /*8660*/  IMAD.WIDE.U32 R38, R103, R90, R6 ;  /* 0x0000005a67267225 */ /* 0x000fe200078e0006 */
[----:B------:R-:W-:-:S03]  /*8670*/  MOV R7, R9 ;  /* 0x0000000900077202 */ /* 0x000fc60000000f00 */
[----:B------:R-:W-:Y:S01]  /*8680*/  IMAD.MOV.U32 R6, RZ, RZ, RZ ;  /* 0x000000ffff067224 */ /* 0x000fe200078e00ff */
[----:B------:R-:W-:Y:S01]  /*8690*/  IADD3 R29, P0, PT, R12, R38, RZ ;  /* 0x000000260c1d7210 */ /* 0x000fe20007f1e0ff */
[----:B------:R-:W-:-:S04]  /*86a0*/  IMAD.WIDE.U32 R30, R103, R71, R30 ;  /* 0x00000047671e7225 */ /* 0x000fc800078e001e */
[----:B------:R-:W-:-:S04]  /*86b0*/  IMAD.WIDE.U32 R6, R104, R67, R6 ;  /* 0x0000004368067225 */ /* 0x000fc800078e0006 */
[----:B------:R-:W-:Y:S02]  /*86c0*/  IMAD.MOV.U32 R38, RZ, RZ, R30 ;  /* 0x000000ffff267224 */ /* 0x000fe400078e001e */
[----:B------:R-:W-:-:S04]  /*86d0*/  IMAD.HI.U32 R42, R71, R104, RZ ;  /* 0x00000068472a7227 */ /* 0x000fc800078e00ff */
[----:B------:R-:W-:Y:S01]  /*86e0*/  IMAD.MOV.U32 R30, RZ, RZ, R6 ;  /* 0x000000ffff1e7224 */ /* 0x000fe200078e0006 */
[----:B------:R-:W-:Y:S01]  /*86f0*/  IADD3.X R43, PT, PT, R42, RZ, RZ, P0, !PT ;  /* 0x000000ff2a2b7210 */ /* 0x000fe200007fe4ff */
[----:B------:R-:W-:-:S04]  /*8700*/  IMAD.WIDE.U32 R38, R90, R90, R38 ;  /* 0x0000005a5a267225 */ /* 0x000fc800078e0026 */
[----:B------:R-:W-:Y:S02]  /*8710*/  IMAD.MOV.U32 R12, RZ, RZ, RZ ;  /* 0x000000ffff0c7224 */ /* 0x000fe400078e00ff */
[----:B------:R-:W-:Y:S02]  /*8720*/  IMAD.MOV.U32 R13, RZ, RZ, R7 ;  /* 0x000000ffff0d7224 */ /* 0x000fe400078e0007 */
[----:B------:R-:W-:-:S04]  /*8730*/  IMAD.WIDE.U32 R30, R103, R80, R30 ;  /* 0x00000050671e7225 */ /* 0x000fc800078e001e */
[----:B------:R-:W-:Y:S02]  /*8740*/  IMAD.MOV.U32 R42, RZ, RZ, R38 ;  /* 0x000000ffff2a7224 */ /* 0x000fe400078e0026 */
[----:B------:R-:W-:-:S04]  /*8750*/  IMAD.WIDE.U32 R12, R104, R37, R12 ;  /* 0x00000025680c7225 */ /* 0x000fc800078e000c */
[----:B------:R-:W-:Y:S02]  /*8760*/  IMAD.MOV.U32 R40, RZ, RZ, R30 ;  /* 0x000000ffff287224 */ /* 0x000fe400078e001e */
[----:B------:R-:W-:Y:S01]  /*8770*/  IMAD.MOV.U32 R41, RZ, RZ, R39 ;  /* 0x000000ffff297224 */ /* 0x000fe200078e0027 */
[----:B------:R-:W-:Y:S01]  /*8780*/  MOV R39, R31 ;  /* 0x0000001f00277202 */ /* 0x000fe20000000f00 */
[----:B------:R-:W-:-:S04]  /*8790*/  IMAD.WIDE.U32 R42, R103, R71, R42 ;  /* 0x00000047672a7225 */ /* 0x000fc800078e002a */
[----:B------:R-:W-:Y:S01]  /*87a0*/  IMAD.MOV.U32 R38, RZ, RZ, R12 ;  /* 0x000000ffff267224 */ /* 0x000fe200078e000c */
[----:B------:R-:W-:Y:S01]  /*87b0*/  IADD3 R33, P0, PT, R8, R42, RZ ;  /* 0x0000002a08217210 */ /* 0x000fe20007f1e0ff */
[----:B------:R-:W-:Y:S02]  /*87c0*/  IMAD.MOV.U32 R30, RZ, RZ, RZ ;  /* 0x000000ffff1e7224 */ /* 0x000fe400078e00ff */
[----:B------:R-:W-:Y:S02]  /*87d0*/  IMAD.MOV.U32 R31, RZ, RZ, R13 ;  /* 0x000000ffff1f7224 */ /* 0x000fe400078e000d */
[----:B------:R-:W-:-:S04]  /*87e0*/  IMAD.WIDE.U32 R40, R90, R71, R40 ;  /* 0x000000475a287225 */ /* 0x000fc800078e0028 */
[----:B------:R-:W-:-:S04]  /*87f0*/  IMAD.WIDE.U32 R38, R103, R67, R38 ;  /* 0x0000004367267225 */ /* 0x000fc800078e0026 */
[----:B------:R-:W-:-:S04]  /*8800*/  IMAD.WIDE.U32 R30, R104, R70, R30 ;  /* 0x00000046681e7225 */ /* 0x000fc800078e001e */
[----:B------:R-:W-:Y:S02]  /*8810*/  IMAD.MOV.U32 R42, RZ, RZ, R40 ;  /* 0x000000ffff2a7224 */ /* 0x000fe400078e0028 */
[----:B------:R-:W-:-:S04]  /*8820*/  IMAD.HI.U32 R8, R80, R104, RZ ;  /* 0x0000006850087227 */ /* 0x000fc800078e00ff */
[----:B------:R-:W-:Y:S01]  /*8830*/  IMAD.MOV.U32 R40, RZ, RZ, R38 ;  /* 0x000000ffff287224 */ /* 0x000fe200078e0026 */
[----:B------:R-:W-:Y:S01]  /*8840*/  MOV R38, R30 ;  /* 0x0000001e00267202 */ /* 0x000fe20000000f00 */
[----:B------:R-:W-:-:S04]  /*8850*/  IMAD.WIDE.U32 R42, R90, R71, R42 ;  /* 0x000000475a2a7225 */ /* 0x000fc800078e002a */
[----:B------:R-:W-:Y:S02]  /*8860*/  IMAD.X R9, RZ, RZ, R8, P0 ;  /* 0x000000ffff097224 */ /* 0x000fe400000e0608 */
[----:B------:R-:W-:-:S04]  /*8870*/  IMAD.WIDE.U32 R40, R90, R80, R40 ;  /* 0x000000505a287225 */ /* 0x000fc800078e0028 */
[----:B------:R-:W-:Y:S02]  /*8880*/  IMAD.MOV.U32 R8, RZ, RZ, R42 ;  /* 0x000000ffff087224 */ /* 0x000fe400078e002a */
[----:B------:R-:W-:-:S04]  /*8890*/  IMAD.WIDE.U32 R38, R103, R37, R38 ;  /* 0x0000002567267225 */ /* 0x000fc800078e0026 */
[----:B------:R-:W-:Y:S02]  /*88a0*/  IMAD.MOV.U32 R42, RZ, RZ, R40 ;  /* 0x000000ffff2a7224 */ /* 0x000fe400078e0028 */
[----:B------:R-:W-:Y:S01]  /*88b0*/  IMAD.WIDE.U32 R44, R103, R80, R8 ;  /* 0x00000050672c7225 */ /* 0x000fe200078e0008 */
[----:B------:R-:W-:-:S03]  /*88c0*/  MOV R8, R31 ;  /* 0x0000001f00087202 */ /* 0x000fc60000000f00 */
[----:B------:R-:W-:Y:S01]  /*88d0*/  IMAD.MOV.U32 R40, RZ, RZ, R38 ;  /* 0x000000ffff287224 */ /* 0x000fe200078e0026 */
[----:B------:R-:W-:Y:S01]  /*88e0*/  IADD3 R36, P0, PT, R6, R44, RZ ;  /* 0x0000002c06247210 */ /* 0x000fe20007f1e0ff */
[----:B------:R-:W-:Y:S02]  /*88f0*/  IMAD.MOV.U32 R9, RZ, RZ, R39 ;  /* 0x000000ffff097224 */ /* 0x000fe400078e0027 */
[----:B------:R-:W-:-:S04]  /*8900*/  IMAD.WIDE.U32 R42, R71, R71, R42 ;  /* 0x00000047472a7225 */ /* 0x000fc800078e002a */
[----:B------:R-:W-:-:S04]  /*8910*/  IMAD.WIDE.U32 R40, R90, R67, R40 ;  /* 0x000000435a287225 */ /* 0x000fc800078e0028 */
[----:B------:R-:W-:-:S04]  /*8920*/  IMAD.WIDE.U32 R8, R103, R70, R8 ;  /* 0x0000004667087225 */ /* 0x000fc800078e0008 */
[----:B------:R-:W-:Y:S02]  /*8930*/  IMAD.MOV.U32 R44, RZ, RZ, R42 ;  /* 0x000000ffff2c7224 */ /* 0x000fe400078e002a */
[----:B------:R-:W-:Y:S02]  /*8940*/  IMAD.MOV.U32 R42, RZ, RZ, R40 ;  /* 0x000000ffff2a7224 */ /* 0x000fe400078e0028 */
[----:B------:R-:W-:Y:S02]  /*8950*/  IMAD.MOV.U32 R40, RZ, RZ, R8 ;  /* 0x000000ffff287224 */ /* 0x000fe400078e0008 */
[----:B------:R-:W-:-:S04]  /*8960*/  IMAD.HI.U32 R38, R67, R104, RZ ;  /* 0x0000006843267227 */ /* 0x000fc800078e00ff */
[----:B------:R-:W-:Y:S01]  /*8970*/  IMAD.WIDE.U32 R40, R90, R37, R40 ;  /* 0x000000255a287225 */ /* 0x000fe200078e0028 */
[----:B------:R-:W-:-:S03]  /*8980*/  IADD3.X R39, PT, PT, R38, RZ, RZ, P0, !PT ;  /* 0x000000ff26277210 */ /* 0x000fc600007fe4ff */
        /* <DEDUP_REMOVED lines=9> */
[----:B------:R-:W-:Y:S01]  /*8a20*/  IMAD.WIDE.U32 R8, R71, R67, R40 ;  /* 0x0000004347087225 */ /* 0x000fe200078e0028 */
[----:B------:R-:W-:-:S03]  /*8a30*/  IADD3 R41, P0, PT, R12, R38, RZ ;  /* 0x000000260c297210 */ /* 0x000fc60007f1e0ff */
[----:B------:R-:W-:-:S04]  /*8a40*/  IMAD.WIDE.U32 R6, R90, R70, R6 ;  /* 0x000000465a067225 */ /* 0x000fc800078e0006 */
[----:B------:R-:W-:Y:S02]  /*8a50*/  IMAD.MOV.U32 R38, RZ, RZ, R42 ;  /* 0x000000ffff267224 */ /* 0x000fe400078e002a */
[----:B------:R-:W-:Y:S02]  /*8a60*/  IMAD.MOV.U32 R42, RZ, RZ, R8 ;  /* 0x000000ffff2a7224 */ /* 0x000fe400078e0008 */
[----:B------:R-:W-:Y:S01]  /*8a70*/  IMAD.MOV.U32 R8, RZ, RZ, R6 ;  /* 0x000000ffff087224 */ /* 0x000fe200078e0006 */
[----:B------:R-:W-:Y:S01]  /*8a80*/  MOV R6, R7 ;  /* 0x0000000700067202 */ /* 0x000fe20000000f00 */
[----:B------:R-:W-:-:S04]  /*8a90*/  IMAD.HI.U32 R12, R37, R104, RZ ;  /* 0x00000068250c7227 */ /* 0x000fc800078e00ff */
[----:B------:R-:W-:-:S04]  /*8aa0*/  IMAD.WIDE.U32 R38, R90, R67, R38 ;  /* 0x000000435a267225 */ /* 0x000fc800078e0026 */
[----:B------:R-:W-:-:S04]  /*8ab0*/  IMAD.WIDE.U32 R42, R80, R80, R42 ;  /* 0x00000050502a7225 */ /* 0x000fc800078e002a */
[----:B------:R-:W-:-:S04]  /*8ac0*/  IMAD.WIDE.U32 R8, R71, R37, R8 ;  /* 0x0000002547087225 */ /* 0x000fc800078e0008 */
[----:B------:R-:W-:Y:S02]  /*8ad0*/  IMAD.X R13, RZ, RZ, R12, P0 ;  /* 0x000000ffff0d7224 */ /* 0x000fe400000e060c */
[----:B------:R-:W-:Y:S02]  /*8ae0*/  IMAD.MOV.U32 R12, RZ, RZ, R38 ;  /* 0x000000ffff0c7224 */ /* 0x000fe400078e0026 */
[----:B------:R-:W-:Y:S02]  /*8af0*/  IMAD.MOV.U32 R38, RZ, RZ, R42 ;  /* 0x000000ffff267224 */ /* 0x000fe400078e002a */
[----:B------:R-:W-:Y:S02]  /*8b00*/  IMAD.MOV.U32 R7, RZ, RZ, R9 ;  /* 0x000000ffff077224 */ /* 0x000fe400078e0009 */
[----:B------:R-:W-:Y:S02]  /*8b10*/  IMAD.MOV.U32 R9, RZ, RZ, R43 ;  /* 0x000000ffff097224 */ /* 0x000fe400078e002b */
[----:B------:R-:W-:-:S04]  /*8b20*/  IMAD.WIDE.U32 R12, R103, R37, R12 ;  /* 0x00000025670c7225 */ /* 0x000fc800078e000c */
[----:B------:R-:W-:Y:S01]  /*8b30*/  IMAD.WIDE.U32 R38, R71, R67, R38 ;  /* 0x0000004347267225 */ /* 0x000fe200078e0026 */
[----:B------:R-:W-:-:S03]  /*8b40*/  IADD3 R42, P0, PT, R30, R12, RZ ;  /* 0x0000000c1e2a7210 */ /* 0x000fc60007f1e0ff */
[----:B------:R-:W-:Y:S01]  /*8b50*/  IMAD.WIDE.U32 R8, R80, R67, R8 ;  /* 0x0000004350087225 */ /* 0x000fe200078e0008 */
[----:B------:R-:W-:-:S03]  /*8b60*/  MOV R12, R38 ;  /* 0x00000026000c7202 */ /* 0x000fc60000000f00 */
[----:B------:R-:W-:-:S04]  /*8b70*/  IMAD.WIDE.U32 R6, R71, R70, R6 ;  /* 0x0000004647067225 */ /* 0x000fc800078e0006 */
[----:B------:R-:W-:Y:S02]  /*8b80*/  IMAD.MOV.U32 R38, RZ, RZ, R8 ;  /* 0x000000ffff267224 */ /* 0x000fe400078e0008 */
[----:B------:R-:W-:Y:S02]  /*8b90*/  IMAD.MOV.U32 R8, RZ, RZ, R6 ;  /* 0x000000ffff087224 */ /* 0x000fe400078e0006 */
[----:B------:R-:W-:-:S04]  /*8ba0*/  IMAD.WIDE.U32 R38, R80, R67, R38 ;  /* 0x0000004350267225 */ /* 0x000fc800078e0026 */
[----:B------:R-:W-:-:S04]  /*8bb0*/  IMAD.WIDE.U32 R8, R80, R37, R8 ;  /* 0x0000002550087225 */ /* 0x000fc800078e0008 */
[----:B------:R-:W-:-:S04]  /*8bc0*/  IMAD.HI.U32 R48, R70, R104, RZ ;  /* 0x0000006846307227 */ /* 0x000fc800078e00ff */
[----:B------:R-:W-:-:S04]  /*8bd0*/  IMAD.WIDE.U32 R30, R90, R37, R12 ;  /* 0x000000255a1e7225 */ /* 0x000fc800078e000c */
[----:B------:R-:W-:Y:S01]  /*8be0*/  IMAD.MOV.U32 R6, RZ, RZ, R7 ;  /* 0x000000ffff067224 */ /* 0x000fe200078e0007 */
[----:B------:R-:W-:Y:S01]  /*8bf0*/  MOV R7, R9 ;  /* 0x0000000900077202 */ /* 0x000fe20000000f00 */
[----:B------:R-:W-:Y:S02]  /*8c00*/  IMAD.MOV.U32 R13, RZ, RZ, R39 ;  /* 0x000000ffff0d7224 */ /* 0x000fe400078e0027 */
[----:B------:R-:W-:Y:S02]  /*8c10*/  IMAD.X R49, RZ, RZ, R48, P0 ;  /* 0x000000ffff317224 */ /* 0x000fe400000e0630 */
[----:B------:R-:W-:Y:S02]  /*8c20*/  IMAD.MOV.U32 R39, RZ, RZ, R31 ;  /* 0x000000ffff277224 */ /* 0x000fe400078e001f */
[----:B------:R-:W-:Y:S02]  /*8c30*/  IMAD.MOV.U32 R48, RZ, RZ, R30 ;  /* 0x000000ffff307224 */ /* 0x000fe400078e001e */
[----:B------:R-:W-:-:S02]  /*8c40*/  IMAD.MOV.U32 R12, RZ, RZ, R8 ;  /* 0x000000ffff0c7224 */ /* 0x000fc400078e0008 */
        /* <DEDUP_REMOVED lines=9> */
[----:B------:R-:W-:-:S04]  /*8ce0*/  IMAD.WIDE.U32 R12, R90, R70, R12 ;  /* 0x000000465a0c7225 */ /* 0x000fc800078e000c */
[----:B------:R-:W-:-:S04]  /*8cf0*/  IMAD.WIDE.U32 R30, R67, R37, R30 ;  /* 0x00000025431e7225 */ /* 0x000fc800078e001e */
[----:B------:R-:W-:-:S04]  /*8d00*/  IMAD.WIDE.U32 R46, R80, R37, R44 ;  /* 0x00000025502e7225 */ /* 0x000fc800078e002c */
[----:B------:R-:W-:-:S04]  /*8d10*/  IMAD.WIDE.U32 R6, R38, 0x3d1, RZ ;  /* 0x000003d126067825 */ /* 0x000fc800078e00ff */
[----:B------:R-:W-:Y:S01]  /*8d20*/  IMAD.MOV.U32 R48, RZ, RZ, R9 ;  /* 0x000000ffff307224 */ /* 0x000fe200078e0009 */
[----:B------:R-:W-:Y:S01]  /*8d30*/  MOV R9, R13 ;  /* 0x0000000d00097202 */ /* 0x000fe20000000f00 */
[----:B------:R-:W-:Y:S01]  /*8d40*/  IMAD.MOV.U32 R49, RZ, RZ, R31 ;  /* 0x000000ffff317224 */ /* 0x000fe200078e001f */
[----:B------:R-:W-:Y:S01]  /*8d50*/  MOV R44, R7 ;  /* 0x00000007002c7202 */ /* 0x000fe20000000f00 */
[----:B------:R-:W-:Y:S01]  /*8d60*/  IMAD.MOV.U32 R8, RZ, RZ, R46 ;  /* 0x000000ffff087224 */ /* 0x000fe200078e002e */
[----:B------:R-:W-:Y:S01]  /*8d70*/  IADD3 RZ, P0, PT, RZ, R6, RZ ;  /* 0x00000006ffff7210 */ /* 0x000fe20007f1e0ff */
[----:B------:R-:W-:Y:S01]  /*8d80*/  IMAD.MOV.U32 R31, RZ, RZ, R47 ;  /* 0x000000ffff1f7224 */ /* 0x000fe200078e002f */
[----:B------:R-:W-:Y:S01]  /*8d90*/  IADD3 R43, P1, PT, R6, -UR4, RZ ;  /* 0x80000004062b7c10 */ /* 0x000fe2000ff3e0ff */
[----:B------:R-:W-:Y:S02]  /*8da0*/  IMAD.MOV.U32 R45, RZ, RZ, RZ ;  /* 0x000000ffff2d7224 */ /* 0x000fe400078e00ff */
[----:B------:R-:W-:-:S04]  /*8db0*/  IMAD.WIDE.U32 R8, R71, R70, R8 ;  /* 0x0000004647087225 */ /* 0x000fc800078e0008 */
[----:B------:R-:W-:Y:S01]  /*8dc0*/  IMAD.WIDE.U32 R50, R67, R37, R30 ;  /* 0x0000002543327225 */ /* 0x000fe200078e001e */
[----:B------:R-:W-:-:S03]  /*8dd0*/  MOV R31, R9 ;  /* 0x00000009001f7202 */ /* 0x000fc60000000f00 */
[----:B------:R-:W-:-:S04]  /*8de0*/  IMAD.WIDE.U32 R48, R67, R70, R48 ;  /* 0x0000004643307225 */ /* 0x000fc800078e0030 */
[----:B------:R-:W-:-:S04]  /*8df0*/  IMAD.WIDE.U32 R44, R12, 0x3d1, R44 ;  /* 0x000003d10c2c7825 */ /* 0x000fc800078e002c */
[----:B------:R-:W-:Y:S01]  /*8e00*/  IMAD.MOV.U32 R30, RZ, RZ, R50 ;  /* 0x000000ffff1e7224 */ /* 0x000fe200078e0032 */
[----:B------:R-:W-:Y:S01]  /*8e10*/  IADD3.X R35, P0, PT, R44, R38, RZ, P0, !PT ;  /* 0x000000262c237210 */ /* 0x000fe2000071e4ff */
[----:B------:R-:W-:Y:S02]  /*8e20*/  IMAD.MOV.U32 R50, RZ, RZ, R48 ;  /* 0x000000ffff327224 */ /* 0x000fe400078e0030 */
[----:B------:R-:W-:Y:S02]  /*8e30*/  IMAD.MOV.U32 R46, RZ, RZ, R45 ;  /* 0x000000ffff2e7224 */ /* 0x000fe400078e002d */
[----:B------:R-:W-:Y:S02]  /*8e40*/  IMAD.MOV.U32 R47, RZ, RZ, RZ ;  /* 0x000000ffff2f7224 */ /* 0x000fe400078e00ff */
[----:B------:R-:W-:-:S04]  /*8e50*/  IMAD.WIDE.U32 R30, R80, R70, R30 ;  /* 0x00000046501e7225 */ /* 0x000fc800078e001e */
[----:B------:R-:W-:Y:S01]  /*8e60*/  IMAD.WIDE.U32 R50, R37, R37, R50 ;  /* 0x0000002525327225 */ /* 0x000fe200078e0032 */
[----:B------:R-:W-:-:S03]  /*8e70*/  MOV R39, R31 ;  /* 0x0000001f00277202 */ /* 0x000fc60000000f00 */
[----:B------:R-:W-:-:S04]  /*8e80*/  IMAD.WIDE.U32 R46, R8, 0x3d1, R46 ;  /* 0x000003d1082e7825 */ /* 0x000fc800078e002e */
[----:B------:R-:W-:Y:S01]  /*8e90*/  IMAD.MOV.U32 R48, RZ, RZ, R49 ;  /* 0x000000ffff307224 */ /* 0x000fe200078e0031 */
[----:B------:R-:W-:Y:S01]  /*8ea0*/  IADD3.X R40, P0, PT, R46, R12, RZ, P0, !PT ;  /* 0x0000000c2e287210 */ /* 0x000fe2000071e4ff */
[----:B------:R-:W-:Y:S02]  /*8eb0*/  IMAD.MOV.U32 R49, RZ, RZ, R51 ;  /* 0x000000ffff317224 */ /* 0x000fe400078e0033 */
[----:B------:R-:W-:Y:S02]  /*8ec0*/  IMAD.MOV.U32 R44, RZ, RZ, R47 ;  /* 0x000000ffff2c7224 */ /* 0x000fe400078e002f */
[----:B------:R-:W-:Y:S02]  /*8ed0*/  IMAD.MOV.U32 R45, RZ, RZ, RZ ;  /* 0x000000ffff2d7224 */ /* 0x000fe400078e00ff */
[----:B------:R-:W-:Y:S01]  /*8ee0*/  IMAD.MOV.U32 R38, RZ, RZ, R50 ;  /* 0x000000ffff267224 */ /* 0x000fe200078e0032 */
[----:B------:R-:W-:Y:S01]  /*8ef0*/  IADD3.X R50, P1, PT, R35, ~UR5, RZ, P1, !PT ;  /* 0x8000000523327c10 */ /* 0x000fe20008f3e4ff */
[----:B------:R-:W-:-:S03]  /*8f00*/  IMAD.WIDE.U32 R48, R37, R70, R48 ;  /* 0x0000004625307225 */ /* 0x000fc600078e0030 */
[----:B------:R-:W-:Y:S01]  /*8f10*/  IADD3.X R51, P1, PT, R40, ~UR8, RZ, P1, !PT ;  /* 0x8000000828337c10 */ /* 0x000fe20008f3e4ff */
[----:B------:R-:W-:Y:S01]  /*8f20*/  IMAD.WIDE.U32 R44, R30, 0x3d1, R44 ;  /* 0x000003d11e2c7825 */ /* 0x000fe200078e002c */
[----:B------:R-:W-:-:S03]  /*8f30*/  MOV R12, R48 ;  /* 0x00000030000c7202 */ /* 0x000fc60000000f00 */
[----:B------:R-:W-:-:S04]  /*8f40*/  IMAD.WIDE.U32 R38, R67, R70, R38 ;  /* 0x0000004643267225 */ /* 0x000fc800078e0026 */
[----:B------:R-:W-:Y:S02]  /*8f50*/  IMAD.MOV.U32 R46, RZ, RZ, R45 ;  /* 0x000000ffff2e7224 */ /* 0x000fe400078e002d */
[----:B------:R-:W-:Y:S02]  /*8f60*/  IMAD.MOV.U32 R47, RZ, RZ, RZ ;  /* 0x000000ffff2f7224 */ /* 0x000fe400078e00ff */
[----:B------:R-:W-:Y:S01]  /*8f70*/  IMAD.MOV.U32 R13, RZ, RZ, R39 ;  /* 0x000000ffff0d7224 */ /* 0x000fe200078e0027 */
[----:B------:R-:W-:Y:S01]  /*8f80*/  IADD3.X R39, P0, PT, R44, R8, RZ, P0, !PT ;  /* 0x000000082c277210 */ /* 0x000fe2000071e4ff */
[----:B------:R-:W-:-:S03]  /*8f90*/  IMAD.WIDE.U32 R46, R38, 0x3d1, R46 ;  /* 0x000003d1262e7825 */ /* 0x000fc600078e002e */
[----:B------:R-:W-:Y:S01]  /*8fa0*/  IADD3.X R48, P1, PT, R39, ~UR9, RZ, P1, !PT ;  /* 0x8000000927307c10 */ /* 0x000fe20008f3e4ff */
[----:B------:R-:W-:Y:S01]  /*8fb0*/  IMAD.WIDE.U32 R12, R37, R70, R12 ;  /* 0x00000046250c7225 */ /* 0x000fe200078e000c */
[----:B------:R-:W-:-:S03]  /*8fc0*/  IADD3.X R46, P0, PT, R46, R30, RZ, P0, !PT ;  /* 0x0000001e2e2e7210 */ /* 0x000fc6000071e4ff */
[----:B------:R-:W-:Y:S01]  /*8fd0*/  IMAD.MOV.U32 R8, RZ, RZ, R47 ;  /* 0x000000ffff087224 */ /* 0x000fe200078e002f */
[----:B------:R-:W-:Y:S01]  /*8fe0*/  MOV R45, R13 ;  /* 0x0000000d002d7202 */ /* 0x000fe20000000f00 */
[----:B------:R-:W-:Y:S01]  /*8ff0*/  IMAD.MOV.U32 R9, RZ, RZ, RZ ;  /* 0x000000ffff097224 */ /* 0x000fe200078e00ff */
[----:B------:R-:W-:Y:S01]  /*9000*/  IADD3.X R13, P1, PT, R46, ~UR10, RZ, P1, !PT ;  /* 0x8000000a2e0d7c10 */ /* 0x000fe20008f3e4ff */
[----:B------:R-:W-:Y:S02]  /*9010*/  IMAD.MOV.U32 R44, RZ, RZ, R49 ;  /* 0x000000ffff2c7224 */ /* 0x000fe400078e0031 */
[----:B------:R-:W-:-:S04]  /*9020*/  IMAD.WIDE.U32 R8, R12, 0x3d1, R8 ;  /* 0x000003d10c087825 */ /* 0x000fc800078e0008 */
[----:B------:R-:W-:Y:S01]  /*9030*/  IMAD.WIDE.U32 R44, R70, R70, R44 ;  /* 0x00000046462c7225 */ /* 0x000fe200078e002c */
[----:B------:R-:W-:-:S03]  /*9040*/  IADD3.X R8, P0, PT, R8, R38, RZ, P0, !PT ;  /* 0x0000002608087210 */ /* 0x000fc6000071e4ff */
[----:B------:R-:W-:Y:S02]  /*9050*/  IMAD.MOV.U32 R30, RZ, RZ, R9 ;  /* 0x000000ffff1e7224 */ /* 0x000fe400078e0009 */
[----:B------:R-:W-:Y:S02]  /*9060*/  IMAD.MOV.U32 R31, RZ, RZ, RZ ;  /* 0x000000ffff1f7224 */ /* 0x000fe400078e00ff */
[----:B------:R-:W-:Y:S02]  /*9070*/  IMAD.MOV.U32 R79, RZ, RZ, RZ ;  /* 0x000000ffff4f7224 */ /* 0x000fe400078e00ff */
[----:B------:R-:W-:-:S04]  /*9080*/  IMAD.WIDE.U32 R30, R44, 0x3d1, R30 ;  /* 0x000003d12c1e7825 */ /* 0x000fc800078e001e */
[----:B------:R-:W-:Y:S01]  /*9090*/  IMAD R7, R45, 0x3d1, R31 ;  /* 0x000003d12d077824 */ /* 0x000fe200078e021f */
[----:B------:R-:W-:Y:S01]  /*90a0*/  IADD3.X R12, P0, PT, R30, R12, RZ, P0, !PT ;  /* 0x0000000c1e0c7210 */ /* 0x000fe2000071e4ff */
[----:B------:R-:W-:Y:S01]  /*90b0*/  IMAD R30, R104, R104, RZ ;  /* 0x00000068681e7224 */ /* 0x000fe200078e02ff */
[----:B------:R-:W-:Y:S01]  /*90c0*/  IADD3.X R31, P1, PT, R8, ~UR11, RZ, P1, !PT ;  /* 0x8000000b081f7c10 */ /* 0x000fe20008f3e4ff */
[----:B------:R-:W-:Y:S02]  /*90d0*/  IMAD.MOV.U32 R53, RZ, RZ, RZ ;  /* 0x000000ffff357224 */ /* 0x000fe400078e00ff */
[----:B------:R-:W-:Y:S01]  /*90e0*/  IMAD.X R7, R7, 0x1, R44, P0 ;  /* 0x0000000107077824 */ /* 0x000fe200000e062c */
[----:B------:R-:W-:Y:S01]  /*90f0*/  IADD3.X R45, P1, PT, R12, ~UR6, RZ, P1, !PT ;  /* 0x800000060c2d7c10 */ /* 0x000fe20008f3e4ff */
[----:B------:R-:W-:Y:S02]  /*9100*/  IMAD.MOV.U32 R73, RZ, RZ, RZ ;  /* 0x000000ffff497224 */ /* 0x000fe400078e00ff */
[----:B------:R-:W-:Y:S01]  /*9110*/  IMAD.MOV.U32 R69, RZ, RZ, RZ ;  /* 0x000000ffff457224 */ /* 0x000fe200078e00ff */
[----:B------:R-:W-:Y:S01]  /*9120*/  IADD3.X R9, PT, PT, R7, ~UR7, RZ, P1, !PT ;  /* 0x8000000707097c10 */ /* 0x000fe20008ffe4ff */
[----:B------:R-:W-:-:S02]  /*9130*/  IMAD.MOV.U32 R97, RZ, RZ, RZ ;  /* 0x000000ffff617224 */ /* 0x000fc400078e00ff */
[----:B------:R-:W-:Y:S01]  /*9140*/  IMAD.MOV.U32 R121, RZ, RZ, RZ ;  /* 0x000000ffff797224 */ /* 0x000fe200078e00ff */
[----:B------:R-:W-:-:S04]  /*9150*/  ISETP.NE.AND P2, PT, R9, RZ, PT ;  /* 0x000000ff0900720c */ /* 0x000fc80003f45270 */
[----:B------:R-:W-:Y:S02]  /*9160*/  SEL R43, R43, R6, !P2 ;  /* 0x000000062b2b7207 */ /* 0x000fe40005000000 */
[----:B------:R-:W-:Y:S02]  /*9170*/  SEL R50, R50, R35, !P2 ;  /* 0x0000002332327207 */ /* 0x000fe40005000000 */
[----:B------:R-:W-:Y:S01]  /*9180*/  IADD3 R43, P0, PT, R30, R43, RZ ;  /* 0x0000002b1e2b7210 */ /* 0x000fe20007f1e0ff */
[----:B------:R-:W-:Y:S01]  /*9190*/  IMAD.MOV.U32 R30, RZ, RZ, RZ ;  /* 0x000000ffff1e7224 */ /* 0x000fe200078e00ff */
[----:B------:R-:W-:Y:S02]  /*91a0*/  SEL R51, R51, R40, !P2 ;  /* 0x0000002833337207 */ /* 0x000fe40005000000 */
        /* <DEDUP_REMOVED lines=20> */
[----:B------:R-:W-:Y:S01]  /*92f0*/  @P0 MOV R35, R43 ;  /* 0x0000002b00230202 */ /* 0x000fe20000000f00 */
[----:B------:R-:W-:Y:S02]  /*9300*/  @P0 IMAD.MOV.U32 R9, RZ, RZ, R11 ;  /* 0x000000ffff090224 */ /* 0x000fe400078e000b */
[----:B------:R-:W-:Y:S02]  /*9310*/  @P0 IMAD.MOV.U32 R82, RZ, RZ, R16 ;  /* 0x000000ffff520224 */ /* 0x000fe400078e0010 */
[----:B------:R-:W-:-:S04]  /*9320*/  IMAD.WIDE.U32 R6, R35, UR12, RZ ;  /* 0x0000000c23067c25 */ /* 0x000fc8000f8e00ff */
[----:B------:R-:W-:Y:S02]  /*9330*/  IMAD.MOV.U32 R6, RZ, RZ, RZ ;  /* 0x000000ffff067224 */ /* 0x000fe400078e00ff */
[----:B------:R-:W-:Y:S02]  /*9340*/  @P0 IMAD.MOV.U32 R88, RZ, RZ, R29 ;  /* 0x000000ffff580224 */ /* 0x000fe400078e001d */
[----:B------:R-:W-:-:S04]  /*9350*/  IMAD.WIDE.U32 R6, R9, UR12, R6 ;  /* 0x0000000c09067c25 */ /* 0x000fc8000f8e0006 */
[----:B------:R-:W-:Y:S01]  /*9360*/  IMAD.MOV.U32 R78, RZ, RZ, R6 ;  /* 0x000000ffff4e7224 */ /* 0x000fe200078e0006 */
[----:B------:R-:W-:Y:S01]  /*9370*/  MOV R31, R7 ;  /* 0x00000007001f7202 */ /* 0x000fe20000000f00 */
[----:B------:R-:W-:Y:S02]  /*9380*/  IMAD.MOV.U32 R6, RZ, RZ, RZ ;  /* 0x000000ffff067224 */ /* 0x000fe400078e00ff */
[----:B------:R-:W-:-:S04]  /*9390*/  IMAD.WIDE.U32 R78, R35, UR13, R78 ;  /* 0x0000000d234e7c25 */ /* 0x000fc8000f8e004e */
[----:B------:R-:W-:-:S04]  /*93a0*/  IMAD.WIDE.U32 R30, R82, UR12, R30 ;  /* 0x0000000c521e7c25 */ /* 0x000fc8000f8e001e */
[----:B------:R-:W-:Y:S01]  /*93b0*/  @P0 IMAD.MOV.U32 R40, RZ, RZ, R33 ;  /* 0x000000ffff280224 */ /* 0x000fe200078e0021 */
[----:B------:R-:W-:Y:S01]  /*93c0*/  MOV R7, R31 ;  /* 0x0000001f00077202 */ /* 0x000fe20000000f00 */
[----:B------:R-:W-:Y:S02]  /*93d0*/  IMAD.MOV.U32 R31, RZ, RZ, R79 ;  /* 0x000000ffff1f7224 */ /* 0x000fe400078e004f */
[----:B------:R-:W-:Y:S02]  /*93e0*/  @P0 IMAD.MOV.U32 R13, RZ, RZ, R36 ;  /* 0x000000ffff0d0224 */ /* 0x000fe400078e0024 */
[----:B------:R-:W-:-:S04]  /*93f0*/  IMAD.WIDE.U32 R6, R88, UR12, R6 ;  /* 0x0000000c58067c25 */ /* 0x000fc8000f8e0006 */
[----:B------:R-:W-:-:S04]  /*9400*/  IMAD.WIDE.U32 R42, R9, UR13, R30 ;  /* 0x0000000d092a7c25 */ /* 0x000fc8000f8e001e */
[----:B------:R-:W-:Y:S02]  /*9410*/  IMAD.MOV.U32 R30, RZ, RZ, RZ ;  /* 0x000000ffff1e7224 */ /* 0x000fe400078e00ff */
[----:B------:R-:W-:Y:S01]  /*9420*/  IMAD.MOV.U32 R31, RZ, RZ, R7 ;  /* 0x000000ffff1f7224 */ /* 0x000fe200078e0007 */
[----:B------:R-:W-:Y:S01]  /*9430*/  MOV R7, R43 ;  /* 0x0000002b00077202 */ /* 0x000fe20000000f00 */
[----:B------:R-:W-:Y:S02]  /*9440*/  IMAD.MOV.U32 R52, RZ, RZ, R42 ;  /* 0x000000ffff347224 */ /* 0x000fe400078e002a */
[----:B------:R-:W-:-:S04]  /*9450*/  IMAD.WIDE.U32 R30, R40, UR12, R30 ;  /* 0x0000000c281e7c25 */ /* 0x000fc8000f8e001e */
[----:B------:R-:W-:Y:S01]  /*9460*/  IMAD.WIDE.U32 R42, R82, UR13, R6 ;  /* 0x0000000d522a7c25 */ /* 0x000fe2000f8e0006 */
[----:B------:R-:W-:-:S03]  /*9470*/  MOV R7, R31 ;  /* 0x0000001f00077202 */ /* 0x000fc60000000f00 */
[----:B------:R-:W-:-:S04]  /*9480*/  IMAD.WIDE.U32 R52, R35, UR16, R52 ;  /* 0x0000001023347c25 */ /* 0x000fc8000f8e0034 */
[----:B------:R-:W-:Y:S02]  /*9490*/  IMAD.MOV.U32 R6, RZ, RZ, RZ ;  /* 0x000000ffff067224 */ /* 0x000fe400078e00ff */
[----:B------:R-:W-:Y:S02]  /*94a0*/  IMAD.MOV.U32 R31, RZ, RZ, R43 ;  /* 0x000000ffff1f7224 */ /* 0x000fe400078e002b */
[----:B------:R-:W-:Y:S02]  /*94b0*/  IMAD.MOV.U32 R44, RZ, RZ, R42 ;  /* 0x000000ffff2c7224 */ /* 0x000fe400078e002a */
[----:B------:R-:W-:Y:S02]  /*94c0*/  IMAD.MOV.U32 R45, RZ, RZ, R53 ;  /* 0x000000ffff2d7224 */ /* 0x000fe400078e0035 */
[----:B------:R-:W-:-:S04]  /*94d0*/  IMAD.WIDE.U32 R6, R13, UR12, R6 ;  /* 0x0000000c0d067c25 */ /* 0x000fc8000f8e0006 */
[----:B------:R-:W-:Y:S01]  /*94e0*/  IMAD.WIDE.U32 R42, R88, UR13, R30 ;  /* 0x0000000d582a7c25 */ /* 0x000fe2000f8e001e */
[----:B------:R-:W-:-:S03]  /*94f0*/  MOV R30, RZ ;  /* 0x000000ff001e7202 */ /* 0x000fc60000000f00 */
[----:B------:R-:W-:-:S04]  /*9500*/  IMAD.WIDE.U32 R44, R9, UR16, R44 ;  /* 0x00000010092c7c25 */ /* 0x000fc8000f8e002c */
[----:B------:R-:W-:Y:S01]  /*9510*/  @P0 IMAD.MOV.U32 R39, RZ, RZ, R12 ;  /* 0x000000ffff270224 */ /* 0x000fe200078e000c */
[----:B------:R-:W-:Y:S01]  /*9520*/  MOV R72, R44 ;  /* 0x0000002c00487202 */ /* 0x000fe20000000f00 */
[----:B------:R-:W-:Y:S02]  /*9530*/  IMAD.MOV.U32 R31, RZ, RZ, R7 ;  /* 0x000000ffff1f7224 */ /* 0x000fe400078e0007 */
[----:B------:R-:W-:Y:S02]  /*9540*/  IMAD.MOV.U32 R7, RZ, RZ, R43 ;  /* 0x000000ffff077224 */ /* 0x000fe400078e002b */
[----:B------:R-:W-:Y:S02]  /*9550*/  IMAD.MOV.U32 R46, RZ, RZ, R42 ;  /* 0x000000ffff2e7224 */ /* 0x000fe400078e002a */
[----:B------:R-:W-:Y:S02]  /*9560*/  IMAD.MOV.U32 R47, RZ, RZ, R45 ;  /* 0x000000ffff2f7224 */ /* 0x000fe400078e002d */
[----:B------:R-:W-:-:S04]  /*9570*/  IMAD.WIDE.U32 R30, R39, UR12, R30 ;  /* 0x0000000c271e7c25 */ /* 0x000fc8000f8e001e */
[----:B------:R-:W-:-:S04]  /*9580*/  IMAD.WIDE.U32 R42, R40, UR13, R6 ;  /* 0x0000000d282a7c25 */ /* 0x000fc8000f8e0006 */
[----:B------:R-:W-:-:S04]  /*9590*/  IMAD.WIDE.U32 R46, R82, UR16, R46 ;  /* 0x00000010522e7c25 */ /* 0x000fc8000f8e002e */
[----:B------:R-:W-:Y:S02]  /*95a0*/  IMAD.MOV.U32 R7, RZ, RZ, R31 ;  /* 0x000000ffff077224 */ /* 0x000fe400078e001f */
[----:B------:R-:W-:Y:S01]  /*95b0*/  IMAD.MOV.U32 R31, RZ, RZ, R43 ;  /* 0x000000ffff1f7224 */ /* 0x000fe200078e002b */
[----:B------:R-:W-:Y:S01]  /*95c0*/  MOV R43, R47 ;  /* 0x0000002f002b7202 */ /* 0x000fe20000000f00 */
[----:B------:R-:W-:-:S04]  /*95d0*/  IMAD.WIDE.U32 R72, R35, UR17, R72 ;  /* 0x0000001123487c25 */ /* 0x000fc8000f8e0048 */
[----:B------:R-:W-:Y:S02]  /*95e0*/  IMAD.MOV.U32 R6, RZ, RZ, RZ ;  /* 0x000000ffff067224 */ /* 0x000fe400078e00ff */
[----:B------:R-:W-:Y:S02]  /*95f0*/  IMAD.MOV.U32 R47, RZ, RZ, R73 ;  /* 0x000000ffff2f7224 */ /* 0x000fe400078e0049 */
[----:B------:R-:W-:-:S04]  /*9600*/  IMAD.WIDE.U32 R6, R8, UR12, R6 ;  /* 0x0000000c08067c25 */ /* 0x000fc8000f8e0006 */
[----:B------:R-:W-:-:S04]  /*9610*/  IMAD.WIDE.U32 R30, R13, UR13, R30 ;  /* 0x0000000d0d1e7c25 */ /* 0x000fc8000f8e001e */
[----:B------:R-:W-:-:S04]  /*9620*/  IMAD.WIDE.U32 R44, R88, UR16, R42 ;  /* 0x00000010582c7c25 */ /* 0x000fc8000f8e002a */
[----:B------:R-:W-:Y:S01]  /*9630*/  IMAD.WIDE.U32 R48, R9, UR17, R46 ;  /* 0x0000001109307c25 */ /* 0x000fe2000f8e002e */
[----:B------:R-:W-:-:S03]  /*9640*/  MOV R47, R45 ;  /* 0x0000002d002f7202 */ /* 0x000fc60000000f00 */
[----:B------:R-:W-:Y:S02]  /*9650*/  IMAD.MOV.U32 R42, RZ, RZ, R6 ;  /* 0x000000ffff2a7224 */ /* 0x000fe400078e0006 */
[----:B------:R-:W-:Y:S02]  /*9660*/  IMAD.MOV.U32 R43, RZ, RZ, R31 ;  /* 0x000000ffff2b7224 */ /* 0x000fe400078e001f */
[----:B------:R-:W-:Y:S02]  /*9670*/  IMAD.MOV.U32 R46, RZ, RZ, R30 ;  /* 0x000000ffff2e7224 */ /* 0x000fe400078e001e */
[----:B------:R-:W-:-:S04]  /*9680*/  IMAD.WIDE.U32 R30, R39, UR13, R42 ;  /* 0x0000000d271e7c25 */ /* 0x000fc8000f8e002a */
[----:B------:R-:W-:Y:S01]  /*9690*/  IMAD.MOV.U32 R45, RZ, RZ, R49 ;  /* 0x000000ffff2d7224 */ /* 0x000fe200078e0031 */
[----:B------:R-:W-:Y:S01]  /*96a0*/  MOV R59, R31 ;  /* 0x0000001f003b7202 */ /* 0x000fe20000000f00 */
[----:B------:R-:W-:Y:S02]  /*96b0*/  IMAD.MOV.U32 R68, RZ, RZ, R48 ;  /* 0x000000ffff447224 */ /* 0x000fe400078e0030 */
[----:B------:R-:W-:-:S04]  /*96c0*/  IMAD.WIDE.U32 R42, R40, UR16, R46 ;  /* 0x00000010282a7c25 */ /* 0x000fc8000f8e002e */
[----:B------:R-:W-:-:S04]  /*96d0*/  IMAD.WIDE.U32 R44, R82, UR17, R44 ;  /* 0x00000011522c7c25 */ /* 0x000fc8000f8e002c */
[----:B------:R-:W-:-:S04]  /*96e0*/  IMAD.WIDE.U32 R68, R35, UR18, R68 ;  /* 0x0000001223447c25 */ /* 0x000fc8000f8e0044 */
[----:B------:R-:W-:Y:S02]  /*96f0*/  IMAD.MOV.U32 R31, RZ, RZ, R43 ;  /* 0x000000ffff1f7224 */ /* 0x000fe400078e002b */
[----:B------:R-:W-:Y:S02]  /*9700*/  IMAD.MOV.U32 R58, RZ, RZ, R7 ;  /* 0x000000ffff3a7224 */ /* 0x000fe400078e0007 */
[----:B------:R-:W-:Y:S02]  /*9710*/  IMAD.MOV.U32 R43, RZ, RZ, R45 ;  /* 0x000000ffff2b7224 */ /* 0x000fe400078e002d */
[----:B------:R-:W-:Y:S02]  /*9720*/  IMAD.MOV.U32 R45, RZ, RZ, R69 ;  /* 0x000000ffff2d7224 */ /* 0x000fe400078e0045 */
[----:B------:R-:W-:-:S04]  /*9730*/  IMAD.WIDE.U32 R30, R13, UR16, R30 ;  /* 0x000000100d1e7c25 */ /* 0x000fc8000f8e001e */
[----:B------:R-:W-:Y:S01]  /*9740*/  IMAD.WIDE.U32 R58, R8, UR13, R58 ;  /* 0x0000000d083a7c25 */ /* 0x000fe2000f8e003a */
[----:B------:R-:W-:Y:S02]  /*9750*/  MOV R55, R31 ;  /* 0x0000001f00377202 */ /* 0x000fe40000000f00 */
[----:B------:R-:W-:Y:S01]  /*9760*/  MOV R31, RZ ;  /* 0x000000ff001f7202 */ /* 0x000fe20000000f00 */
[----:B------:R-:W-:-:S04]  /*9770*/  IMAD.WIDE.U32 R48, R88, UR17, R42 ;  /* 0x0000001158307c25 */ /* 0x000fc8000f8e002a */
[----:B------:R-:W-:-:S04]  /*9780*/  IMAD.WIDE.U32 R44, R9, UR18, R44 ;  /* 0x00000012092c7c25 */ /* 0x000fc8000f8e002c */
[----:B------:R-:W-:Y:S02]  /*9790*/  IMAD.MOV.U32 R54, RZ, RZ, R58 ;  /* 0x000000ffff367224 */ /* 0x000fe400078e003a */
[----:B------:R-:W-:Y:S02]  /*97a0*/  IMAD.MOV.U32 R42, RZ, RZ, R30 ;  /* 0x000000ffff2a7224 */ /* 0x000fe400078e001e */
[----:B------:R-:W-:Y:S02]  /*97b0*/  IMAD.MOV.U32 R43, RZ, RZ, R49 ;  /* 0x000000ffff2b7224 */ /* 0x000fe400078e0031 */
[----:B------:R-:W-:Y:S02]  /*97c0*/  IMAD.MOV.U32 R49, RZ, RZ, R45 ;  /* 0x000000ffff317224 */ /* 0x000fe400078e002d */
[----:B------:R-:W-:Y:S02]  /*97d0*/  IMAD.MOV.U32 R30, RZ, RZ, R44 ;  /* 0x000000ffff1e7224 */ /* 0x000fe400078e002c */
[----:B------:R-:W-:-:S04]  /*97e0*/  IMAD.WIDE.U32 R54, R39, UR16, R54 ;  /* 0x0000001027367c25 */ /* 0x000fc8000f8e0036 */
[----:B------:R-:W-:-:S04]  /*97f0*/  IMAD.WIDE.U32 R42, R40, UR17, R42 ;  /* 0x00000011282a7c25 */ /* 0x000fc8000f8e002a */
[----:B------:R-:W-:-:S04]  /*9800*/  IMAD.WIDE.U32 R48, R82, UR18, R48 ;  /* 0x0000001252307c25 */ /* 0x000fc8000f8e0030 */
[----:B------:R-:W-:-:S04]  /*9810*/  IMAD.WIDE.U32 R30, R35, UR19, R30 ;  /* 0x00000013231e7c25 */ /* 0x000fc8000f8e001e */
[----:B------:R-:W-:Y:S02]  /*9820*/  IMAD.MOV.U32 R58, RZ, RZ, R59 ;  /* 0x000000ffff3a7224 */ /* 0x000fe400078e003b */
[----:B------:R-:W-:Y:S02]  /*9830*/  IMAD.MOV.U32 R59, RZ, RZ, R55 ;  /* 0x000000ffff3b7224 */ /* 0x000fe400078e0037 */
[----:B------:R-:W-:Y:S02]  /*9840*/  IMAD.MOV.U32 R55, RZ, RZ, R43 ;  /* 0x000000ffff377224 */ /* 0x000fe400078e002b */
[----:B------:R-:W-:Y:S01]  /*9850*/  IMAD.MOV.U32 R43, RZ, RZ, R49 ;  /* 0x000000ffff2b7224 */ /* 0x000fe200078e0031 */
[----:B------:R-:W-:Y:S01]  /*9860*/  MOV R49, R31 ;  /* 0x0000001f00317202 */ /* 0x000fe20000000f00 */
        /* <DEDUP_REMOVED lines=8> */
[----:B------:R-:W-:Y:S01]  /*98f0*/  MOV R49, RZ ;  /* 0x000000ff00317202 */ /* 0x000fe20000000f00 */
        /* <DEDUP_REMOVED lines=30> */
[----:B------:R-:W-:Y:S01]  /*9ae0*/  IMAD.MOV.U32 R56, RZ, RZ, R44 ;  /* 0x000000ffff387224 */ /* 0x000fe200078e002c */
[----:B------:R-:W-:Y:S01]  /*9af0*/  MOV R44, R46 ;  /* 0x0000002e002c7202 */ /* 0x000fe20000000f00 */
[----:B------:R-:W-:-:S04]  /*9b00*/  IMAD.WIDE.U32 R58, R8, UR18, R58 ;  /* 0x00000012083a7c25 */ /* 0x000fc8000f8e003a */
[----:B------:R-:W-:Y:S02]  /*9b10*/  IMAD.MOV.U32 R57, RZ, RZ, R55 ;  /* 0x000000ffff397224 */ /* 0x000fe400078e0037 */
[----:B------:R-:W-:-:S04]  /*9b20*/  IMAD.WIDE.U32 R6, R54, 0x3d1, RZ ;  /* 0x000003d136067825 */ /* 0x000fc800078e00ff */
[----:B------:R-:W-:Y:S01]  /*9b30*/  IMAD.MOV.U32 R60, RZ, RZ, R58 ;  /* 0x000000ffff3c7224 */ /* 0x000fe200078e003a */
[----:B------:R-:W-:Y:S01]  /*9b40*/  IADD3 RZ, P0, PT, RZ, R6, RZ ;  /* 0x00000006ffff7210 */ /* 0x000fe20007f1e0ff */
[----:B------:R-:W-:Y:S01]  /*9b50*/  IMAD.MOV.U32 R61, RZ, RZ, R47 ;  /* 0x000000ffff3d7224 */ /* 0x000fe200078e002f */
[----:B------:R-:W-:Y:S01]  /*9b60*/  IADD3 R65, P1, PT, R6, -UR4, RZ ;  /* 0x8000000406417c10 */ /* 0x000fe2000ff3e0ff */
[----:B------:R-:W-:-:S04]  /*9b70*/  IMAD.WIDE.U32 R56, R82, UR15, R56 ;  /* 0x0000000f52387c25 */ /* 0x000fc8000f8e0038 */
[----:B------:R-:W-:-:S04]  /*9b80*/  IMAD.WIDE.U32 R44, R40, UR14, R44 ;  /* 0x0000000e282c7c25 */ /* 0x000fc8000f8e002c */
[----:B------:R-:W-:Y:S01]  /*9b90*/  IMAD.MOV.U32 R46, RZ, RZ, R7 ;  /* 0x000000ffff2e7224 */ /* 0x000fe200078e0007 */
[----:B------:R-:W-:Y:S01]  /*9ba0*/  MOV R50, R44 ;  /* 0x0000002c00327202 */ /* 0x000fe20000000f00 */
[----:B------:R-:W-:Y:S02]  /*9bb0*/  IMAD.MOV.U32 R47, RZ, RZ, RZ ;  /* 0x000000ffff2f7224 */ /* 0x000fe400078e00ff */
[----:B------:R-:W-:-:S04]  /*9bc0*/  IMAD.WIDE.U32 R60, R39, UR19, R60 ;  /* 0x00000013273c7c25 */ /* 0x000fc8000f8e003c */
[----:B------:R-:W-:-:S04]  /*9bd0*/  IMAD.WIDE.U32 R46, R56, 0x3d1, R46 ;  /* 0x000003d1382e7825 */ /* 0x000fc800078e002e */
[----:B------:R-:W-:Y:S01]  /*9be0*/  IMAD.MOV.U32 R51, RZ, RZ, R57 ;  /* 0x000000ffff337224 */ /* 0x000fe200078e0039 */
[----:B------:R-:W-:Y:S01]  /*9bf0*/  IADD3.X R63, P0, PT, R46, R54, RZ, P0, !PT ;  /* 0x000000362e3f7210 */ /* 0x000fe2000071e4ff */
[----:B------:R-:W-:Y:S02]  /*9c00*/  IMAD.MOV.U32 R44, RZ, RZ, R60 ;  /* 0x000000ffff2c7224 */ /* 0x000fe400078e003c */
[----:B------:R-:W-:Y:S01]  /*9c10*/  IMAD.MOV.U32 R58, RZ, RZ, R59 ;  /* 0x000000ffff3a7224 */ /* 0x000fe200078e003b */
[----:B------:R-:W-:Y:S01]  /*9c20*/  IADD3.X R60, P1, PT, R63, ~UR5, RZ, P1, !PT ;  /* 0x800000053f3c7c10 */ /* 0x000fe20008f3e4ff */
[----:B------:R-:W-:Y:S02]  /*9c30*/  IMAD.MOV.U32 R59, RZ, RZ, R61 ;  /* 0x000000ffff3b7224 */ /* 0x000fe400078e003d */
        /* <DEDUP_REMOVED lines=10> */
[----:B------:R-:W-:Y:S01]  /*9ce0*/  IMAD.WIDE.U32 R54, R40, UR15, R54 ;  /* 0x0000000f28367c25 */ /* 0x000fe2000f8e0036 */
[----:B------:R-:W-:-:S03]  /*9cf0*/  IADD3.X R58, P1, PT, R33, ~UR8, RZ, P1, !PT ;  /* 0x80000008213a7c10 */ /* 0x000fc60008f3e4ff */
[----:B------:R-:W-:-:S04]  /*9d00*/  IMAD.WIDE.U32 R44, R39, UR14, R44 ;  /* 0x0000000e272c7c25 */ /* 0x000fc8000f8e002c */
[----:B------:R-:W-:Y:S01]  /*9d10*/  IMAD.MOV.U32 R46, RZ, RZ, R47 ;  /* 0x000000ffff2e7224 */ /* 0x000fe200078e002f */
[----:B------:R-:W-:Y:S01]  /*9d20*/  MOV R56, R44 ;  /* 0x0000002c00387202 */ /* 0x000fe20000000f00 */
[----:B------:R-:W-:Y:S02]  /*9d30*/  IMAD.MOV.U32 R47, RZ, RZ, RZ ;  /* 0x000000ffff2f7224 */ /* 0x000fe400078e00ff */
[----:B------:R-:W-:Y:S02]  /*9d40*/  IMAD.MOV.U32 R57, RZ, RZ, R55 ;  /* 0x000000ffff397224 */ /* 0x000fe400078e0037 */
[----:B------:R-:W-:-:S04]  /*9d50*/  IMAD.WIDE.U32 R46, R54, 0x3d1, R46 ;  /* 0x000003d1362e7825 */ /* 0x000fc800078e002e */
[----:B------:R-:W-:Y:S01]  /*9d60*/  IMAD.MOV.U32 R44, RZ, RZ, R59 ;  /* 0x000000ffff2c7224 */ /* 0x000fe200078e003b */
[----:B------:R-:W-:Y:S01]  /*9d70*/  IADD3.X R38, P0, PT, R46, R50, RZ, P0, !PT ;  /* 0x000000322e267210 */ /* 0x000fe2000071e4ff */
[----:B------:R-:W-:-:S03]  /*9d80*/  IMAD.WIDE.U32 R56, R13, UR15, R56 ;  /* 0x0000000f0d387c25 */ /* 0x000fc6000f8e0038 */
[----:B------:R-:W-:Y:S01]  /*9d90*/  IADD3.X R43, P1, PT, R38, ~UR9, RZ, P1, !PT ;  /* 0x80000009262b7c10 */ /* 0x000fe20008f3e4ff */
[----:B------:R-:W-:-:S04]  /*9da0*/  IMAD.WIDE.U32 R44, R8, UR14, R44 ;  /* 0x0000000e082c7c25 */ /* 0x000fc8000f8e002c */
[----:B------:R-:W-:Y:S01]  /*9db0*/  IMAD.MOV.U32 R46, RZ, RZ, R47 ;  /* 0x000000ffff2e7224 */ /* 0x000fe200078e002f */
[----:B------:R-:W-:Y:S01]  /*9dc0*/  MOV R50, R44 ;  /* 0x0000002c00327202 */ /* 0x000fe20000000f00 */
[----:B------:R-:W-:Y:S02]  /*9dd0*/  IMAD.MOV.U32 R47, RZ, RZ, RZ ;  /* 0x000000ffff2f7224 */ /* 0x000fe400078e00ff */
[----:B------:R-:W-:Y:S02]  /*9de0*/  IMAD.MOV.U32 R51, RZ, RZ, R57 ;  /* 0x000000ffff337224 */ /* 0x000fe400078e0039 */
[----:B------:R-:W-:-:S04]  /*9df0*/  IMAD.WIDE.U32 R46, R56, 0x3d1, R46 ;  /* 0x000003d1382e7825 */ /* 0x000fc800078e002e */
[----:B------:R-:W-:Y:S01]  /*9e00*/  IMAD.WIDE.U32 R50, R39, UR15, R50 ;  /* 0x0000000f27327c25 */ /* 0x000fe2000f8e0032 */
[----:B------:R-:W-:-:S03]  /*9e10*/  IADD3.X R41, P0, PT, R46, R54, RZ, P0, !PT ;  /* 0x000000362e297210 */ /* 0x000fc6000071e4ff */
[----:B------:R-:W-:Y:S01]  /*9e20*/  IMAD.MOV.U32 R46, RZ, RZ, R47 ;  /* 0x000000ffff2e7224 */ /* 0x000fe200078e002f */
[----:B------:R-:W-:Y:S01]  /*9e30*/  IADD3.X R36, P1, PT, R41, ~UR10, RZ, P1, !PT ;  /* 0x8000000a29247c10 */ /* 0x000fe20008f3e4ff */
[----:B------:R-:W-:Y:S02]  /*9e40*/  IMAD.MOV.U32 R47, RZ, RZ, RZ ;  /* 0x000000ffff2f7224 */ /* 0x000fe400078e00ff */
[----:B------:R-:W-:Y:S01]  /*9e50*/  IMAD.MOV.U32 R44, RZ, RZ, R45 ;  /* 0x000000ffff2c7224 */ /* 0x000fe200078e002d */
[----:B------:R-:W-:Y:S01]  /*9e60*/  MOV R45, R51 ;  /* 0x00000033002d7202 */ /* 0x000fe20000000f00 */
[----:B------:R-:W-:-:S04]  /*9e70*/  IMAD.WIDE.U32 R46, R50, 0x3d1, R46 ;  /* 0x000003d1322e7825 */ /* 0x000fc800078e002e */
[----:B------:R-:W-:Y:S01]  /*9e80*/  IMAD.WIDE.U32 R44, R8, UR15, R44 ;  /* 0x0000000f082c7c25 */ /* 0x000fe2000f8e002c */
[----:B------:R-:W-:-:S03]  /*9e90*/  IADD3.X R11, P0, PT, R46, R56, RZ, P0, !PT ;  /* 0x000000382e0b7210 */ /* 0x000fc6000071e4ff */
[----:B------:R-:W-:Y:S01]  /*9ea0*/  IMAD.WIDE.U32 R54, R35, R104, RZ ;  /* 0x0000006823367225 */ /* 0x000fe200078e00ff */
[----:B------:R-:W-:-:S03]  /*9eb0*/  IADD3.X R16, P1, PT, R11, ~UR11, RZ, P1, !PT ;  /* 0x8000000b0b107c10 */ /* 0x000fc60008f3e4ff */
[----:B------:R-:W-:Y:S02]  /*9ec0*/  IMAD.MOV.U32 R46, RZ, RZ, R47 ;  /* 0x000000ffff2e7224 */ /* 0x000fe400078e002f */
[----:B------:R-:W-:Y:S02]  /*9ed0*/  IMAD.MOV.U32 R47, RZ, RZ, RZ ;  /* 0x000000ffff2f7224 */ /* 0x000fe400078e00ff */
[----:B------:R-:W-:Y:S02]  /*9ee0*/  IMAD.MOV.U32 R54, RZ, RZ, RZ ;  /* 0x000000ffff367224 */ /* 0x000fe400078e00ff */
[----:B------:R-:W-:-:S04]  /*9ef0*/  IMAD.WIDE.U32 R46, R44, 0x3d1, R46 ;  /* 0x000003d12c2e7825 */ /* 0x000fc800078e002e */
[----:B------:R-:W-:Y:S01]  /*9f00*/  IMAD.WIDE.U32 R56, R9, R104, R54 ;  /* 0x0000006809387225 */ /* 0x000fe200078e0036 */
[----:B------:R-:W-:Y:S02]  /*9f10*/  IADD3.X R12, P0, PT, R46, R50, RZ, P0, !PT ;  /* 0x000000322e0c7210 */ /* 0x000fe4000071e4ff */
[----:B------:R-:W-:Y:S01]  /*9f20*/  MOV R46, RZ ;  /* 0x000000ff002e7202 */ /* 0x000fe20000000f00 */
[----:B------:R-:W-:Y:S01]  /*9f30*/  IMAD.MOV.U32 R50, RZ, RZ, RZ ;  /* 0x000000ffff327224 */ /* 0x000fe200078e00ff */
[----:B------:R-:W-:Y:S01]  /*9f40*/  MOV R51, R57 ;  /* 0x0000003900337202 */ /* 0x000fe20000000f00 */
[----:B------:R-:W-:Y:S01]  /*9f50*/  IMAD.MOV.U32 R57, RZ, RZ, RZ ;  /* 0x000000ffff397224 */ /* 0x000fe200078e00ff */
[----:B------:R-:W-:Y:S01]  /*9f60*/  IADD3.X R31, P1, PT, R12, ~UR6, RZ, P1, !PT ;  /* 0x800000060c1f7c10 */ /* 0x000fe20008f3e4ff */
[----:B------:R-:W-:Y:S02]  /*9f70*/  IMAD R29, R45, 0x3d1, R47 ;  /* 0x000003d12d1d7824 */ /* 0x000fe400078e022f */
[----:B------:R-:W-:-:S04]  /*9f80*/  IMAD.WIDE.U32 R50, R82, R104, R50 ;  /* 0x0000006852327225 */ /* 0x000fc800078e0032 */
[----:B------:R-:W-:-:S04]  /*9f90*/  IMAD.WIDE.U32 R56, R35, R103, R56 ;  /* 0x0000006723387225 */ /* 0x000fc800078e0038 */
[----:B------:R-:W-:Y:S02]  /*9fa0*/  IMAD.MOV.U32 R55, RZ, RZ, R51 ;  /* 0x000000ffff377224 */ /* 0x000fe400078e0033 */
[----:B------:R-:W-:Y:S02]  /*9fb0*/  IMAD.MOV.U32 R51, RZ, RZ, R57 ;  /* 0x000000ffff337224 */ /* 0x000fe400078e0039 */
[----:B------:R-:W-:Y:S02]  /*9fc0*/  IMAD.X R29, R29, 0x1, R44, P0 ;  /* 0x000000011d1d7824 */ /* 0x000fe400000e062c */
[----:B------:R-:W-:-:S03]  /*9fd0*/  IMAD.WIDE.U32 R54, R88, R104, R54 ;  /* 0x0000006858367225 */ /* 0x000fc600078e0036 */
[----:B------:R-:W-:Y:S01]  /*9fe0*/  IADD3.X R7, PT, PT, R29, ~UR7, RZ, P1, !PT ;  /* 0x800000071d077c10 */ /* 0x000fe20008ffe4ff */
[----:B------:R-:W-:-:S03]  /*9ff0*/  IMAD.WIDE.U32 R50, R9, R103, R50 ;  /* 0x0000006709327225 */ /* 0x000fc600078e0032 */
[----:B------:R-:W-:Y:S01]  /*a000*/  ISETP.NE.AND P1, PT, R7, RZ, PT ;  /* 0x000000ff0700720c */ /* 0x000fe20003f25270 */
[----:B------:R-:W-:Y:S02]  /*a010*/  IMAD.MOV.U32 R47, RZ, RZ, R55 ;  /* 0x000000ffff2f7224 */ /* 0x000fe400078e0037 */
[----:B------:R-:W-:Y:S01]  /*a020*/  IMAD.MOV.U32 R55, RZ, RZ, R51 ;  /* 0x000000ffff377224 */ /* 0x000fe200078e0033 */
[----:B------:R-:W-:Y:S01]  /*a030*/  SEL R65, R65, R6, !P1 ;  /* 0x0000000641417207 */ /* 0x000fe20004800000 */
[----:B------:R-:W-:Y:S01]  /*a040*/  IMAD.WIDE.U32 R46, R40, R104, R46 ;  /* 0x00000068282e7225 */ /* 0x000fe200078e002e */
[----:B------:R-:W-:Y:S02]  /*a050*/  SEL R63, R60, R63, !P1 ;  /* 0x0000003f3c3f7207 */ /* 0x000fe40004800000 */
[----:B------:R-:W-:Y:S01]  /*a060*/  SEL R33, R58, R33, !P1 ;  /* 0x000000213a217207 */ /* 0x000fe20004800000 */
[----:B------:R-:W-:Y:S01]  /*a070*/  IMAD.MOV.U32 R51, RZ, RZ, RZ ;  /* 0x000000ffff337224 */ /* 0x000fe200078e00ff */
[----:B------:R-:W-:Y:S01]  /*a080*/  MOV R7, R47 ;  /* 0x0000002f00077202 */ /* 0x000fe20000000f00 */
[----:B------:R-:W-:Y:S01]  /*a090*/  IMAD.WIDE.U32 R54, R82, R103, R54 ;  /* 0x0000006752367225 */ /* 0x000fe200078e0036 */
[----:B------:R-:W-:-:S02]  /*a0a0*/  SEL R57, R43, R38, !P1 ;  /* 0x000000262b397207 */ /* 0x000fc40004800000 */
[----:B------:R-:W-:Y:S01]  /*a0b0*/  SEL R11, R16, R11, !P1 ;  /* 0x0000000b100b7207 */ /* 0x000fe20004800000 */
        /* <DEDUP_REMOVED lines=13> */
[----:B------:R-:W-:Y:S02]  /*a190*/  IMAD.MOV.U32 R55, RZ, RZ, RZ ;  /* 0x000000ffff377224 */ /* 0x000fe400078e00ff */
[----:B------:R-:W-:-:S04]  /*a1a0*/  IMAD.WIDE.U32 R46, R82, R90, R46 ;  /* 0x0000005a522e7225 */ /* 0x000fc800078e002e */
[----:B------:R-:W-:Y:S01]  /*a1b0*/  IMAD.MOV.U32 R59, RZ, RZ, R61 ;  /* 0x000000ffff3b7224 */ /* 0x000fe200078e003d */
[----:B------:R-:W-:Y:S01]  /*a1c0*/  MOV R61, R7 ;  /* 0x00000007003d7202 */ /* 0x000fe20000000f00 */
[----:B------:R-:W-:-:S04]  /*a1d0*/  IMAD.WIDE.U32 R54, R35, R71, R54 ;  /* 0x0000004723367225 */ /* 0x000fc800078e0036 */
[----:B------:R-:W-:Y:S02]  /*a1e0*/  IMAD.MOV.U32 R7, RZ, RZ, R47 ;  /* 0x000000ffff077224 */ /* 0x000fe400078e002f */
[----:B------:R-:W-:Y:S02]  /*a1f0*/  IMAD.MOV.U32 R58, RZ, RZ, RZ ;  /* 0x000000ffff3a7224 */ /* 0x000fe400078e00ff */
[----:B------:R-:W-:Y:S01]  /*a200*/  IMAD.MOV.U32 R47, RZ, RZ, R55 ;  /* 0x000000ffff2f7224 */ /* 0x000fe200078e0037 */
[----:B------:R-:W-:Y:S01]  /*a210*/  SEL R55, R36, R41, !P1 ;  /* 0x0000002924377207 */ /* 0x000fe20004800000 */
        /* <DEDUP_REMOVED lines=9> */
[----:B------:R-:W-:-:S04]  /*a2b0*/  IMAD.WIDE.U32 R60, R40, R90, R60 ;  /* 0x0000005a283c7225 */ /* 0x000fc800078e003c */
[----:B------:R-:W-:Y:S02]  /*a2c0*/  IMAD R38, R35, UR12, RZ ;  /* 0x0000000c23267c24 */ /* 0x000fe4000f8e02ff */
[----:B------:R-:W-:Y:S02]  /*a2d0*/  IMAD.MOV.U32 R47, RZ, RZ, RZ ;  /* 0x000000ffff2f7224 */ /* 0x000fe400078e00ff */
[----:B------:R-:W-:Y:S01]  /*a2e0*/  IMAD.WIDE.U32 R6, R82, R71, R6 ;  /* 0x0000004752067225 */ /* 0x000fe200078e0006 */
[----:B------:R-:W-:-:S03]  /*a2f0*/  IADD3 R65, P0, PT, R38, R65, RZ ;  /* 0x0000004126417210 */ /* 0x000fc60007f1e0ff */
[----:B------:R-:W-:Y:S01]  /*a300*/  IMAD.MOV.U32 R58, RZ, RZ, R59 ;  /* 0x000000ffff3a7224 */ /* 0x000fe200078e003b */
[----:B------:R-:W-:Y:S01]  /*a310*/  IADD3.X R63, P0, PT, R63, R78, RZ, P0, !PT ;  /* 0x0000004e3f3f7210 */ /* 0x000fe2000071e4ff */
[----:B------:R-:W-:Y:S01]  /*a320*/  IMAD.MOV.U32 R59, RZ, RZ, R45 ;  /* 0x000000ffff3b7224 */ /* 0x000fe200078e002d */
[----:B------:R-:W-:Y:S01]  /*a330*/  MOV R45, R61 ;  /* 0x0000003d002d7202 */ /* 0x000fe20000000f00 */
[----:B------:R-:W-:Y:S01]  /*a340*/  IMAD.WIDE.U32 R46, R35, R80, R46 ;  /* 0x00000050232e7225 */ /* 0x000fe200078e002e */
[----:B------:R-:W-:-:S03]  /*a350*/  IADD3.X R16, P0, PT, R33, R52, RZ, P0, !PT ;  /* 0x0000003421107210 */ /* 0x000fc6000071e4ff */
[----:B------:R-:W-:Y:S01]  /*a360*/  IMAD.MOV.U32 R61, RZ, RZ, R7 ;  /* 0x000000ffff3d7224 */ /* 0x000fe200078e0007 */
[----:B------:R-:W-:Y:S01]  /*a370*/  IADD3.X R57, P0, PT, R57, R72, RZ, P0, !PT ;  /* 0x0000004839397210 */ /* 0x000fe2000071e4ff */
[----:B------:R-:W-:Y:S02]  /*a380*/  IMAD.MOV.U32 R7, RZ, RZ, R47 ;  /* 0x000000ffff077224 */ /* 0x000fe400078e002f */
[----:B------:R-:W-:Y:S01]  /*a390*/  IMAD.WIDE.U32 R44, R13, R90, R44 ;  /* 0x0000005a0d2c7225 */ /* 0x000fe200078e002c */
[----:B------:R-:W-:-:S03]  /*a3a0*/  IADD3.X R55, P0, PT, R55, R68, RZ, P0, !PT ;  /* 0x0000004437377210 */ /* 0x000fc6000071e4ff */
[----:B------:R-:W-:Y:S01]  /*a3b0*/  IMAD.WIDE.U32 R60, R88, R71, R60 ;  /* 0x00000047583c7225 */ /* 0x000fe200078e003c */
[----:B------:R-:W-:-:S03]  /*a3c0*/  IADD3.X R36, P0, PT, R11, R30, RZ, P0, !PT ;  /* 0x0000001e0b247210 */ /* 0x000fc6000071e4ff */
[----:B------:R-:W-:-:S04]  /*a3d0*/  IMAD.WIDE.U32 R58, R8, R103, R58 ;  /* 0x00000067083a7225 */ /* 0x000fc800078e003a */
[----:B------:R-:W-:-:S04]  /*a3e0*/  IMAD.WIDE.U32 R6, R9, R80, R6 ;  /* 0x0000005009067225 */ /* 0x000fc800078e0006 */
        /* <DEDUP_REMOVED lines=13> */
[----:B------:R-:W-:Y:S01]  /*a4c0*/  IMAD.MOV.U32 R61, RZ, RZ, R7 ;  /* 0x000000ffff3d7224 */ /* 0x000fe200078e0007 */
[----:B------:R-:W-:Y:S01]  /*a4d0*/  SEL R7, R31, R12, !P1 ;  /* 0x0000000c1f077207 */ /* 0x000fe20004800000 */
[----:B------:R-:W-:Y:S01]  /*a4e0*/  IMAD.WIDE.U32 R52, R13, R71, R52 ;  /* 0x000000470d347225 */ /* 0x000fe200078e0034 */
[----:B------:R-:W-:Y:S02]  /*a4f0*/  IADD3 R83, P1, PT, R65, -UR4, RZ ;  /* 0x8000000441537c10 */ /* 0x000fe4000ff3e0ff */
[----:B------:R-:W-:Y:S01]  /*a500*/  IADD3.X R11, P0, PT, R7, R48, RZ, P0, !PT ;  /* 0x00000030070b7210 */ /* 0x000fe2000071e4ff */
[----:B------:R-:W-:Y:S01]  /*a510*/  IMAD.WIDE.U32 R44, R88, R80, R44 ;  /* 0x00000050582c7225 */ /* 0x000fe200078e002c */
[----:B------:R-:W-:-:S03]  /*a520*/  IADD3.X R51, P1, PT, R63, ~UR5, RZ, P1, !PT ;  /* 0x800000053f337c10 */ /* 0x000fc60008f3e4ff */
[----:B------:R-:W-:Y:S01]  /*a530*/  IMAD.WIDE.U32 R60, R9, R67, R60 ;  /* 0x00000043093c7225 */ /* 0x000fe200078e003c */
[----:B------:R-:W-:-:S03]  /*a540*/  IADD3.X R41, P1, PT, R16, ~UR8, RZ, P1, !PT ;  /* 0x8000000810297c10 */ /* 0x000fc60008f3e4ff */
[----:B------:R-:W-:Y:S01]  /*a550*/  IMAD.MOV.U32 R73, RZ, RZ, R53 ;  /* 0x000000ffff497224 */ /* 0x000fe200078e0035 */
[----:B------:R-:W-:Y:S01]  /*a560*/  MOV R53, R45 ;  /* 0x0000002d00357202 */ /* 0x000fe20000000f00 */
[----:B------:R-:W-:Y:S01]  /*a570*/  IMAD.MOV.U32 R45, RZ, RZ, R61 ;  /* 0x000000ffff2d7224 */ /* 0x000fe200078e003d */
[----:B------:R-:W-:Y:S01]  /*a580*/  IADD3.X R47, P1, PT, R57, ~UR9, RZ, P1, !PT ;  /* 0x80000009392f7c10 */ /* 0x000fe20008f3e4ff */
[----:B------:R-:W-:-:S03]  /*a590*/  IMAD.WIDE.U32 R58, R8, R90, R58 ;  /* 0x0000005a083a7225 */ /* 0x000fc600078e003a */
[----:B------:R-:W-:Y:S01]  /*a5a0*/  IADD3.X R38, P1, PT, R55, ~UR10, RZ, P1, !PT ;  /* 0x8000000a37267c10 */ /* 0x000fe20008f3e4ff */
[----:B------:R-:W-:Y:S02]  /*a5b0*/  IMAD.MOV.U32 R61, RZ, RZ, RZ ;  /* 0x000000ffff3d7224 */ /* 0x000fe400078e00ff */
        /* <DEDUP_REMOVED lines=18> */
[----:B------:R-:W-:Y:S02]  /*a6e0*/  IMAD.MOV.U32 R72, RZ, RZ, R59 ;  /* 0x000000ffff487224 */ /* 0x000fe400078e003b */
[----:B------:R-:W-:-:S04]  /*a6f0*/  IMAD.WIDE.U32 R68, R40, R67, R68 ;  /* 0x0000004328447225 */ /* 0x000fc800078e0044 */
[----:B------:R-:W-:Y:S01]  /*a700*/  IMAD.MOV.U32 R59, RZ, RZ, R53 ;  /* 0x000000ffff3b7224 */ /* 0x000fe200078e0035 */
[----:B------:R-:W-:Y:S01]  /*a710*/  MOV R53, R45 ;  /* 0x0000002d00357202 */ /* 0x000fe20000000f00 */
[----:B------:R-:W-:Y:S01]  /*a720*/  IMAD.X R12, R29, 0x1, R42, P0 ;  /* 0x000000011d0c7824 */ /* 0x000fe200000e062a */
[----:B------:R-:W-:Y:S01]  /*a730*/  IADD3.X R29, P1, PT, R36, ~UR11, RZ, P1, !PT ;  /* 0x8000000b241d7c10 */ /* 0x000fe20008f3e4ff */
[----:B------:R-:W-:-:S03]  /*a740*/  IMAD.WIDE.U32 R72, R8, R71, R72 ;  /* 0x0000004708487225 */ /* 0x000fc600078e0048 */
[----:B------:R-:W-:Y:S01]  /*a750*/  IADD3.X R7, P1, PT, R11, ~UR6, RZ, P1, !PT ;  /* 0x800000060b077c10 */ /* 0x000fe20008f3e4ff */
[----:B------:R-:W-:Y:S02]  /*a760*/  IMAD.MOV.U32 R58, RZ, RZ, R68 ;  /* 0x000000ffff3a7224 */ /* 0x000fe400078e0044 */
[----:B------:R-:W-:Y:S01]  /*a770*/  IMAD.WIDE.U32 R52, R9, R70, R52 ;  /* 0x0000004609347225 */ /* 0x000fe200078e0034 */
[----:B------:R-:W-:-:S03]  /*a780*/  IADD3.X R30, PT, PT, R12, ~UR7, RZ, P1, !PT ;  /* 0x800000070c1e7c10 */ /* 0x000fc60008ffe4ff */
[----:B------:R-:W-:Y:S01]  /*a790*/  IMAD.WIDE.U32 R58, R88, R37, R58 ;  /* 0x00000025583a7225 */ /* 0x000fe200078e003a */
[----:B------:R-:W-:-:S03]  /*a7a0*/  ISETP.NE.AND P2, PT, R30, RZ, PT ;  /* 0x000000ff1e00720c */ /* 0x000fc60003f45270 */
[----:B------:R-:W-:Y:S01]  /*a7b0*/  IMAD.MOV.U32 R78, RZ, RZ, R72 ;  /* 0x000000ffff4e7224 */ /* 0x000fe200078e0048 */
[----:B------:R-:W-:Y:S01]  /*a7c0*/  MOV R72, R73 ;  /* 0x0000004900487202 */ /* 0x000fe20000000f00 */
[----:B------:R-:W-:Y:S02]  /*a7d0*/  IMAD.MOV.U32 R79, RZ, RZ, R31 ;  /* 0x000000ffff4f7224 */ /* 0x000fe400078e001f */
[----:B------:R-:W-:Y:S02]  /*a7e0*/  IMAD.MOV.U32 R42, RZ, RZ, R58 ;  /* 0x000000ffff2a7224 */ /* 0x000fe400078e003a */
[----:B------:R-:W-:-:S04]  /*a7f0*/  IMAD.WIDE.U32 R78, R39, R80, R78 ;  /* 0x00000050274e7225 */ /* 0x000fc800078e004e */
[----:B------:R-:W-:Y:S01]  /*a800*/  IMAD.MOV.U32 R43, RZ, RZ, R53 ;  /* 0x000000ffff2b7224 */ /* 0x000fe200078e0035 */
[----:B------:R-:W-:Y:S01]  /*a810*/  @P2 MOV R83, R65 ;  /* 0x0000004100532202 */ /* 0x000fe20000000f00 */
[----:B------:R-:W-:-:S03]  /*a820*/  IMAD.WIDE.U32 R48, R52, 0x3d1, RZ ;  /* 0x000003d134307825 */ /* 0x000fc600078e00ff */
[----:B------:R-:W-:Y:S01]  /*a830*/  IADD3 R83, P1, PT, R83, -R28, RZ ;  /* 0x8000001c53537210 */ /* 0x000fe20007f3e0ff */
[----:B------:R-:W-:Y:S01]  /*a840*/  IMAD.WIDE.U32 R42, R82, R70, R42 ;  /* 0x00000046522a7225 */ /* 0x000fe200078e002a */
[----:B------:R-:W-:-:S03]  /*a850*/  IADD3 RZ, P0, PT, RZ, R48, RZ ;  /* 0x00000030ffff7210 */ /* 0x000fc60007f1e0ff */
[----:B------:R-:W-:Y:S02]  /*a860*/  IMAD.MOV.U32 R68, RZ, RZ, R78 ;  /* 0x000000ffff447224 */ /* 0x000fe400078e004e */
[----:B------:R-:W-:Y:S02]  /*a870*/  IMAD.MOV.U32 R73, RZ, RZ, R79 ;  /* 0x000000ffff497224 */ /* 0x000fe400078e004f */
        /* <DEDUP_REMOVED lines=14> */
[----:B------:R-:W-:Y:S02]  /*a960*/  IMAD.MOV.U32 R59, RZ, RZ, R69 ;  /* 0x000000ffff3b7224 */ /* 0x000fe400078e0045 */
[----:B------:R-:W-:Y:S02]  /*a970*/  IMAD.MOV.U32 R69, RZ, RZ, R43 ;  /* 0x000000ffff457224 */ /* 0x000fe400078e002b */
[----:B------:R-:W-:Y:S02]  /*a980*/  @P2 IMAD.MOV.U32 R51, RZ, RZ, R63 ;  /* 0x000000ffff332224 */ /* 0x000fe400078e003f */
[----:B------:R-:W-:-:S04]  /*a990*/  IMAD.WIDE.U32 R68, R88, R70, R68 ;  /* 0x0000004658447225 */ /* 0x000fc800078e0044 */
[----:B------:R-:W-:-:S04]  /*a9a0*/  IMAD.WIDE.U32 R72, R8, R67, R72 ;  /* 0x0000004308487225 */ /* 0x000fc800078e0048 */
[----:B------:R-:W-:-:S04]  /*a9b0*/  IMAD.WIDE.U32 R58, R13, R37, R58 ;  /* 0x000000250d3a7225 */ /* 0x000fc800078e003a */
[----:B------:R-:W-:Y:S02]  /*a9c0*/  IMAD.MOV.U32 R86, RZ, RZ, R31 ;  /* 0x000000ffff567224 */ /* 0x000fe400078e001f */
[----:B------:R-:W-:Y:S01]  /*a9d0*/  @P2 IMAD.MOV.U32 R41, RZ, RZ, R16 ;  /* 0x000000ffff292224 */ /* 0x000fe200078e0010 */
[----:B------:R-:W-:Y:S01]  /*a9e0*/  IADD3.X R16, P1, PT, R51, ~R118, RZ, P1, !PT ;  /* 0x8000007633107210 */ /* 0x000fe20000f3e4ff */
[----:B------:R-:W-:Y:S02]  /*a9f0*/  IMAD.MOV.U32 R30, RZ, RZ, R72 ;  /* 0x000000ffff1e7224 */ /* 0x000fe400078e0048 */
[----:B------:R-:W-:Y:S01]  /*aa00*/  IMAD.MOV.U32 R31, RZ, RZ, R59 ;  /* 0x000000ffff1f7224 */ /* 0x000fe200078e003b */
[----:B------:R-:W-:Y:S01]  /*aa10*/  IADD3.X R41, P1, PT, R41, ~R98, RZ, P1, !PT ;  /* 0x8000006229297210 */ /* 0x000fe20000f3e4ff */
[----:B------:R-:W-:-:S04]  /*aa20*/  IMAD.WIDE.U32 R86, R68, 0x3d1, R86 ;  /* 0x000003d144567825 */ /* 0x000fc800078e0056 */
[----:B------:R-:W-:Y:S01]  /*aa30*/  IMAD.MOV.U32 R59, RZ, RZ, R69 ;  /* 0x000000ffff3b7224 */ /* 0x000fe200078e0045 */
[----:B------:R-:W-:Y:S01]  /*aa40*/  MOV R78, R87 ;  /* 0x00000057004e7202 */ /* 0x000fe20000000f00 */
[----:B------:R-:W-:Y:S02]  /*aa50*/  @P2 IMAD.MOV.U32 R47, RZ, RZ, R57 ;  /* 0x000000ffff2f2224 */ /* 0x000fe400078e0039 */
[----:B------:R-:W-:-:S04]  /*aa60*/  IMAD.WIDE.U32 R30, R39, R37, R30 ;  /* 0x00000025271e7225 */ /* 0x000fc800078e001e */
[----:B------:R-:W-:-:S04]  /*aa70*/  IMAD.WIDE.U32 R58, R40, R70, R58 ;  /* 0x00000046283a7225 */ /* 0x000fc800078e003a */
[----:B------:R-:W-:Y:S02]  /*aa80*/  @P2 IMAD.MOV.U32 R38, RZ, RZ, R55 ;  /* 0x000000ffff262224 */ /* 0x000fe400078e0037 */
[----:B------:R-:W-:Y:S01]  /*aa90*/  @P2 IMAD.MOV.U32 R29, RZ, RZ, R36 ;  /* 0x000000ffff1d2224 */ /* 0x000fe200078e0024 */
[----:B------:R-:W-:Y:S01]  /*aaa0*/  IADD3.X R36, P1, PT, R47, ~R84, RZ, P1, !PT ;  /* 0x800000542f247210 */ /* 0x000fe20000f3e4ff */
[----:B------:R-:W-:Y:S02]  /*aab0*/  IMAD.MOV.U32 R79, RZ, RZ, RZ ;  /* 0x000000ffff4f7224 */ /* 0x000fe400078e00ff */
[----:B------:R-:W-:Y:S01]  /*aac0*/  IMAD.MOV.U32 R72, RZ, RZ, R73 ;  /* 0x000000ffff487224 */ /* 0x000fe200078e0049 */
[----:B------:R-:W-:Y:S01]  /*aad0*/  MOV R73, R31 ;  /* 0x0000001f00497202 */ /* 0x000fe20000000f00 */
[----:B------:R-:W-:Y:S02]  /*aae0*/  IMAD.MOV.U32 R52, RZ, RZ, R30 ;  /* 0x000000ffff347224 */ /* 0x000fe400078e001e */
[----:B------:R-:W-:-:S02]  /*aaf0*/  IMAD.MOV.U32 R53, RZ, RZ, R59 ;  /* 0x000000ffff357224 */ /* 0x000fc400078e003b */
[----:B------:R-:W-:Y:S01]  /*ab00*/  @P2 IMAD.MOV.U32 R7, RZ, RZ, R11 ;  /* 0x000000ffff072224 */ /* 0x000fe200078e000b */
[----:B------:R-:W-:Y:S01]  /*ab10*/  IADD3.X R11, P1, PT, R38, ~R89, RZ, P1, !PT ;  /* 0x80000059260b7210 */ /* 0x000fe20000f3e4ff */
[----:B------:R-:W-:-:S03]  /*ab20*/  IMAD.WIDE.U32 R78, R58, 0x3d1, R78 ;  /* 0x000003d13a4e7825 */ /* 0x000fc600078e004e */
[----:B------:R-:W-:Y:S01]  /*ab30*/  IADD3.X R30, P1, PT, R29, ~R112, RZ, P1, !PT ;  /* 0x800000701d1e7210 */ /* 0x000fe20000f3e4ff */
[----:B------:R-:W-:Y:S01]  /*ab40*/  IMAD.WIDE.U32 R52, R13, R70, R52 ;  /* 0x000000460d347225 */ /* 0x000fe200078e0034 */
[----:B------:R-:W-:Y:S02]  /*ab50*/  IADD3.X R29, P0, PT, R86, R42, RZ, P0, !PT ;  /* 0x0000002a561d7210 */ /* 0x000fe4000071e4ff */
[----:B------:R-:W-:Y:S01]  /*ab60*/  IADD3.X R42, P1, PT, R7, ~R34, RZ, P1, !PT ;  /* 0x80000022072a7210 */ /* 0x000fe20000f3e4ff */
[----:B------:R-:W-:-:S03]  /*ab70*/  IMAD.WIDE.U32 R72, R8, R37, R72 ;  /* 0x0000002508487225 */ /* 0x000fc600078e0048 */
[----:B------:R-:W-:Y:S01]  /*ab80*/  IADD3.X R12, PT, PT, R12, ~R75, RZ, P1, !PT ;  /* 0x8000004b0c0c7210 */ /* 0x000fe20000ffe4ff */
[----:B------:R-:W-:Y:S01]  /*ab90*/  IMAD.MOV.U32 R96, RZ, RZ, R79 ;  /* 0x000000ffff607224 */ /* 0x000fe200078e004f */
[----:B------:R-:W-:Y:S01]  /*aba0*/  IADD3.X R79, P0, PT, R78, R68, RZ, P0, !PT ;  /* 0x000000444e4f7210 */ /* 0x000fe2000071e4ff */
[----:B------:R-:W-:Y:S01]  /*abb0*/  IMAD.MOV.U32 R86, RZ, RZ, R72 ;  /* 0x000000ffff567224 */ /* 0x000fe200078e0048 */
[----:B------:R-:W-:Y:S01]  /*abc0*/  ISETP.NE.AND P4, PT, R12, RZ, PT ;  /* 0x000000ff0c00720c */ /* 0x000fe20003f85270 */
[----:B------:R-:W-:Y:S01]  /*abd0*/  IMAD.MOV.U32 R87, RZ, RZ, R53 ;  /* 0x000000ffff577224 */ /* 0x000fe200078e0035 */
[----:B------:R-:W-:Y:S01]  /*abe0*/  IADD3 R31, P1, PT, R48, -UR4, RZ ;  /* 0x80000004301f7c10 */ /* 0x000fe2000ff3e0ff */
[----:B------:R-:W-:-:S03]  /*abf0*/  IMAD.WIDE.U32 R96, R52, 0x3d1, R96 ;  /* 0x000003d134607825 */ /* 0x000fc600078e0060 */
[----:B------:R-:W-:Y:S01]  /*ac00*/  IADD3.X R12, P1, PT, R33, ~UR5, RZ, P1, !PT ;  /* 0x80000005210c7c10 */ /* 0x000fe20008f3e4ff */
[----:B------:R-:W-:-:S04]  /*ac10*/  IMAD.WIDE.U32 R86, R39, R70, R86 ;  /* 0x0000004627567225 */ /* 0x000fc800078e0056 */
[----:B------:R-:W-:Y:S01]  /*ac20*/  IMAD.MOV.U32 R68, RZ, RZ, R97 ;  /* 0x000000ffff447224 */ /* 0x000fe200078e0061 */
[----:B------:R-:W-:Y:S01]  /*ac30*/  IADD3.X R97, P0, PT, R96, R58, RZ, P0, !PT ;  /* 0x0000003a60617210 */ /* 0x000fe2000071e4ff */
[----:B------:R-:W-:Y:S01]  /*ac40*/  IMAD.MOV.U32 R69, RZ, RZ, RZ ;  /* 0x000000ffff457224 */ /* 0x000fe200078e00ff */
[----:B------:R-:W-:Y:S01]  /*ac50*/  @P4 IADD3 R83, P2, PT, R83, UR4, RZ ;  /* 0x0000000453534c10 */ /* 0x000fe2000ff5e0ff */
[----:B------:R-:W-:Y:S02]  /*ac60*/  IMAD.MOV.U32 R72, RZ, RZ, R73 ;  /* 0x000000ffff487224 */ /* 0x000fe400078e0049 */
[----:B------:R-:W-:Y:S01]  /*ac70*/  IMAD.MOV.U32 R73, RZ, RZ, R87 ;  /* 0x000000ffff497224 */ /* 0x000fe200078e0057 */
[----:B------:R-:W-:Y:S01]  /*ac80*/  @P4 IADD3.X R16, P3, PT, R16, UR5, RZ, P2, !PT ;  /* 0x0000000510104c10 */ /* 0x000fe2000977e4ff */
[----:B------:R-:W-:Y:S01]  /*ac90*/  IMAD.WIDE.U32 R68, R86, 0x3d1, R68 ;  /* 0x000003d156447825 */ /* 0x000fe200078e0044 */
[----:B------:R-:W-:Y:S02]  /*aca0*/  IADD3 R47, P5, PT, R83, R83, RZ ;  /* 0x00000053532f7210 */ /* 0x000fe40007fbe0ff */
[----:B------:R-:W-:Y:S01]  /*acb0*/  @P4 IADD3.X R41, P3, PT, R41, UR8, RZ, P3, !PT ;  /* 0x0000000829294c10 */ /* 0x000fe20009f7e4ff */
[----:B------:R-:W-:Y:S01]  /*acc0*/  IMAD.WIDE.U32 R72, R8, R70, R72 ;  /* 0x0000004608487225 */ /* 0x000fe200078e0048 */
[----:B------:R-:W-:-:S02]  /*acd0*/  MOV R58, R69 ;  /* 0x00000045003a7202 */ /* 0x000fc40000000f00 */
[----:B------:R-:W-:Y:S01]  /*ace0*/  IADD3.X R7, P0, PT, R68, R52, RZ, P0, !PT ;  /* 0x0000003444077210 */ /* 0x000fe2000071e4ff */
[----:B------:R-:W-:Y:S01]  /*acf0*/  IMAD.MOV.U32 R59, RZ, RZ, RZ ;  /* 0x000000ffff3b7224 */ /* 0x000fe200078e00ff */
[----:B------:R-:W-:Y:S01]  /*ad00*/  @P4 IADD3.X R36, P3, PT, R36, UR9, RZ, P3, !PT ;  /* 0x0000000924244c10 */ /* 0x000fe20009f7e4ff */
[----:B------:R-:W-:Y:S02]  /*ad10*/  IMAD R57, R35, R104, RZ ;  /* 0x0000006823397224 */ /* 0x000fe400078e02ff */
[----:B------:R-:W-:Y:S01]  /*ad20*/  IMAD.WIDE.U32 R58, R72, 0x3d1, R58 ;  /* 0x000003d1483a7825 */ /* 0x000fe200078e003a */
[----:B------:R-:W-:-:S03]  /*ad30*/  @P4 IADD3.X R11, P3, PT, R11, UR10, RZ, P3, !PT ;  /* 0x0000000a0b0b4c10 */ /* 0x000fc60009f7e4ff */
[----:B------:R-:W-:Y:S01]  /*ad40*/  IMAD R63, R73, 0x3d1, R59 ;  /* 0x000003d1493f7824 */ /* 0x000fe200078e023b */
[----:B------:R-:W-:Y:S02]  /*ad50*/  IADD3.X R87, P0, PT, R58, R86, RZ, P0, !PT ;  /* 0x000000563a577210 */ /* 0x000fe4000071e4ff */
[----:B------:R-:W-:Y:S02]  /*ad60*/  IADD3.X R58, P1, PT, R29, ~UR8, RZ, P1, !PT ;  /* 0x800000081d3a7c10 */ /* 0x000fe40008f3e4ff */
[----:B------:R-:W-:Y:S01]  /*ad70*/  @P4 IADD3.X R30, P3, PT, R30, UR11, RZ, P3, !PT ;  /* 0x0000000b1e1e4c10 */ /* 0x000fe20009f7e4ff */
[----:B------:R-:W-:Y:S01]  /*ad80*/  IMAD.X R63, R63, 0x1, R72, P0 ;  /* 0x000000013f3f7824 */ /* 0x000fe200000e0648 */
[----:B------:R-:W-:Y:S02]  /*ad90*/  IADD3.X R68, P2, PT, R79, ~UR9, RZ, P1, !PT ;  /* 0x800000094f447c10 */ /* 0x000fe40008f5e4ff */
[----:B------:R-:W-:Y:S02]  /*ada0*/  IADD3.X R55, P0, PT, R16, R16, RZ, P5, !PT ;  /* 0x0000001010377210 */ /* 0x000fe40002f1e4ff */
[----:B------:R-:W-:-:S02]  /*adb0*/  IADD3 R106, P1, PT, R47, -UR4, RZ ;  /* 0x800000042f6a7c10 */ /* 0x000fc4000ff3e0ff */
[----:B------:R-:W-:Y:S02]  /*adc0*/  IADD3.X R100, P2, PT, R97, ~UR10, RZ, P2, !PT ;  /* 0x8000000a61647c10 */ /* 0x000fe4000975e4ff */
[----:B------:R-:W-:Y:S02]  /*add0*/  IADD3.X R59, P0, PT, R41, R41, RZ, P0, !PT ;  /* 0x00000029293b7210 */ /* 0x000fe4000071e4ff */
[----:B------:R-:W-:Y:S02]  /*ade0*/  IADD3.X R108, P1, PT, R55, ~UR5, RZ, P1, !PT ;  /* 0x80000005376c7c10 */ /* 0x000fe40008f3e4ff */
[----:B------:R-:W-:Y:S02]  /*adf0*/  IADD3.X R102, P2, PT, R7, ~UR11, RZ, P2, !PT ;  /* 0x8000000b07667c10 */ /* 0x000fe4000975e4ff */
[----:B------:R-:W-:Y:S02]  /*ae00*/  IADD3.X R78, P0, PT, R36, R36, RZ, P0, !PT ;  /* 0x00000024244e7210 */ /* 0x000fe4000071e4ff */
[----:B------:R-:W-:-:S02]  /*ae10*/  IADD3.X R86, P1, PT, R59, ~UR8, RZ, P1, !PT ;  /* 0x800000083b567c10 */ /* 0x000fc40008f3e4ff */
[----:B------:R-:W-:Y:S02]  /*ae20*/  IADD3.X R96, P2, PT, R87, ~UR6, RZ, P2, !PT ;  /* 0x8000000657607c10 */ /* 0x000fe4000975e4ff */
[----:B------:R-:W-:Y:S02]  /*ae30*/  IADD3.X R51, P0, PT, R11, R11, RZ, P0, !PT ;  /* 0x0000000b0b337210 */ /* 0x000fe4000071e4ff */
[----:B------:R-:W-:Y:S02]  /*ae40*/  IADD3.X R53, P1, PT, R78, ~UR9, RZ, P1, !PT ;  /* 0x800000094e357c10 */ /* 0x000fe40008f3e4ff */
[----:B------:R-:W-:Y:S02]  /*ae50*/  IADD3.X R43, PT, PT, R63, ~UR7, RZ, P2, !PT ;  /* 0x800000073f2b7c10 */ /* 0x000fe400097fe4ff */
[----:B------:R-:W-:Y:S02]  /*ae60*/  @P4 IADD3.X R42, P3, PT, R42, UR6, RZ, P3, !PT ;  /* 0x000000062a2a4c10 */ /* 0x000fe40009f7e4ff */
[----:B------:R-:W-:-:S02]  /*ae70*/  IADD3.X R38, P0, PT, R30, R30, RZ, P0, !PT ;  /* 0x0000001e1e267210 */ /* 0x000fc4000071e4ff */
[----:B------:R-:W-:Y:S02]  /*ae80*/  IADD3.X R72, P2, PT, R51, ~UR10, RZ, P1, !PT ;  /* 0x8000000a33487c10 */ /* 0x000fe40008f5e4ff */
[----:B------:R-:W-:Y:S02]  /*ae90*/  ISETP.NE.AND P1, PT, R43, RZ, PT ;  /* 0x000000ff2b00720c */ /* 0x000fe40003f25270 */
[----:B------:R-:W-:Y:S02]  /*aea0*/  @P4 IADD3.X R23, PT, PT, R23, UR7, RZ, P3, !PT ;  /* 0x0000000717174c10 */ /* 0x000fe40009ffe4ff */
[----:B------:R-:W-:Y:S02]  /*aeb0*/  IADD3.X R43, P0, PT, R42, R42, RZ, P0, !PT ;  /* 0x0000002a2a2b7210 */ /* 0x000fe4000071e4ff */
[----:B------:R-:W-:Y:S02]  /*aec0*/  IADD3.X R45, P2, PT, R38, ~UR11, RZ, P2, !PT ;  /* 0x8000000b262d7c10 */ /* 0x000fe4000975e4ff */
[----:B------:R-:W-:Y:S01]  /*aed0*/  SEL R48, R31, R48, !P1 ;  /* 0x000000301f307207 */ /* 0x000fe20004800000 */
[----:B------:R-:W-:Y:S01]  /*aee0*/  IMAD.X R31, R23, 0x1, R23, P0 ;  /* 0x00000001171f7824 */ /* 0x000fe200000e0617 */
[----:B------:R-:W-:-:S02]  /*aef0*/  IADD3.X R52, P2, PT, R43, ~UR6, RZ, P2, !PT ;  /* 0x800000062b347c10 */ /* 0x000fc4000975e4ff */
[----:B------:R-:W-:Y:S02]  /*af00*/  SEL R49, R12, R33, !P1 ;  /* 0x000000210c317207 */ /* 0x000fe40004800000 */
[----:B------:R-:W-:Y:S02]  /*af10*/  IADD3.X R12, PT, PT, R31, ~UR7, RZ, P2, !PT ;  /* 0x800000071f0c7c10 */ /* 0x000fe400097fe4ff */
[----:B------:R-:W-:Y:S02]  /*af20*/  IADD3 R48, P0, PT, R57, R48, RZ ;  /* 0x0000003039307210 */ /* 0x000fe40007f1e0ff */
[----:B------:R-:W-:Y:S02]  /*af30*/  ISETP.NE.AND P2, PT, R12, RZ, PT ;  /* 0x000000ff0c00720c */ /* 0x000fe40003f45270 */
[----:B------:R-:W-:Y:S02]  /*af40*/  SEL R69, R68, R79, !P1 ;  /* 0x0000004f44457207 */ /* 0x000fe40004800000 */
[----:B------:R-:W-:Y:S01]  /*af50*/  SEL R68, R106, R47, !P2 ;  /* 0x0000002f6a447207 */ /* 0x000fe20005000000 */
[----:B------:R-:W-:Y:S01]  /*af60*/  IMAD.MOV.U32 R106, RZ, RZ, RZ ;  /* 0x000000ffff6a7224 */ /* 0x000fe200078e00ff */
[----:B------:R-:W-:-:S02]  /*af70*/  SEL R29, R58, R29, !P1 ;  /* 0x0000001d3a1d7207 */ /* 0x000fc40004800000 */
[----:B------:R-:W-:Y:S01]  /*af80*/  IADD3.X R49, P0, PT, R49, R56, RZ, P0, !PT ;  /* 0x0000003831317210 */ /* 0x000fe2000071e4ff */
[----:B------:R-:W-:Y:S01]  /*af90*/  IMAD R95, R68, R68, RZ ;  /* 0x00000044445f7224 */ /* 0x000fe200078e02ff */
[----:B------:R-:W-:Y:S02]  /*afa0*/  SEL R58, R108, R55, !P2 ;  /* 0x000000376c3a7207 */ /* 0x000fe40005000000 */
[----:B------:R-:W-:Y:S02]  /*afb0*/  IADD3.X R50, P0, PT, R29, R50, RZ, P0, !PT ;  /* 0x000000321d327210 */ /* 0x000fe4000071e4ff */
[----:B------:R-:W-:Y:S01]  /*afc0*/  SEL R61, R100, R97, !P1 ;  /* 0x00000061643d7207 */ /* 0x000fe20004800000 */
[----:B------:R-:W-:Y:S01]  /*afd0*/  IMAD R91, R68, R58, RZ ;  /* 0x0000003a445b7224 */ /* 0x000fe200078e02ff */
[----:B------:R-:W-:Y:S01]  /*afe0*/  IADD3.X R69, P0, PT, R69, R54, RZ, P0, !PT ;  /* 0x0000003645457210 */ /* 0x000fe2000071e4ff */
[----:B------:R-:W-:Y:S01]  /*aff0*/  IMAD.MOV.U32 R54, RZ, RZ, RZ ;  /* 0x000000ffff367224 */ /* 0x000fe200078e00ff */
[----:B------:R-:W-:Y:S01]  /*b000*/  SEL R33, R102, R7, !P1 ;  /* 0x0000000766217207 */ /* 0x000fe20004800000 */
[----:B------:R-:W-:Y:S01]  /*b010*/  IMAD.HI.U32 R7, R68, R68, RZ ;  /* 0x0000004444077227 */ /* 0x000fe200078e00ff */
[----:B------:R-:W-:-:S02]  /*b020*/  IADD3 RZ, P5, PT, RZ, R95, RZ ;  /* 0x0000005fffff7210 */ /* 0x000fc40007fbe0ff */
[----:B------:R-:W-:Y:S01]  /*b030*/  IADD3.X R61, P0, PT, R61, R46, RZ, P0, !PT ;  /* 0x0000002e3d3d7210 */ /* 0x000fe2000071e4ff */
[----:B------:R-:W-:Y:S01]  /*b040*/  IMAD.HI.U32 R46, R68, R58, RZ ;  /* 0x0000003a442e7227 */ /* 0x000fe200078e00ff */
[----:B------:R-:W-:Y:S02]  /*b050*/  IADD3 RZ, P4, PT, RZ, R91, RZ ;  /* 0x0000005bffff7210 */ /* 0x000fe40007f9e0ff */
[----:B------:R-:W-:Y:S01]  /*b060*/  IADD3 R12, P3, PT, R48, -UR4, RZ ;  /* 0x80000004300c7c10 */ /* 0x000fe2000ff7e0ff */
[----:B------:R-:W-:Y:S01]  /*b070*/  IMAD.X R7, RZ, RZ, R7, P5 ;  /* 0x000000ffff077224 */ /* 0x000fe200028e0607 */
[----:B------:R-:W-:Y:S01]  /*b080*/  IADD3.X R33, P0, PT, R33, R6, RZ, P0, !PT ;  /* 0x0000000621217210 */ /* 0x000fe2000071e4ff */
[----:B------:R-:W-:Y:S01]  /*b090*/  IMAD.MOV.U32 R6, RZ, RZ, RZ ;  /* 0x000000ffff067224 */ /* 0x000fe200078e00ff */
[----:B------:R-:W-:Y:S01]  /*b0a0*/  SEL R59, R86, R59, !P2 ;  /* 0x0000003b563b7207 */ /* 0x000fe20005000000 */
[----:B------:R-:W-:Y:S01]  /*b0b0*/  IMAD.MOV.U32 R86, RZ, RZ, RZ ;  /* 0x000000ffff567224 */ /* 0x000fe200078e00ff */
[----:B------:R-:W-:Y:S01]  /*b0c0*/  IADD3.X R7, PT, PT, R46, R7, RZ, P4, !PT ;  /* 0x000000072e077210 */ /* 0x000fe200027fe4ff */
[----:B------:R-:W-:Y:S01]  /*b0d0*/  IMAD.HI.U32 R46, R58, R68, RZ ;  /* 0x000000443a2e7227 */ /* 0x000fe200078e00ff */
[----:B------:R-:W-:-:S02]  /*b0e0*/  SEL R87, R96, R87, !P1 ;  /* 0x0000005760577207 */ /* 0x000fc40004800000 */
[----:B------:R-:W-:Y:S01]  /*b0f0*/  IADD3.X R79, P3, PT, R49, ~UR5, RZ, P3, !PT ;  /* 0x80000005314f7c10 */ /* 0x000fe20009f7e4ff */
[----:B------:R-:W-:Y:S01]  /*b100*/  IMAD.WIDE.U32 R6, R68, R59, R6 ;  /* 0x0000003b44067225 */ /* 0x000fe200078e0006 */
[----:B------:R-:W-:Y:S02]  /*b110*/  IADD3 R91, P1, PT, R91, R91, RZ ;  /* 0x0000005b5b5b7210 */ /* 0x000fe40007f3e0ff */
[----:B------:R-:W-:Y:S01]  /*b120*/  IADD3.X R57, P3, PT, R50, ~UR8, RZ, P3, !PT ;  /* 0x8000000832397c10 */ /* 0x000fe20009f7e4ff */
[----:B------:R-:W-:Y:S01]  /*b130*/  IMAD.MOV.U32 R109, RZ, RZ, R7 ;  /* 0x000000ffff6d7224 */ /* 0x000fe200078e0007 */
[----:B------:R-:W-:Y:S01]  /*b140*/  SEL R29, R53, R78, !P2 ;  /* 0x0000004e351d7207 */ /* 0x000fe20005000000 */
[----:B------:R-:W-:Y:S01]  /*b150*/  IMAD.X R47, RZ, RZ, R46, P1 ;  /* 0x000000ffff2f7224 */ /* 0x000fe200008e062e */
[----:B------:R-:W-:Y:S01]  /*b160*/  MOV R108, RZ ;  /* 0x000000ff006c7202 */ /* 0x000fe20000000f00 */
[----:B------:R-:W-:Y:S01]  /*b170*/  IMAD.MOV.U32 R46, RZ, RZ, R6 ;  /* 0x000000ffff2e7224 */ /* 0x000fe200078e0006 */
[----:B------:R-:W-:-:S02]  /*b180*/  IADD3.X R97, P3, PT, R69, ~UR9, RZ, P3, !PT ;  /* 0x8000000945617c10 */ /* 0x000fc40009f7e4ff */
[----:B------:R-:W-:Y:S01]  /*b190*/  IADD3.X R60, P0, PT, R87, R60, RZ, P0, !PT ;  /* 0x0000003c573c7210 */ /* 0x000fe2000071e4ff */
[----:B------:R-:W-:Y:S01]  /*b1a0*/  IMAD.WIDE.U32 R46, R58, R58, R46 ;  /* 0x0000003a3a2e7225 */ /* 0x000fe200078e002e */
[----:B------:R-:W-:Y:S02]  /*b1b0*/  IADD3.X R65, P3, PT, R61, ~UR10, RZ, P3, !PT ;  /* 0x8000000a3d417c10 */ /* 0x000fe40009f7e4ff */
[----:B------:R-:W-:Y:S01]  /*b1c0*/  SEL R56, R72, R51, !P2 ;  /* 0x0000003348387207 */ /* 0x000fe20005000000 */
[----:B------:R-:W-:Y:S01]  /*b1d0*/  IMAD.WIDE.U32 R108, R68, R29, R108 ;  /* 0x0000001d446c7225 */ /* 0x000fe200078e006c */
[----:B------:R-:W-:Y:S02]  /*b1e0*/  IADD3.X R93, P3, PT, R33, ~UR11, RZ, P3, !PT ;  /* 0x8000000b215d7c10 */ /* 0x000fe40009f7e4ff */
[----:B------:R-:W-:Y:S01]  /*b1f0*/  SEL R38, R45, R38, !P2 ;  /* 0x000000262d267207 */ /* 0x000fe20005000000 */
[----:B------:R-:W-:Y:S01]  /*b200*/  IMAD.X R63, R63, 0x1, R44, P0 ;  /* 0x000000013f3f7824 */ /* 0x000fe200000e062c */
[----:B------:R-:W-:Y:S01]  /*b210*/  IADD3 R85, P0, PT, R6, R46, RZ ;  /* 0x0000002e06557210 */ /* 0x000fe20007f1e0ff */
[----:B------:R-:W-:Y:S01]  /*b220*/  IMAD.MOV.U32 R46, RZ, RZ, R108 ;  /* 0x000000ffff2e7224 */ /* 0x000fe200078e006c */
[----:B------:R-:W-:Y:S01]  /*b230*/  IADD3.X R77, P3, PT, R60, ~UR6, RZ, P3, !PT ;  /* 0x800000063c4d7c10 */ /* 0x000fe20009f7e4ff */
[----:B------:R-:W-:Y:S01]  /*b240*/  IMAD.MOV.U32 R107, RZ, RZ, R109 ;  /* 0x000000ffff6b7224 */ /* 0x000fe200078e006d */
[----:B------:R-:W-:Y:S01]  /*b250*/  SEL R43, R52, R43, !P2 ;  /* 0x0000002b342b7207 */ /* 0x000fe20005000000 */
[----:B------:R-:W-:Y:S01]  /*b260*/  IMAD.HI.U32 R6, R59, R68, RZ ;  /* 0x000000443b067227 */ /* 0x000fe200078e00ff */
[----:B------:R-:W-:-:S03]  /*b270*/  IADD3.X R44, PT, PT, R63, ~UR7, RZ, P3, !PT ;  /* 0x800000073f2c7c10 */ /* 0x000fc60009ffe4ff */
[----:B------:R-:W-:Y:S01]  /*b280*/  IMAD.WIDE.U32 R46, R58, R59, R46 ;  /* 0x0000003b3a2e7225 */ /* 0x000fe200078e002e */
[----:B------:R-:W-:Y:S02]  /*b290*/  IADD3.X R7, PT, PT, R6, RZ, RZ, P0, !PT ;  /* 0x000000ff06077210 */ /* 0x000fe400007fe4ff */
[----:B------:R-:W-:Y:S01]  /*b2a0*/  ISETP.NE.AND P1, PT, R44, RZ, PT ;  /* 0x000000ff2c00720c */ /* 0x000fe20003f25270 */
[----:B------:R-:W-:-:S04]  /*b2b0*/  IMAD.WIDE.U32 R106, R68, R56, R106 ;  /* 0x00000038446a7225 */ /* 0x000fc800078e006a */
[----:B------:R-:W-:Y:S02]  /*b2c0*/  IMAD.MOV.U32 R6, RZ, RZ, R46 ;  /* 0x000000ffff067224 */ /* 0x000fe400078e002e */
[----:B------:R-:W-:Y:S02]  /*b2d0*/  IMAD.MOV.U32 R46, RZ, RZ, R106 ;  /* 0x000000ffff2e7224 */ /* 0x000fe400078e006a */
[----:B------:R-:W-:-:S04]  /*b2e0*/  IMAD.WIDE.U32 R6, R58, R59, R6 ;  /* 0x0000003b3a067225 */ /* 0x000fc800078e0006 */
[----:B------:R-:W-:Y:S01]  /*b2f0*/  IMAD.MOV.U32 R44, RZ, RZ, RZ ;  /* 0x000000ffff2c7224 */ /* 0x000fe200078e00ff */
[----:B------:R-:W-:Y:S01]  /*b300*/  IADD3 R108, P0, PT, R108, R6, RZ ;  /* 0x000000066c6c7210 */ /* 0x000fe20007f1e0ff */
[----:B------:R-:W-:Y:S01]  /*b310*/  IMAD.MOV.U32 R45, RZ, RZ, R107 ;  /* 0x000000ffff2d7224 */ /* 0x000fe200078e006b */
[----:B------:R-:W-:Y:S01]  /*b320*/  @P1 MOV R12, R48 ;  /* 0x00000030000c1202 */ /* 0x000fe20000000f00 */
[----:B------:R-:W-:Y:S01]  /*b330*/  IMAD.WIDE.U32 R46, R58, R29, R46 ;  /* 0x0000001d3a2e7225 */ /* 0x000fe200078e002e */
[----:B------:R-:W-:-:S03]  /*b340*/  MOV R48, RZ ;  /* 0x000000ff00307202 */ /* 0x000fc60000000f00 */
[----:B------:R-:W-:Y:S01]  /*b350*/  IMAD.WIDE.U32 R44, R68, R38, R44 ;  /* 0x00000026442c7225 */ /* 0x000fe200078e002c */
[----:B------:R-:W-:-:S03]  /*b360*/  MOV R6, R46 ;  /* 0x0000002e00067202 */ /* 0x000fc60000000f00 */
[----:B------:R-:W-:Y:S02]  /*b370*/  IMAD.MOV.U32 R46, RZ, RZ, R44 ;  /* 0x000000ffff2e7224 */ /* 0x000fe400078e002c */
[----:B------:R-:W-:-:S04]  /*b380*/  IMAD.HI.U32 R52, R29, R68, RZ ;  /* 0x000000441d347227 */ /* 0x000fc800078e00ff */
[----:B------:R-:W-:Y:S02]  /*b390*/  IMAD.MOV.U32 R55, RZ, RZ, R45 ;  /* 0x000000ffff377224 */ /* 0x000fe400078e002d */
[----:B------:R-:W-:-:S04]  /*b3a0*/  IMAD.WIDE.U32 R6, R59, R59, R6 ;  /* 0x0000003b3b067225 */ /* 0x000fc800078e0006 */
[----:B------:R-:W-:-:S04]  /*b3b0*/  IMAD.WIDE.U32 R46, R58, R56, R46 ;  /* 0x000000383a2e7225 */ /* 0x000fc800078e002e */
[----:B------:R-:W-:Y:S02]  /*b3c0*/  IMAD.X R53, RZ, RZ, R52, P0 ;  /* 0x000000ffff357224 */ /* 0x000fe400000e0634 */
[----:B------:R-:W-:-:S04]  /*b3d0*/  IMAD.WIDE.U32 R54, R68, R43, R54 ;  /* 0x0000002b44367225 */ /* 0x000fc800078e0036 */
[----:B------:R-:W-:Y:S02]  /*b3e0*/  IMAD.MOV.U32 R52, RZ, RZ, R6 ;  /* 0x000000ffff347224 */ /* 0x000fe400078e0006 */
[----:B------:R-:W-:Y:S02]  /*b3f0*/  IMAD.MOV.U32 R6, RZ, RZ, R46 ;  /* 0x000000ffff067224 */ /* 0x000fe400078e002e */
[----:B------:R-:W-:Y:S02]  /*b400*/  @P1 IMAD.MOV.U32 R79, RZ, RZ, R49 ;  /* 0x000000ffff4f1224 */ /* 0x000fe400078e0031 */
[----:B------:R-:W-:Y:S02]  /*b410*/  IMAD.MOV.U32 R46, RZ, RZ, R54 ;  /* 0x000000ffff2e7224 */ /* 0x000fe400078e0036 */
[----:B------:R-:W-:-:S04]  /*b420*/  IMAD.WIDE.U32 R52, R58, R29, R52 ;  /* 0x0000001d3a347225 */ /* 0x000fc800078e0034 */
[----:B------:R-:W-:Y:S01]  /*b430*/  IMAD.MOV.U32 R49, RZ, RZ, R55 ;  /* 0x000000ffff317224 */ /* 0x000fe200078e0037 */
[----:B------:R-:W-:Y:S01]  /*b440*/  IADD3 R106, P0, PT, R106, R52, RZ ;  /* 0x000000346a6a7210 */ /* 0x000fe20007f1e0ff */
[----:B------:R-:W-:-:S04]  /*b450*/  IMAD.WIDE.U32 R6, R59, R29, R6 ;  /* 0x0000001d3b067225 */ /* 0x000fc800078e0006 */
[----:B------:R-:W-:-:S04]  /*b460*/  IMAD.WIDE.U32 R46, R58, R38, R46 ;  /* 0x000000263a2e7225 */ /* 0x000fc800078e002e */
[----:B------:R-:W-:-:S04]  /*b470*/  IMAD.WIDE.U32 R48, R31, R68, R48 ;  /* 0x000000441f307225 */ /* 0x000fc800078e0030 */
[----:B------:R-:W-:Y:S02]  /*b480*/  IMAD.MOV.U32 R52, RZ, RZ, R6 ;  /* 0x000000ffff347224 */ /* 0x000fe400078e0006 */
[----:B------:R-:W-:Y:S02]  /*b490*/  IMAD.MOV.U32 R6, RZ, RZ, R46 ;  /* 0x000000ffff067224 */ /* 0x000fe400078e002e */
[----:B------:R-:W-:-:S04]  /*b4a0*/  IMAD.HI.U32 R51, R56, R68, RZ ;  /* 0x0000004438337227 */ /* 0x000fc800078e00ff */
[----:B------:R-:W-:Y:S01]  /*b4b0*/  IMAD.MOV.U32 R46, RZ, RZ, R48 ;  /* 0x000000ffff2e7224 */ /* 0x000fe200078e0030 */
[----:B------:R-:W-:Y:S01]  /*b4c0*/  IADD3.X R51, PT, PT, R51, RZ, RZ, P0, !PT ;  /* 0x000000ff33337210 */ /* 0x000fe200007fe4ff */
[----:B------:R-:W-:-:S04]  /*b4d0*/  IMAD.WIDE.U32 R52, R59, R29, R52 ;  /* 0x0000001d3b347225 */ /* 0x000fc800078e0034 */
[----:B------:R-:W-:-:S04]  /*b4e0*/  IMAD.WIDE.U32 R6, R59, R56, R6 ;  /* 0x000000383b067225 */ /* 0x000fc800078e0006 */
[----:B------:R-:W-:-:S04]  /*b4f0*/  IMAD.WIDE.U32 R46, R58, R43, R46 ;  /* 0x0000002b3a2e7225 */ /* 0x000fc800078e002e */
[----:B------:R-:W-:Y:S02]  /*b500*/  @P1 IMAD.MOV.U32 R57, RZ, RZ, R50 ;  /* 0x000000ffff391224 */ /* 0x000fe400078e0032 */
[----:B------:R-:W-:Y:S02]  /*b510*/  IMAD.MOV.U32 R50, RZ, RZ, R52 ;  /* 0x000000ffff327224 */ /* 0x000fe400078e0034 */
[----:B------:R-:W-:Y:S01]  /*b520*/  IMAD.MOV.U32 R52, RZ, RZ, R6 ;  /* 0x000000ffff347224 */ /* 0x000fe200078e0006 */
[----:B------:R-:W-:Y:S01]  /*b530*/  MOV R6, R46 ;  /* 0x0000002e00067202 */ /* 0x000fe20000000f00 */
[----:B------:R-:W-:-:S04]  /*b540*/  IMAD.WIDE.U32 R50, R58, R56, R50 ;  /* 0x000000383a327225 */ /* 0x000fc800078e0032 */
[----:B------:R-:W-:Y:S01]  /*b550*/  IMAD.WIDE.U32 R52, R29, R29, R52 ;  /* 0x0000001d1d347225 */ /* 0x000fe200078e0034 */
[----:B------:R-:W-:-:S03]  /*b560*/  IADD3 R96, P0, PT, R44, R50, RZ ;  /* 0x000000322c607210 */ /* 0x000fc60007f1e0ff */
[----:B------:R-:W-:Y:S02]  /*b570*/  IMAD.MOV.U32 R46, RZ, RZ, R49 ;  /* 0x000000ffff2e7224 */ /* 0x000fe400078e0031 */
        /* <DEDUP_REMOVED lines=9> */
[----:B------:R-:W-:Y:S02]  /*b610*/  IMAD.X R7, RZ, RZ, R49, P0 ;  /* 0x000000ffff077224 */ /* 0x000fe400000e0631 */
[----:B------:R-:W-:Y:S02]  /*b620*/  IMAD.MOV.U32 R6, RZ, RZ, R50 ;  /* 0x000000ffff067224 */ /* 0x000fe400078e0032 */
[----:B------:R-:W-:-:S04]  /*b630*/  IMAD.WIDE.U32 R44, R59, R43, R44 ;  /* 0x0000002b3b2c7225 */ /* 0x000fc800078e002c */
[----:B------:R-:W-:Y:S02]  /*b640*/  IMAD.MOV.U32 R50, RZ, RZ, R52 ;  /* 0x000000ffff327224 */ /* 0x000fe400078e0034 */
[----:B------:R-:W-:-:S04]  /*b650*/  IMAD.WIDE.U32 R6, R58, R38, R6 ;  /* 0x000000263a067225 */ /* 0x000fc800078e0006 */
[----:B------:R-:W-:Y:S01]  /*b660*/  IMAD.MOV.U32 R46, RZ, RZ, R47 ;  /* 0x000000ffff2e7224 */ /* 0x000fe200078e002f */
[----:B------:R-:W-:Y:S01]  /*b670*/  MOV R47, R45 ;  /* 0x0000002d002f7202 */ /* 0x000fe20000000f00 */
[----:B------:R-:W-:-:S04]  /*b680*/  IMAD.WIDE.U32 R50, R29, R56, R50 ;  /* 0x000000381d327225 */ /* 0x000fc800078e0032 */
[----:B------:R-:W-:Y:S01]  /*b690*/  IMAD.MOV.U32 R45, RZ, RZ, R53 ;  /* 0x000000ffff2d7224 */ /* 0x000fe200078e0035 */
[----:B------:R-:W-:Y:S01]  /*b6a0*/  MOV R53, R7 ;  /* 0x0000000700357202 */ /* 0x000fe20000000f00 */
[----:B------:R-:W-:Y:S02]  /*b6b0*/  IMAD.MOV.U32 R52, RZ, RZ, R50 ;  /* 0x000000ffff347224 */ /* 0x000fe400078e0032 */
[----:B------:R-:W-:Y:S01]  /*b6c0*/  @P1 IMAD.MOV.U32 R93, RZ, RZ, R33 ;  /* 0x000000ffff5d1224 */ /* 0x000fe200078e0021 */
[----:B------:R-:W-:Y:S01]  /*b6d0*/  IADD3 R33, P0, PT, R54, R6, RZ ;  /* 0x0000000636217210 */ /* 0x000fe20007f1e0ff */
        /* <DEDUP_REMOVED lines=8> */
[----:B------:R-:W-:-:S04]  /*b760*/  IMAD.WIDE.U32 R6, R58, R43, R6 ;  /* 0x0000002b3a067225 */ /* 0x000fc800078e0006 */
[----:B------:R-:W-:Y:S01]  /*b770*/  IMAD.WIDE.U32 R50, R56, R56, R50 ;  /* 0x0000003838327225 */ /* 0x000fe200078e0032 */
[----:B------:R-:W-:-:S03]  /*b780*/  IADD3 R102, P0, PT, R48, R6, RZ ;  /* 0x0000000630667210 */ /* 0x000fc60007f1e0ff */
[----:B------:R-:W-:-:S04]  /*b790*/  IMAD.WIDE.U32 R44, R29, R43, R44 ;  /* 0x0000002b1d2c7225 */ /* 0x000fc800078e002c */
[----:B------:R-:W-:Y:S02]  /*b7a0*/  IMAD.MOV.U32 R52, RZ, RZ, R50 ;  /* 0x000000ffff347224 */ /* 0x000fe400078e0032 */
[----:B------:R-:W-:Y:S02]  /*b7b0*/  IMAD.MOV.U32 R48, RZ, RZ, R44 ;  /* 0x000000ffff307224 */ /* 0x000fe400078e002c */
[----:B------:R-:W-:Y:S02]  /*b7c0*/  IMAD.MOV.U32 R49, RZ, RZ, R51 ;  /* 0x000000ffff317224 */ /* 0x000fe400078e0033 */
[----:B------:R-:W-:-:S04]  /*b7d0*/  IMAD.WIDE.U32 R52, R29, R38, R52 ;  /* 0x000000261d347225 */ /* 0x000fc800078e0034 */
[----:B------:R-:W-:Y:S02]  /*b7e0*/  IMAD.MOV.U32 R44, RZ, RZ, R47 ;  /* 0x000000ffff2c7224 */ /* 0x000fe400078e002f */
[----:B------:R-:W-:-:S04]  /*b7f0*/  IMAD.WIDE.U32 R48, R56, R38, R48 ;  /* 0x0000002638307225 */ /* 0x000fc800078e0030 */
[----:B------:R-:W-:Y:S02]  /*b800*/  IMAD.MOV.U32 R6, RZ, RZ, R52 ;  /* 0x000000ffff067224 */ /* 0x000fe400078e0034 */
[----:B------:R-:W-:-:S04]  /*b810*/  IMAD.WIDE.U32 R44, R31, R29, R44 ;  /* 0x0000001d1f2c7225 */ /* 0x000fc800078e002c */
[----:B------:R-:W-:Y:S01]  /*b820*/  IMAD.MOV.U32 R46, RZ, RZ, R48 ;  /* 0x000000ffff2e7224 */ /* 0x000fe200078e0030 */
[----:B------:R-:W-:Y:S01]  /*b830*/  MOV R48, R44 ;  /* 0x0000002c00307202 */ /* 0x000fe20000000f00 */
[----:B------:R-:W-:Y:S02]  /*b840*/  IMAD.MOV.U32 R47, RZ, RZ, R53 ;  /* 0x000000ffff2f7224 */ /* 0x000fe400078e0035 */
[----:B------:R-:W-:-:S04]  /*b850*/  IMAD.HI.U32 R50, R31, R68, RZ ;  /* 0x000000441f327227 */ /* 0x000fc800078e00ff */
[----:B------:R-:W-:Y:S01]  /*b860*/  IMAD.WIDE.U32 R6, R59, R43, R6 ;  /* 0x0000002b3b067225 */ /* 0x000fe200078e0006 */
[----:B------:R-:W-:-:S03]  /*b870*/  IADD3.X R51, PT, PT, R50, RZ, RZ, P0, !PT ;  /* 0x000000ff32337210 */ /* 0x000fc600007fe4ff */
[----:B------:R-:W-:-:S04]  /*b880*/  IMAD.WIDE.U32 R46, R56, R38, R46 ;  /* 0x00000026382e7225 */ /* 0x000fc800078e002e */
[----:B------:R-:W-:Y:S02]  /*b890*/  IMAD.MOV.U32 R50, RZ, RZ, R6 ;  /* 0x000000ffff327224 */ /* 0x000fe400078e0006 */
[----:B------:R-:W-:Y:S02]  /*b8a0*/  IMAD.MOV.U32 R6, RZ, RZ, R46 ;  /* 0x000000ffff067224 */ /* 0x000fe400078e002e */
[----:B------:R-:W-:-:S04]  /*b8b0*/  IMAD.WIDE.U32 R48, R56, R43, R48 ;  /* 0x0000002b38307225 */ /* 0x000fc800078e0030 */
[----:B------:R-:W-:Y:S02]  /*b8c0*/  @P1 IMAD.MOV.U32 R65, RZ, RZ, R61 ;  /* 0x000000ffff411224 */ /* 0x000fe400078e003d */
[----:B------:R-:W-:-:S04]  /*b8d0*/  IMAD.WIDE.U32 R50, R31, R58, R50 ;  /* 0x0000003a1f327225 */ /* 0x000fc800078e0032 */
[----:B------:R-:W-:-:S04]  /*b8e0*/  IMAD.WIDE.U32 R6, R29, R43, R6 ;  /* 0x0000002b1d067225 */ /* 0x000fc800078e0006 */
[----:B------:R-:W-:Y:S01]  /*b8f0*/  IMAD.MOV.U32 R61, RZ, RZ, R49 ;  /* 0x000000ffff3d7224 */ /* 0x000fe200078e0031 */
[----:B------:R-:W-:Y:S01]  /*b900*/  MOV R49, R47 ;  /* 0x0000002f00317202 */ /* 0x000fe20000000f00 */
[----:B------:R-:W-:-:S04]  /*b910*/  IMAD.WIDE.U32 R52, R12, UR20, RZ ;  /* 0x000000140c347c25 */ /* 0x000fc8000f8e00ff */
[----:B------:R-:W-:Y:S02]  /*b920*/  IMAD.MOV.U32 R46, RZ, RZ, R6 ;  /* 0x000000ffff2e7224 */ /* 0x000fe400078e0006 */
[----:B------:R-:W-:Y:S02]  /*b930*/  IMAD.MOV.U32 R47, RZ, RZ, R51 ;  /* 0x000000ffff2f7224 */ /* 0x000fe400078e0033 */
[----:B------:R-:W-:Y:S02]  /*b940*/  @P1 IMAD.MOV.U32 R77, RZ, RZ, R60 ;  /* 0x000000ffff4d1224 */ /* 0x000fe400078e003c */
[----:B------:R-:W-:Y:S02]  /*b950*/  IMAD.MOV.U32 R52, RZ, RZ, RZ ;  /* 0x000000ffff347224 */ /* 0x000fe400078e00ff */
[----:B------:R-:W-:Y:S02]  /*b960*/  IMAD.MOV.U32 R60, RZ, RZ, R45 ;  /* 0x000000ffff3c7224 */ /* 0x000fe400078e002d */
[----:B------:R-:W-:-:S04]  /*b970*/  IMAD.WIDE.U32 R48, R38, R38, R48 ;  /* 0x0000002626307225 */ /* 0x000fc800078e0030 */
[----:B------:R-:W-:-:S04]  /*b980*/  IMAD.WIDE.U32 R46, R31, R59, R46 ;  /* 0x0000003b1f2e7225 */ /* 0x000fc800078e002e */
[----:B------:R-:W-:-:S04]  /*b990*/  IMAD.WIDE.U32 R58, R50, 0x3d1, RZ ;  /* 0x000003d1323a7825 */ /* 0x000fc800078e00ff */
[----:B------:R-:W-:Y:S01]  /*b9a0*/  IMAD.WIDE.U32 R54, R79, UR20, R52 ;  /* 0x000000144f367c25 */ /* 0x000fe2000f8e0034 */
[----:B------:R-:W-:-:S03]  /*b9b0*/  IADD3 RZ, P0, PT, RZ, R58, RZ ;  /* 0x0000003affff7210 */ /* 0x000fc60007f1e0ff */
[----:B------:R-:W-:-:S04]  /*b9c0*/  IMAD.WIDE.U32 R60, R31, R56, R60 ;  /* 0x000000381f3c7225 */ /* 0x000fc800078e003c */
[----:B------:R-:W-:Y:S01]  /*b9d0*/  IMAD.MOV.U32 R111, RZ, RZ, R49 ;  /* 0x000000ffff6f7224 */ /* 0x000fe200078e0031 */
[----:B------:R-:W-:Y:S01]  /*b9e0*/  MOV R49, RZ ;  /* 0x000000ff00317202 */ /* 0x000fe20000000f00 */
[----:B------:R-:W-:Y:S02]  /*b9f0*/  IMAD.MOV.U32 R6, RZ, RZ, R48 ;  /* 0x000000ffff067224 */ /* 0x000fe400078e0030 */
[----:B------:R-:W-:Y:S02]  /*ba00*/  IMAD.MOV.U32 R48, RZ, RZ, R59 ;  /* 0x000000ffff307224 */ /* 0x000fe400078e003b */
[----:B------:R-:W-:Y:S01]  /*ba10*/  IMAD.MOV.U32 R45, RZ, RZ, R55 ;  /* 0x000000ffff2d7224 */ /* 0x000fe200078e0037 */
[----:B------:R-:W-:Y:S01]  /*ba20*/  MOV R55, RZ ;  /* 0x000000ff00377202 */ /* 0x000fe20000000f00 */
[----:B------:R-:W-:Y:S02]  /*ba30*/  IMAD.MOV.U32 R110, RZ, RZ, R60 ;  /* 0x000000ffff6e7224 */ /* 0x000fe400078e003c */
[----:B------:R-:W-:-:S02]  /*ba40*/  IMAD.MOV.U32 R44, RZ, RZ, RZ ;  /* 0x000000ffff2c7224 */ /* 0x000fc400078e00ff */
[----:B------:R-:W-:-:S04]  /*ba50*/  IMAD.WIDE.U32 R48, R46, 0x3d1, R48 ;  /* 0x000003d12e307825 */ /* 0x000fc800078e0030 */
[----:B------:R-:W-:Y:S01]  /*ba60*/  IMAD.WIDE.U32 R110, R38, R43, R110 ;  /* 0x0000002b266e7225 */ /* 0x000fe200078e006e */
[----:B------:R-:W-:Y:S02]  /*ba70*/  IADD3.X R81, P0, PT, R48, R50, RZ, P0, !PT ;  /* 0x0000003230517210 */ /* 0x000fe4000071e4ff */
[----:B------:R-:W-:Y:S01]  /*ba80*/  MOV R50, RZ ;  /* 0x000000ff00327202 */ /* 0x000fe20000000f00 */
[----:B------:R-:W-:-:S04]  /*ba90*/  IMAD.WIDE.U32 R44, R57, UR20, R44 ;  /* 0x00000014392c7c25 */ /* 0x000fc8000f8e002c */
[----:B------:R-:W-:-:S04]  /*baa0*/  IMAD.WIDE.U32 R6, R56, R43, R6 ;  /* 0x0000002b38067225 */ /* 0x000fc800078e0006 */
[----:B------:R-:W-:-:S04]  /*bab0*/  IMAD.WIDE.U32 R54, R12, UR21, R54 ;  /* 0x000000150c367c25 */ /* 0x000fc8000f8e0036 */
[----:B------:R-:W-:Y:S02]  /*bac0*/  IMAD.MOV.U32 R60, RZ, RZ, R61 ;  /* 0x000000ffff3c7224 */ /* 0x000fe400078e003d */
[----:B------:R-:W-:Y:S02]  /*bad0*/  IMAD.MOV.U32 R61, RZ, RZ, R111 ;  /* 0x000000ffff3d7224 */ /* 0x000fe400078e006f */
[----:B------:R-:W-:Y:S02]  /*bae0*/  IMAD.MOV.U32 R111, RZ, RZ, R7 ;  /* 0x000000ffff6f7224 */ /* 0x000fe400078e0007 */
[----:B------:R-:W-:Y:S02]  /*baf0*/  IMAD.MOV.U32 R51, RZ, RZ, R45 ;  /* 0x000000ffff337224 */ /* 0x000fe400078e002d */
[----:B------:R-:W-:Y:S01]  /*bb00*/  @P1 IMAD.MOV.U32 R97, RZ, RZ, R69 ;  /* 0x000000ffff611224 */ /* 0x000fe200078e0045 */
[----:B------:R-:W-:Y:S01]  /*bb10*/  IADD3 R116, P1, PT, R58, -UR4, RZ ;  /* 0x800000043a747c10 */ /* 0x000fe2000ff3e0ff */
[----:B------:R-:W-:-:S02]  /*bb20*/  IMAD.MOV.U32 R7, RZ, RZ, R47 ;  /* 0x000000ffff077224 */ /* 0x000fc400078e002f */
[----:B------:R-:W-:Y:S01]  /*bb30*/  IMAD.MOV.U32 R45, RZ, RZ, R55 ;  /* 0x000000ffff2d7224 */ /* 0x000fe200078e0037 */
[----:B------:R-:W-:Y:S01]  /*bb40*/  IADD3.X R114, P1, PT, R81, ~UR5, RZ, P1, !PT ;  /* 0x8000000551727c10 */ /* 0x000fe20008f3e4ff */
[----:B------:R-:W-:-:S04]  /*bb50*/  IMAD.WIDE.U32 R6, R31, R29, R6 ;  /* 0x0000001d1f067225 */ /* 0x000fc800078e0006 */
[----:B------:R-:W-:-:S04]  /*bb60*/  IMAD.WIDE.U32 R50, R97, UR20, R50 ;  /* 0x0000001461327c25 */ /* 0x000fc8000f8e0032 */
[----:B------:R-:W-:-:S04]  /*bb70*/  IMAD.WIDE.U32 R44, R79, UR21, R44 ;  /* 0x000000154f2c7c25 */ /* 0x000fc8000f8e002c */
[----:B------:R-:W-:Y:S01]  /*bb80*/  IMAD.MOV.U32 R68, RZ, RZ, R49 ;  /* 0x000000ffff447224 */ /* 0x000fe200078e0031 */
[----:B------:R-:W-:Y:S01]  /*bb90*/  MOV R52, R44 ;  /* 0x0000002c00347202 */ /* 0x000fe20000000f00 */
[----:B------:R-:W-:Y:S01]  /*bba0*/  IMAD.MOV.U32 R69, RZ, RZ, RZ ;  /* 0x000000ffff457224 */ /* 0x000fe200078e00ff */
[----:B------:R-:W-:Y:S01]  /*bbb0*/  MOV R44, RZ ;  /* 0x000000ff002c7202 */ /* 0x000fe20000000f00 */
[----:B------:R-:W-:Y:S02]  /*bbc0*/  IMAD.MOV.U32 R48, RZ, RZ, RZ ;  /* 0x000000ffff307224 */ /* 0x000fe400078e00ff */
[----:B------:R-:W-:Y:S02]  /*bbd0*/  IMAD.MOV.U32 R49, RZ, RZ, R51 ;  /* 0x000000ffff317224 */ /* 0x000fe400078e0033 */
[----:B------:R-:W-:Y:S02]  /*bbe0*/  IMAD.MOV.U32 R51, RZ, RZ, R45 ;  /* 0x000000ffff337224 */ /* 0x000fe400078e002d */
[----:B------:R-:W-:-:S04]  /*bbf0*/  IMAD.WIDE.U32 R68, R6, 0x3d1, R68 ;  /* 0x000003d106447825 */ /* 0x000fc800078e0044 */
[----:B------:R-:W-:Y:S01]  /*bc00*/  IMAD.MOV.U32 R53, RZ, RZ, RZ ;  /* 0x000000ffff357224 */ /* 0x000fe200078e00ff */
[----:B------:R-:W-:Y:S01]  /*bc10*/  IADD3.X R29, P0, PT, R68, R46, RZ, P0, !PT ;  /* 0x0000002e441d7210 */ /* 0x000fe2000071e4ff */
[----:B------:R-:W-:Y:S01]  /*bc20*/  IMAD.WIDE.U32 R48, R65, UR20, R48 ;  /* 0x0000001441307c25 */ /* 0x000fe2000f8e0030 */
[----:B------:R-:W-:-:S03]  /*bc30*/  MOV R68, R69 ;  /* 0x0000004500447202 */ /* 0x000fc60000000f00 */
[----:B------:R-:W-:-:S04]  /*bc40*/  IMAD.WIDE.U32 R50, R57, UR21, R50 ;  /* 0x0000001539327c25 */ /* 0x000fc8000f8e0032 */
[----:B------:R-:W-:-:S04]  /*bc50*/  IMAD.WIDE.U32 R52, R12, UR24, R52 ;  /* 0x000000180c347c25 */ /* 0x000fc8000f8e0034 */
[----:B------:R-:W-:Y:S02]  /*bc60*/  IMAD.MOV.U32 R46, RZ, RZ, RZ ;  /* 0x000000ffff2e7224 */ /* 0x000fe400078e00ff */
[----:B------:R-:W-:Y:S02]  /*bc70*/  IMAD.MOV.U32 R47, RZ, RZ, R49 ;  /* 0x000000ffff2f7224 */ /* 0x000fe400078e0031 */
[----:B------:R-:W-:Y:S02]  /*bc80*/  IMAD.MOV.U32 R49, RZ, RZ, R51 ;  /* 0x000000ffff317224 */ /* 0x000fe400078e0033 */
[----:B------:R-:W-:Y:S02]  /*bc90*/  IMAD.MOV.U32 R51, RZ, RZ, R53 ;  /* 0x000000ffff337224 */ /* 0x000fe400078e0035 */
[----:B------:R-:W-:-:S04]  /*bca0*/  IMAD.WIDE.U32 R46, R93, UR20, R46 ;  /* 0x000000145d2e7c25 */ /* 0x000fc8000f8e002e */
[----:B------:R-:W-:-:S04]  /*bcb0*/  IMAD.WIDE.U32 R110, R38, R43, R110 ;  /* 0x0000002b266e7225 */ /* 0x000fc800078e006e */
[----:B------:R-:W-:Y:S01]  /*bcc0*/  IMAD.WIDE.U32 R48, R97, UR21, R48 ;  /* 0x0000001561307c25 */ /* 0x000fe2000f8e0030 */
[----:B------:R-:W-:-:S03]  /*bcd0*/  MOV R72, R110 ;  /* 0x0000006e00487202 */ /* 0x000fc60000000f00 */
[----:B------:R-:W-:-:S04]  /*bce0*/  IMAD.WIDE.U32 R60, R31, R38, R60 ;  /* 0x000000261f3c7225 */ /* 0x000fc800078e003c */
[----:B------:R-:W-:Y:S01]  /*bcf0*/  IMAD.WIDE.U32 R50, R79, UR24, R50 ;  /* 0x000000184f327c25 */ /* 0x000fe2000f8e0032 */
[----:B------:R-:W-:-:S03]  /*bd00*/  MOV R110, R60 ;  /* 0x0000003c006e7202 */ /* 0x000fc60000000f00 */
[----:B------:R-:W-:Y:S02]  /*bd10*/  IMAD.MOV.U32 R45, RZ, RZ, R47 ;  /* 0x000000ffff2d7224 */ /* 0x000fe400078e002f */
[----:B------:R-:W-:Y:S02]  /*bd20*/  IMAD.MOV.U32 R47, RZ, RZ, R49 ;  /* 0x000000ffff2f7224 */ /* 0x000fe400078e0031 */
[----:B------:R-:W-:Y:S02]  /*bd30*/  IMAD.MOV.U32 R49, RZ, RZ, R51 ;  /* 0x000000ffff317224 */ /* 0x000fe400078e0033 */
[----:B------:R-:W-:Y:S02]  /*bd40*/  IMAD.MOV.U32 R73, RZ, RZ, R7 ;  /* 0x000000ffff497224 */ /* 0x000fe400078e0007 */
[----:B------:R-:W-:-:S04]  /*bd50*/  IMAD.WIDE.U32 R44, R77, UR20, R44 ;  /* 0x000000144d2c7c25 */ /* 0x000fc8000f8e002c */
[----:B------:R-:W-:Y:S02]  /*bd60*/  IMAD.MOV.U32 R51, RZ, RZ, RZ ;  /* 0x000000ffff337224 */ /* 0x000fe400078e00ff */
[----:B------:R-:W-:-:S04]  /*bd70*/  IMAD.WIDE.U32 R46, R65, UR21, R46 ;  /* 0x00000015412e7c25 */ /* 0x000fc8000f8e002e */
[----:B------:R-:W-:-:S04]  /*bd80*/  IMAD.WIDE.U32 R48, R57, UR24, R48 ;  /* 0x0000001839307c25 */ /* 0x000fc8000f8e0030 */
[----:B------:R-:W-:-:S04]  /*bd90*/  IMAD.WIDE.U32 R72, R31, R56, R72 ;  /* 0x000000381f487225 */ /* 0x000fc800078e0048 */
[----:B------:R-:W-:-:S04]  /*bda0*/  IMAD.WIDE.U32 R110, R43, R43, R110 ;  /* 0x0000002b2b6e7225 */ /* 0x000fc800078e006e */
[----:B------:R-:W-:Y:S02]  /*bdb0*/  IMAD.MOV.U32 R87, RZ, RZ, R45 ;  /* 0x000000ffff577224 */ /* 0x000fe400078e002d */
[----:B------:R-:W-:Y:S02]  /*bdc0*/  IMAD.MOV.U32 R69, RZ, RZ, RZ ;  /* 0x000000ffff457224 */ /* 0x000fe400078e00ff */
[----:B------:R-:W-:-:S04]  /*bdd0*/  IMAD.WIDE.U32 R50, R12, UR25, R50 ;  /* 0x000000190c327c25 */ /* 0x000fc8000f8e0032 */
[----:B------:R-:W-:Y:S01]  /*bde0*/  IMAD.MOV.U32 R45, RZ, RZ, R47 ;  /* 0x000000ffff2d7224 */ /* 0x000fe200078e002f */
[----:B------:R-:W-:Y:S01]  /*bdf0*/  MOV R47, R49 ;  /* 0x00000031002f7202 */ /* 0x000fe20000000f00 */
[----:B------:R-:W-:Y:S02]  /*be00*/  IMAD.MOV.U32 R60, RZ, RZ, R61 ;  /* 0x000000ffff3c7224 */ /* 0x000fe400078e003d */
[----:B------:R-:W-:Y:S02]  /*be10*/  IMAD.MOV.U32 R61, RZ, RZ, R111 ;  /* 0x000000ffff3d7224 */ /* 0x000fe400078e006f */
[----:B------:R-:W-:Y:S02]  /*be20*/  IMAD.MOV.U32 R111, RZ, RZ, R73 ;  /* 0x000000ffff6f7224 */ /* 0x000fe400078e0049 */
[----:B------:R-:W-:-:S04]  /*be30*/  IMAD.WIDE.U32 R68, R72, 0x3d1, R68 ;  /* 0x000003d148447825 */ /* 0x000fc800078e0044 */
[----:B------:R-:W-:Y:S02]  /*be40*/  IMAD.MOV.U32 R49, RZ, RZ, R51 ;  /* 0x000000ffff317224 */ /* 0x000fe400078e0033 */
[----:B------:R-:W-:-:S04]  /*be50*/  IMAD.WIDE.U32 R44, R93, UR21, R44 ;  /* 0x000000155d2c7c25 */ /* 0x000fc8000f8e002c */
[----:B------:R-:W-:Y:S01]  /*be60*/  IMAD.WIDE.U32 R86, R63, UR20, R86 ;  /* 0x000000143f567c25 */ /* 0x000fe2000f8e0056 */
[----:B------:R-:W-:-:S03]  /*be70*/  MOV R7, R45 ;  /* 0x0000002d00077202 */ /* 0x000fc60000000f00 */
[----:B------:R-:W-:-:S04]  /*be80*/  IMAD.WIDE.U32 R46, R97, UR24, R46 ;  /* 0x00000018612e7c25 */ /* 0x000fc8000f8e002e */
[----:B------:R-:W-:Y:S01]  /*be90*/  IMAD.WIDE.U32 R110, R31, R38, R110 ;  /* 0x000000261f6e7225 */ /* 0x000fe200078e006e */
[----:B------:R-:W-:-:S03]  /*bea0*/  IADD3.X R38, P0, PT, R68, R6, RZ, P0, !PT ;  /* 0x0000000644267210 */ /* 0x000fc6000071e4ff */
[----:B------:R-:W-:-:S04]  /*beb0*/  IMAD.WIDE.U32 R48, R79, UR25, R48 ;  /* 0x000000194f307c25 */ /* 0x000fc8000f8e0030 */
[----:B------:R-:W-:Y:S02]  /*bec0*/  IMAD.MOV.U32 R6, RZ, RZ, R86 ;  /* 0x000000ffff067224 */ /* 0x000fe400078e0056 */
[----:B------:R-:W-:Y:S02]  /*bed0*/  IMAD.MOV.U32 R45, RZ, RZ, R47 ;  /* 0x000000ffff2d7224 */ /* 0x000fe400078e002f */
[----:B------:R-:W-:Y:S02]  /*bee0*/  IMAD.MOV.U32 R47, RZ, RZ, R49 ;  /* 0x000000ffff2f7224 */ /* 0x000fe400078e0031 */
[----:B------:R-:W-:Y:S02]  /*bef0*/  IMAD.MOV.U32 R49, RZ, RZ, RZ ;  /* 0x000000ffff317224 */ /* 0x000fe400078e00ff */
[----:B------:R-:W-:Y:S01]  /*bf00*/  IMAD.MOV.U32 R68, RZ, RZ, R69 ;  /* 0x000000ffff447224 */ /* 0x000fe200078e0045 */
[----:B------:R-:W-:Y:S01]  /*bf10*/  MOV R69, RZ ;  /* 0x000000ff00457202 */ /* 0x000fe20000000f00 */
[----:B------:R-:W-:-:S04]  /*bf20*/  IMAD.WIDE.U32 R6, R77, UR21, R6 ;  /* 0x000000154d067c25 */ /* 0x000fc8000f8e0006 */
[----:B------:R-:W-:-:S04]  /*bf30*/  IMAD.WIDE.U32 R44, R65, UR24, R44 ;  /* 0x00000018412c7c25 */ /* 0x000fc8000f8e002c */
[----:B------:R-:W-:-:S04]  /*bf40*/  IMAD.WIDE.U32 R46, R57, UR25, R46 ;  /* 0x00000019392e7c25 */ /* 0x000fc8000f8e002e */
[----:B------:R-:W-:-:S04]  /*bf50*/  IMAD.WIDE.U32 R60, R31, R43, R60 ;  /* 0x0000002b1f3c7225 */ /* 0x000fc800078e003c */
[----:B------:R-:W-:-:S04]  /*bf60*/  IMAD.WIDE.U32 R48, R12, UR26, R48 ;  /* 0x0000001a0c307c25 */ /* 0x000fc8000f8e0030 */
[----:B------:R-:W-:Y:S02]  /*bf70*/  IMAD.MOV.U32 R86, RZ, RZ, R87 ;  /* 0x000000ffff567224 */ /* 0x000fe400078e0057 */
[----:B------:R-:W-:Y:S02]  /*bf80*/  IMAD.MOV.U32 R87, RZ, RZ, R7 ;  /* 0x000000ffff577224 */ /* 0x000fe400078e0007 */
[----:B------:R-:W-:Y:S02]  /*bf90*/  IMAD.MOV.U32 R7, RZ, RZ, R45 ;  /* 0x000000ffff077224 */ /* 0x000fe400078e002d */
[----:B------:R-:W-:-:S04]  /*bfa0*/  IMAD.WIDE.U32 R68, R110, 0x3d1, R68 ;  /* 0x000003d16e447825 */ /* 0x000fc800078e0044 */
[----:B------:R-:W-:Y:S01]  /*bfb0*/  IMAD.MOV.U32 R45, RZ, RZ, R47 ;  /* 0x000000ffff2d7224 */ /* 0x000fe200078e002f */
[----:B------:R-:W-:Y:S01]  /*bfc0*/  MOV R47, R49 ;  /* 0x00000031002f7202 */ /* 0x000fe20000000f00 */
[----:B------:R-:W-:Y:S01]  /*bfd0*/  IMAD.MOV.U32 R100, RZ, RZ, R60 ;  /* 0x000000ffff647224 */ /* 0x000fe200078e003c */
[----:B------:R-:W-:Y:S01]  /*bfe0*/  IADD3.X R53, P0, PT, R68, R72, RZ, P0, !PT ;  /* 0x0000004844357210 */ /* 0x000fe2000071e4ff */
[----:B------:R-:W-:Y:S02]  /*bff0*/  IMAD.MOV.U32 R101, RZ, RZ, R111 ;  /* 0x000000ffff657224 */ /* 0x000fe400078e006f */
[----:B------:R-:W-:-:S04]  /*c000*/  IMAD.WIDE.U32 R6, R93, UR24, R6 ;  /* 0x000000185d067c25 */ /* 0x000fc8000f8e0006 */
[----:B------:R-:W-:-:S04]  /*c010*/  IMAD.WIDE.U32 R44, R97, UR25, R44 ;  /* 0x00000019612c7c25 */ /* 0x000fc8000f8e002c */
[----:B------:R-:W-:-:S04]  /*c020*/  IMAD.WIDE.U32 R100, R31, R43, R100 ;  /* 0x0000002b1f647225 */ /* 0x000fc800078e0064 */
[----:B------:R-:W-:-:S04]  /*c030*/  IMAD.WIDE.U32 R86, R63, UR21, R86 ;  /* 0x000000153f567c25 */ /* 0x000fc8000f8e0056 */
[----:B------:R-:W-:Y:S02]  /*c040*/  IMAD.MOV.U32 R68, RZ, RZ, R69 ;  /* 0x000000ffff447224 */ /* 0x000fe400078e0045 */
[----:B------:R-:W-:-:S04]  /*c050*/  IMAD.WIDE.U32 R46, R79, UR26, R46 ;  /* 0x0000001a4f2e7c25 */ /* 0x000fc8000f8e002e */
[----:B------:R-:W-:Y:S02]  /*c060*/  IMAD.MOV.U32 R69, RZ, RZ, RZ ;  /* 0x000000ffff457224 */ /* 0x000fe400078e00ff */
[----:B------:R-:W-:Y:S01]  /*c070*/  IMAD.MOV.U32 R73, RZ, RZ, R7 ;  /* 0x000000ffff497224 */ /* 0x000fe200078e0007 */
[----:B------:R-:W-:Y:S01]  /*c080*/  MOV R7, R45 ;  /* 0x0000002d00077202 */ /* 0x000fe20000000f00 */
[----:B------:R-:W-:Y:S01]  /*c090*/  IMAD.MOV.U32 R72, RZ, RZ, R86 ;  /* 0x000000ffff487224 */ /* 0x000fe200078e0056 */
[----:B------:R-:W-:Y:S01]  /*c0a0*/  MOV R86, R87 ;  /* 0x0000005700567202 */ /* 0x000fe20000000f00 */
[----:B------:R-:W-:Y:S02]  /*c0b0*/  IMAD.MOV.U32 R60, RZ, RZ, R61 ;  /* 0x000000ffff3c7224 */ /* 0x000fe400078e003d */
[----:B------:R-:W-:Y:S02]  /*c0c0*/  IMAD.MOV.U32 R45, RZ, RZ, R47 ;  /* 0x000000ffff2d7224 */ /* 0x000fe400078e002f */
[----:B------:R-:W-:-:S04]  /*c0d0*/  IMAD.WIDE.U32 R68, R100, 0x3d1, R68 ;  /* 0x000003d164447825 */ /* 0x000fc800078e0044 */
[----:B------:R-:W-:Y:S01]  /*c0e0*/  IMAD.MOV.U32 R61, RZ, RZ, R101 ;  /* 0x000000ffff3d7224 */ /* 0x000fe200078e0065 */
[----:B------:R-:W-:Y:S01]  /*c0f0*/  IADD3.X R51, P0, PT, R68, R110, RZ, P0, !PT ;  /* 0x0000006e44337210 */ /* 0x000fe2000071e4ff */
[----:B------:R-:W-:Y:S01]  /*c100*/  IMAD.MOV.U32 R47, RZ, RZ, RZ ;  /* 0x000000ffff2f7224 */ /* 0x000fe200078e00ff */
[----:B------:R-:W-:Y:S01]  /*c110*/  MOV R68, R69 ;  /* 0x0000004500447202 */ /* 0x000fe20000000f00 */
[----:B------:R-:W-:Y:S01]  /*c120*/  IMAD.WIDE.U32 R72, R77, UR24, R72 ;  /* 0x000000184d487c25 */ /* 0x000fe2000f8e0048 */
[----:B------:R-:W-:-:S03]  /*c130*/  IADD3.X R110, P1, PT, R29, ~UR8, RZ, P1, !PT ;  /* 0x800000081d6e7c10 */ /* 0x000fc60008f3e4ff */
[----:B------:R-:W-:Y:S01]  /*c140*/  IMAD.WIDE.U32 R6, R65, UR25, R6 ;  /* 0x0000001941067c25 */ /* 0x000fe2000f8e0006 */
[----:B------:R-:W-:-:S03]  /*c150*/  IADD3.X R49, P1, PT, R38, ~UR9, RZ, P1, !PT ;  /* 0x8000000926317c10 */ /* 0x000fc60008f3e4ff */
[----:B------:R-:W-:-:S04]  /*c160*/  IMAD.WIDE.U32 R44, R57, UR26, R44 ;  /* 0x0000001a392c7c25 */ /* 0x000fc8000f8e002c */
[----:B------:R-:W-:-:S04]  /*c170*/  IMAD.WIDE.U32 R60, R31, R31, R60 ;  /* 0x0000001f1f3c7225 */ /* 0x000fc800078e003c */
[----:B------:R-:W-:-:S04]  /*c180*/  IMAD.WIDE.U32 R46, R12, UR27, R46 ;  /* 0x0000001b0c2e7c25 */ /* 0x000fc8000f8e002e */
[----:B------:R-:W-:Y:S02]  /*c190*/  IMAD.MOV.U32 R87, RZ, RZ, R73 ;  /* 0x000000ffff577224 */ /* 0x000fe400078e0049 */
[----:B------:R-:W-:Y:S02]  /*c1a0*/  IMAD.MOV.U32 R73, RZ, RZ, R7 ;  /* 0x000000ffff497224 */ /* 0x000fe400078e0007 */
[----:B------:R-:W-:Y:S02]  /*c1b0*/  IMAD.MOV.U32 R69, RZ, RZ, RZ ;  /* 0x000000ffff457224 */ /* 0x000fe400078e00ff */
[----:B------:R-:W-:Y:S02]  /*c1c0*/  IMAD.MOV.U32 R7, RZ, RZ, R45 ;  /* 0x000000ffff077224 */ /* 0x000fe400078e002d */
[----:B------:R-:W-:Y:S02]  /*c1d0*/  IMAD.MOV.U32 R45, RZ, RZ, R47 ;  /* 0x000000ffff2d7224 */ /* 0x000fe400078e002f */
[----:B------:R-:W-:-:S04]  /*c1e0*/  IMAD.WIDE.U32 R68, R60, 0x3d1, R68 ;  /* 0x000003d13c447825 */ /* 0x000fc800078e0044 */
[----:B------:R-:W-:Y:S01]  /*c1f0*/  IMAD.WIDE.U32 R72, R93, UR25, R72 ;  /* 0x000000195d487c25 */ /* 0x000fe2000f8e0048 */
[----:B------:R-:W-:-:S03]  /*c200*/  IADD3.X R31, P0, PT, R68, R100, RZ, P0, !PT ;  /* 0x00000064441f7210 */ /* 0x000fc6000071e4ff */
[----:B------:R-:W-:-:S04]  /*c210*/  IMAD.WIDE.U32 R6, R97, UR26, R6 ;  /* 0x0000001a61067c25 */ /* 0x000fc8000f8e0006 */
[----:B------:R-:W-:-:S04]  /*c220*/  IMAD.WIDE.U32 R44, R79, UR27, R44 ;  /* 0x0000001b4f2c7c25 */ /* 0x000fc8000f8e002c */
[----:B------:R-:W-:-:S04]  /*c230*/  IMAD.WIDE.U32 R86, R63, UR24, R86 ;  /* 0x000000183f567c25 */ /* 0x000fc8000f8e0056 */
[----:B------:R-:W-:Y:S02]  /*c240*/  IMAD R47, R61, 0x3d1, R69 ;  /* 0x000003d13d2f7824 */ /* 0x000fe400078e0245 */
[----:B------:R-:W-:Y:S02]  /*c250*/  IMAD.MOV.U32 R69, RZ, RZ, R73 ;  /* 0x000000ffff457224 */ /* 0x000fe400078e0049 */
[----:B------:R-:W-:Y:S01]  /*c260*/  IMAD.MOV.U32 R73, RZ, RZ, R7 ;  /* 0x000000ffff497224 */ /* 0x000fe200078e0007 */
[----:B------:R-:W-:Y:S01]  /*c270*/  MOV R7, R45 ;  /* 0x0000002d00077202 */ /* 0x000fe20000000f00 */
[----:B------:R-:W-:Y:S02]  /*c280*/  IMAD.MOV.U32 R68, RZ, RZ, R86 ;  /* 0x000000ffff447224 */ /* 0x000fe400078e0056 */
[----:B------:R-:W-:-:S04]  /*c290*/  IMAD.WIDE.U32 R72, R65, UR26, R72 ;  /* 0x0000001a41487c25 */ /* 0x000fc8000f8e0048 */
[----:B------:R-:W-:-:S04]  /*c2a0*/  IMAD.WIDE.U32 R68, R77, UR25, R68 ;  /* 0x000000194d447c25 */ /* 0x000fc8000f8e0044 */
[----:B------:R-:W-:-:S04]  /*c2b0*/  IMAD.WIDE.U32 R6, R57, UR27, R6 ;  /* 0x0000001b39067c25 */ /* 0x000fc8000f8e0006 */
[----:B------:R-:W-:Y:S02]  /*c2c0*/  IMAD.MOV.U32 R45, RZ, RZ, RZ ;  /* 0x000000ffff2d7224 */ /* 0x000fe400078e00ff */
[----:B------:R-:W-:Y:S02]  /*c2d0*/  IMAD.MOV.U32 R86, RZ, RZ, R87 ;  /* 0x000000ffff567224 */ /* 0x000fe400078e0057 */
[----:B------:R-:W-:Y:S02]  /*c2e0*/  IMAD.MOV.U32 R87, RZ, RZ, R69 ;  /* 0x000000ffff577224 */ /* 0x000fe400078e0045 */
[----:B------:R-:W-:Y:S01]  /*c2f0*/  IMAD.MOV.U32 R69, RZ, RZ, R73 ;  /* 0x000000ffff457224 */ /* 0x000fe200078e0049 */
[----:B------:R-:W-:Y:S01]  /*c300*/  MOV R73, R7 ;  /* 0x0000000700497202 */ /* 0x000fe20000000f00 */
[----:B------:R-:W-:-:S04]  /*c310*/  IMAD.WIDE.U32 R44, R12, UR22, R44 ;  /* 0x000000160c2c7c25 */ /* 0x000fc8000f8e002c */
[----:B------:R-:W-:Y:S01]  /*c320*/  IMAD.MOV.U32 R7, RZ, RZ, R45 ;  /* 0x000000ffff077224 */ /* 0x000fe200078e002d */
[----:B------:R-:W-:Y:S01]  /*c330*/  IADD3.X R45, P1, PT, R53, ~UR10, RZ, P1, !PT ;  /* 0x8000000a352d7c10 */ /* 0x000fe20008f3e4ff */
[----:B------:R-:W-:-:S03]  /*c340*/  IMAD.WIDE.U32 R68, R93, UR26, R68 ;  /* 0x0000001a5d447c25 */ /* 0x000fc6000f8e0044 */
[----:B------:R-:W-:Y:S01]  /*c350*/  IADD3.X R43, P1, PT, R51, ~UR11, RZ, P1, !PT ;  /* 0x8000000b332b7c10 */ /* 0x000fe20008f3e4ff */
[----:B------:R-:W-:-:S03]  /*c360*/  IMAD.WIDE.U32 R72, R97, UR27, R72 ;  /* 0x0000001b61487c25 */ /* 0x000fc6000f8e0048 */
[----:B------:R-:W-:Y:S01]  /*c370*/  IADD3.X R100, P1, PT, R31, ~UR6, RZ, P1, !PT ;  /* 0x800000061f647c10 */ /* 0x000fe20008f3e4ff */
[----:B------:R-:W-:-:S04]  /*c380*/  IMAD.WIDE.U32 R86, R63, UR25, R86 ;  /* 0x000000193f567c25 */ /* 0x000fc8000f8e0056 */
[----:B------:R-:W-:-:S04]  /*c390*/  IMAD.WIDE.U32 R6, R79, UR22, R6 ;  /* 0x000000164f067c25 */ /* 0x000fc8000f8e0006 */
[----:B------:R-:W-:Y:S01]  /*c3a0*/  IMAD.MOV.U32 R61, RZ, RZ, R69 ;  /* 0x000000ffff3d7224 */ /* 0x000fe200078e0045 */
[----:B------:R-:W-:Y:S01]  /*c3b0*/  MOV R69, R73 ;  /* 0x0000004900457202 */ /* 0x000fe20000000f00 */
[----:B------:R-:W-:Y:S02]  /*c3c0*/  IMAD.X R47, R47, 0x1, R60, P0 ;  /* 0x000000012f2f7824 */ /* 0x000fe400000e063c */
[----:B------:R-:W-:Y:S02]  /*c3d0*/  IMAD.MOV.U32 R60, RZ, RZ, R86 ;  /* 0x000000ffff3c7224 */ /* 0x000fe400078e0056 */
[----:B------:R-:W-:Y:S01]  /*c3e0*/  IMAD.MOV.U32 R73, RZ, RZ, R7 ;  /* 0x000000ffff497224 */ /* 0x000fe200078e0007 */
[----:B------:R-:W-:Y:S01]  /*c3f0*/  IADD3.X R55, PT, PT, R47, ~UR7, RZ, P1, !PT ;  /* 0x800000072f377c10 */ /* 0x000fe20008ffe4ff */
[----:B------:R-:W-:Y:S02]  /*c400*/  IMAD.MOV.U32 R7, RZ, RZ, RZ ;  /* 0x000000ffff077224 */ /* 0x000fe400078e00ff */
[----:B------:R-:W-:Y:S01]  /*c410*/  IMAD.WIDE.U32 R60, R77, UR26, R60 ;  /* 0x0000001a4d3c7c25 */ /* 0x000fe2000f8e003c */
[----:B------:R-:W-:-:S03]  /*c420*/  ISETP.NE.AND P2, PT, R55, RZ, PT ;  /* 0x000000ff3700720c */ /* 0x000fc60003f45270 */
[----:B------:R-:W-:-:S04]  /*c430*/  IMAD.WIDE.U32 R68, R65, UR27, R68 ;  /* 0x0000001b41447c25 */ /* 0x000fc8000f8e0044 */
[----:B------:R-:W-:-:S04]  /*c440*/  IMAD.WIDE.U32 R72, R57, UR22, R72 ;  /* 0x0000001639487c25 */ /* 0x000fc8000f8e0048 */
[----:B------:R-:W-:Y:S02]  /*c450*/  IMAD.MOV.U32 R86, RZ, RZ, R87 ;  /* 0x000000ffff567224 */ /* 0x000fe400078e0057 */
[----:B------:R-:W-:Y:S01]  /*c460*/  IMAD.WIDE.U32 R6, R12, UR23, R6 ;  /* 0x000000170c067c25 */ /* 0x000fe2000f8e0006 */
[----:B------:R-:W-:-:S03]  /*c470*/  @P2 MOV R110, R29 ;  /* 0x0000001d006e2202 */ /* 0x000fc60000000f00 */
[----:B------:R-:W-:Y:S01]  /*c480*/  IMAD.MOV.U32 R87, RZ, RZ, R61 ;  /* 0x000000ffff577224 */ /* 0x000fe200078e003d */
[----:B------:R-:W-:Y:S01]  /*c490*/  MOV R61, R69 ;  /* 0x00000045003d7202 */ /* 0x000fe20000000f00 */
[----:B------:R-:W-:Y:S02]  /*c4a0*/  IMAD.MOV.U32 R69, RZ, RZ, R73 ;  /* 0x000000ffff457224 */ /* 0x000fe400078e0049 */
[----:B------:R-:W-:Y:S02]  /*c4b0*/  IMAD.MOV.U32 R73, RZ, RZ, R7 ;  /* 0x000000ffff497224 */ /* 0x000fe400078e0007 */
[----:B------:R-:W-:-:S04]  /*c4c0*/  IMAD.WIDE.U32 R60, R93, UR27, R60 ;  /* 0x0000001b5d3c7c25 */ /* 0x000fc8000f8e003c */
[----:B------:R-:W-:-:S04]  /*c4d0*/  IMAD.WIDE.U32 R68, R97, UR22, R68 ;  /* 0x0000001661447c25 */ /* 0x000fc8000f8e0044 */
[----:B------:R-:W-:-:S04]  /*c4e0*/  IMAD.WIDE.U32 R72, R79, UR23, R72 ;  /* 0x000000174f487c25 */ /* 0x000fc8000f8e0048 */
[----:B------:R-:W-:-:S04]  /*c4f0*/  IMAD.WIDE.U32 R86, R63, UR26, R86 ;  /* 0x0000001a3f567c25 */ /* 0x000fc8000f8e0056 */
[----:B------:R-:W-:Y:S01]  /*c500*/  IMAD.MOV.U32 R79, RZ, RZ, R61 ;  /* 0x000000ffff4f7224 */ /* 0x000fe200078e003d */
[----:B------:R-:W-:Y:S01]  /*c510*/  MOV R61, R69 ;  /* 0x00000045003d7202 */ /* 0x000fe20000000f00 */
[----:B------:R-:W-:Y:S01]  /*c520*/  IMAD.MOV.U32 R69, RZ, RZ, R73 ;  /* 0x000000ffff457224 */ /* 0x000fe200078e0049 */
[----:B------:R-:W-:Y:S01]  /*c530*/  MOV R73, RZ ;  /* 0x000000ff00497202 */ /* 0x000fe20000000f00 */
[----:B------:R-:W-:Y:S02]  /*c540*/  IMAD.MOV.U32 R78, RZ, RZ, R86 ;  /* 0x000000ffff4e7224 */ /* 0x000fe400078e0056 */
[----:B------:R-:W-:-:S04]  /*c550*/  IMAD.WIDE.U32 R68, R57, UR23, R68 ;  /* 0x0000001739447c25 */ /* 0x000fc8000f8e0044 */
[----:B------:R-:W-:-:S04]  /*c560*/  IMAD.WIDE.U32 R56, R72, 0x3d1, RZ ;  /* 0x000003d148387825 */ /* 0x000fc800078e00ff */
[----:B------:R-:W-:Y:S01]  /*c570*/  IMAD.WIDE.U32 R78, R77, UR27, R78 ;  /* 0x0000001b4d4e7c25 */ /* 0x000fe2000f8e004e */
[----:B------:R-:W-:-:S03]  /*c580*/  IADD3 RZ, P0, PT, RZ, R56, RZ ;  /* 0x00000038ffff7210 */ /* 0x000fc60007f1e0ff */
[----:B------:R-:W-:-:S04]  /*c590*/  IMAD.WIDE.U32 R60, R65, UR22, R60 ;  /* 0x00000016413c7c25 */ /* 0x000fc8000f8e003c */
[----:B------:R-:W-:Y:S02]  /*c5a0*/  @P2 IMAD.MOV.U32 R116, RZ, RZ, R58 ;  /* 0x000000ffff742224 */ /* 0x000fe400078e003a */
[----:B------:R-:W-:Y:S02]  /*c5b0*/  IMAD.MOV.U32 R86, RZ, RZ, R87 ;  /* 0x000000ffff567224 */ /* 0x000fe400078e0057 */
[----:B------:R-:W-:Y:S01]  /*c5c0*/  IMAD.MOV.U32 R58, RZ, RZ, R57 ;  /* 0x000000ffff3a7224 */ /* 0x000fe200078e0039 */
[----:B------:R-:W-:Y:S01]  /*c5d0*/  IADD3 R116, P1, PT, R95, R116, RZ ;  /* 0x000000745f747210 */ /* 0x000fe20007f3e0ff */
[----:B------:R-:W-:Y:S02]  /*c5e0*/  IMAD.MOV.U32 R59, RZ, RZ, RZ ;  /* 0x000000ffff3b7224 */ /* 0x000fe400078e00ff */
[----:B------:R-:W-:Y:S02]  /*c5f0*/  IMAD.MOV.U32 R87, RZ, RZ, R79 ;  /* 0x000000ffff577224 */ /* 0x000fe400078e004f */
[----:B------:R-:W-:Y:S01]  /*c600*/  IMAD.MOV.U32 R79, RZ, RZ, R61 ;  /* 0x000000ffff4f7224 */ /* 0x000fe200078e003d */
[----:B------:R-:W-:Y:S01]  /*c610*/  MOV R61, R69 ;  /* 0x00000045003d7202 */ /* 0x000fe20000000f00 */
[----:B------:R-:W-:-:S04]  /*c620*/  IMAD.WIDE.U32 R58, R68, 0x3d1, R58 ;  /* 0x000003d1443a7825 */ /* 0x000fc800078e003a */
[----:B------:R-:W-:Y:S01]  /*c630*/  IMAD.WIDE.U32 R60, R97, UR23, R60 ;  /* 0x00000017613c7c25 */ /* 0x000fe2000f8e003c */
[----:B------:R-:W-:Y:S02]  /*c640*/  IADD3.X R7, P0, PT, R58, R72, RZ, P0, !PT ;  /* 0x000000483a077210 */ /* 0x000fe4000071e4ff */
[----:B------:R-:W-:Y:S01]  /*c650*/  MOV R97, RZ ;  /* 0x000000ff00617202 */ /* 0x000fe20000000f00 */
[----:B------:R-:W-:Y:S02]  /*c660*/  IMAD.MOV.U32 R72, RZ, RZ, R59 ;  /* 0x000000ffff487224 */ /* 0x000fe400078e003b */
[----:B------:R-:W-:-:S04]  /*c670*/  IMAD.WIDE.U32 R78, R93, UR22, R78 ;  /* 0x000000165d4e7c25 */ /* 0x000fc8000f8e004e */
[----:B------:R-:W-:-:S04]  /*c680*/  IMAD.WIDE.U32 R86, R63, UR27, R86 ;  /* 0x0000001b3f567c25 */ /* 0x000fc8000f8e0056 */
[----:B------:R-:W-:-:S04]  /*c690*/  IMAD.WIDE.U32 R72, R60, 0x3d1, R72 ;  /* 0x000003d13c487825 */ /* 0x000fc800078e0048 */
[----:B------:R-:W-:Y:S01]  /*c6a0*/  IMAD.MOV.U32 R58, RZ, RZ, R78 ;  /* 0x000000ffff3a7224 */ /* 0x000fe200078e004e */
[----:B------:R-:W-:Y:S01]  /*c6b0*/  IADD3.X R68, P0, PT, R72, R68, RZ, P0, !PT ;  /* 0x0000004448447210 */ /* 0x000fe2000071e4ff */
[----:B------:R-:W-:Y:S01]  /*c6c0*/  IMAD.MOV.U32 R59, RZ, RZ, R61 ;  /* 0x000000ffff3b7224 */ /* 0x000fe200078e003d */
[----:B------:R-:W-:Y:S01]  /*c6d0*/  MOV R72, R73 ;  /* 0x0000004900487202 */ /* 0x000fe20000000f00 */
[----:B------:R-:W-:Y:S02]  /*c6e0*/  IMAD.MOV.U32 R78, RZ, RZ, R86 ;  /* 0x000000ffff4e7224 */ /* 0x000fe400078e0056 */
[----:B------:R-:W-:-:S04]  /*c6f0*/  IMAD.WIDE.U32 R58, R65, UR23, R58 ;  /* 0x00000017413a7c25 */ /* 0x000fc8000f8e003a */
[----:B------:R-:W-:-:S04]  /*c700*/  IMAD.WIDE.U32 R78, R77, UR22, R78 ;  /* 0x000000164d4e7c25 */ /* 0x000fc8000f8e004e */
[----:B------:R-:W-:Y:S02]  /*c710*/  IMAD.MOV.U32 R73, RZ, RZ, RZ ;  /* 0x000000ffff497224 */ /* 0x000fe400078e00ff */
[----:B------:R-:W-:Y:S02]  /*c720*/  IMAD.MOV.U32 R86, RZ, RZ, R87 ;  /* 0x000000ffff567224 */ /* 0x000fe400078e0057 */
[----:B------:R-:W-:Y:S02]  /*c730*/  IMAD.MOV.U32 R87, RZ, RZ, R79 ;  /* 0x000000ffff577224 */ /* 0x000fe400078e004f */
[----:B------:R-:W-:-:S04]  /*c740*/  IMAD.WIDE.U32 R72, R58, 0x3d1, R72 ;  /* 0x000003d13a487825 */ /* 0x000fc800078e0048 */
[----:B------:R-:W-:Y:S01]  /*c750*/  IMAD.MOV.U32 R79, RZ, RZ, R59 ;  /* 0x000000ffff4f7224 */ /* 0x000fe200078e003b */
[----:B------:R-:W-:Y:S01]  /*c760*/  IADD3.X R57, P0, PT, R72, R60, RZ, P0, !PT ;  /* 0x0000003c48397210 */ /* 0x000fe2000071e4ff */
[----:B------:R-:W-:Y:S02]  /*c770*/  @P2 IMAD.MOV.U32 R114, RZ, RZ, R81 ;  /* 0x000000ffff722224 */ /* 0x000fe400078e0051 */
[----:B------:R-:W-:-:S03]  /*c780*/  IMAD.WIDE.U32 R78, R93, UR23, R78 ;  /* 0x000000175d4e7c25 */ /* 0x000fc6000f8e004e */
[----:B------:R-:W-:Y:S01]  /*c790*/  IADD3.X R91, P1, PT, R91, R114, RZ, P1, !PT ;  /* 0x000000725b5b7210 */ /* 0x000fe20000f3e4ff */
[----:B------:R-:W-:Y:S01]  /*c7a0*/  IMAD.MOV.U32 R72, RZ, RZ, R73 ;  /* 0x000000ffff487224 */ /* 0x000fe200078e0049 */
[----:B------:R-:W-:Y:S01]  /*c7b0*/  MOV R61, R79 ;  /* 0x0000004f003d7202 */ /* 0x000fe20000000f00 */
[----:B------:R-:W-:Y:S01]  /*c7c0*/  IMAD.MOV.U32 R73, RZ, RZ, RZ ;  /* 0x000000ffff497224 */ /* 0x000fe200078e00ff */
[----:B------:R-:W-:Y:S01]  /*c7d0*/  IADD3.X R85, P1, PT, R85, R110, RZ, P1, !PT ;  /* 0x0000006e55557210 */ /* 0x000fe20000f3e4ff */
[----:B------:R-:W-:Y:S02]  /*c7e0*/  @P2 IMAD.MOV.U32 R49, RZ, RZ, R38 ;  /* 0x000000ffff312224 */ /* 0x000fe400078e0026 */
[----:B------:R-:W-:-:S03]  /*c7f0*/  IMAD.WIDE.U32 R72, R78, 0x3d1, R72 ;  /* 0x000003d14e487825 */ /* 0x000fc600078e0048 */
[----:B------:R-:W-:Y:S01]  /*c800*/  IADD3.X R49, P1, PT, R108, R49, RZ, P1, !PT ;  /* 0x000000316c317210 */ /* 0x000fe20000f3e4ff */
[----:B------:R-:W-:Y:S01]  /*c810*/  @P2 IMAD.MOV.U32 R45, RZ, RZ, R53 ;  /* 0x000000ffff2d2224 */ /* 0x000fe200078e0035 */
[----:B------:R-:W-:Y:S01]  /*c820*/  IADD3 R53, P3, PT, R116, -UR4, RZ ;  /* 0x8000000474357c10 */ /* 0x000fe2000ff7e0ff */
[----:B------:R-:W-:Y:S01]  /*c830*/  IMAD.WIDE.U32 R86, R63, UR22, R86 ;  /* 0x000000163f567c25 */ /* 0x000fe2000f8e0056 */
[----:B------:R-:W-:Y:S02]  /*c840*/  IADD3.X R38, P0, PT, R72, R58, RZ, P0, !PT ;  /* 0x0000003a48267210 */ /* 0x000fe4000071e4ff */
[----:B------:R-:W-:Y:S01]  /*c850*/  IADD3.X R58, P4, PT, R91, ~UR5, RZ, P3, !PT ;  /* 0x800000055b3a7c10 */ /* 0x000fe20009f9e4ff */
[----:B------:R-:W-:Y:S01]  /*c860*/  IMAD.MOV.U32 R60, RZ, RZ, R86 ;  /* 0x000000ffff3c7224 */ /* 0x000fe200078e0056 */
[----:B------:R-:W-:Y:S01]  /*c870*/  IADD3.X R45, P3, PT, R106, R45, RZ, P1, !PT ;  /* 0x0000002d6a2d7210 */ /* 0x000fe20000f7e4ff */
[----:B------:R-:W-:Y:S01]  /*c880*/  IMAD.MOV.U32 R72, RZ, RZ, R73 ;  /* 0x000000ffff487224 */ /* 0x000fe200078e0049 */
[----:B------:R-:W-:Y:S01]  /*c890*/  IADD3.X R106, P4, PT, R85, ~UR8, RZ, P4, !PT ;  /* 0x80000008556a7c10 */ /* 0x000fe2000a79e4ff */
[----:B------:R-:W-:Y:S01]  /*c8a0*/  IMAD.WIDE.U32 R60, R77, UR23, R60 ;  /* 0x000000174d3c7c25 */ /* 0x000fe2000f8e003c */
[----:B------:R-:W-:-:S02]  /*c8b0*/  MOV R73, RZ ;  /* 0x000000ff00497202 */ /* 0x000fc40000000f00 */
[----:B------:R-:W-:Y:S01]  /*c8c0*/  IADD3.X R114, P4, PT, R49, ~UR9, RZ, P4, !PT ;  /* 0x8000000931727c10 */ /* 0x000fe2000a79e4ff */
[----:B------:R-:W-:Y:S01]  /*c8d0*/  @P2 IMAD.MOV.U32 R43, RZ, RZ, R51 ;  /* 0x000000ffff2b2224 */ /* 0x000fe200078e0033 */
[----:B------:R-:W-:Y:S01]  /*c8e0*/  IADD3 R51, P1, PT, R56, -UR4, RZ ;  /* 0x8000000438337c10 */ /* 0x000fe2000ff3e0ff */
[----:B------:R-:W-:Y:S01]  /*c8f0*/  @P2 IMAD.MOV.U32 R100, RZ, RZ, R31 ;  /* 0x000000ffff642224 */ /* 0x000fe200078e001f */
[----:B------:R-:W-:Y:S01]  /*c900*/  IADD3.X R110, P4, PT, R45, ~UR10, RZ, P4, !PT ;  /* 0x8000000a2d6e7c10 */ /* 0x000fe2000a79e4ff */
[----:B------:R-:W-:Y:S01]  /*c910*/  IMAD.WIDE.U32 R72, R60, 0x3d1, R72 ;  /* 0x000003d13c487825 */ /* 0x000fe200078e0048 */
[----:B------:R-:W-:Y:S02]  /*c920*/  IADD3.X R43, P3, PT, R96, R43, RZ, P3, !PT ;  /* 0x0000002b602b7210 */ /* 0x000fe40001f7e4ff */
[----:B------:R-:W-:Y:S01]  /*c930*/  IADD3.X R96, P1, PT, R7, ~UR5, RZ, P1, !PT ;  /* 0x8000000507607c10 */ /* 0x000fe20008f3e4ff */
[----:B------:R-:W-:Y:S01]  /*c940*/  IMAD.MOV.U32 R86, RZ, RZ, R87 ;  /* 0x000000ffff567224 */ /* 0x000fe200078e0057 */
[----:B------:R-:W-:Y:S01]  /*c950*/  IADD3.X R100, P3, PT, R33, R100, RZ, P3, !PT ;  /* 0x0000006421647210 */ /* 0x000fe20001f7e4ff */
[----:B------:R-:W-:Y:S01]  /*c960*/  IMAD.MOV.U32 R87, RZ, RZ, R61 ;  /* 0x000000ffff577224 */ /* 0x000fe200078e003d */
[----:B------:R-:W-:Y:S01]  /*c970*/  IADD3.X R31, P0, PT, R72, R78, RZ, P0, !PT ;  /* 0x0000004e481f7210 */ /* 0x000fe2000071e4ff */
[----:B------:R-:W-:Y:S01]  /*c980*/  IMAD.MOV.U32 R72, RZ, RZ, R73 ;  /* 0x000000ffff487224 */ /* 0x000fe200078e0049 */
[----:B------:R-:W-:Y:S01]  /*c990*/  IADD3.X R78, P4, PT, R43, ~UR11, RZ, P4, !PT ;  /* 0x8000000b2b4e7c10 */ /* 0x000fe2000a79e4ff */
[----:B------:R-:W-:Y:S01]  /*c9a0*/  IMAD.X R102, R102, 0x1, R47, P3 ;  /* 0x0000000166667824 */ /* 0x000fe200018e062f */
[----:B------:R-:W-:Y:S01]  /*c9b0*/  IADD3.X R55, P1, PT, R68, ~UR8, RZ, P1, !PT ;  /* 0x8000000844377c10 */ /* 0x000fe20008f3e4ff */
[----:B------:R-:W-:Y:S01]  /*c9c0*/  IMAD.WIDE.U32 R86, R63, UR23, R86 ;  /* 0x000000173f567c25 */ /* 0x000fe2000f8e0056 */
[----:B------:R-:W-:-:S02]  /*c9d0*/  IADD3.X R93, P4, PT, R100, ~UR6, RZ, P4, !PT ;  /* 0x80000006645d7c10 */ /* 0x000fc4000a79e4ff */
[----:B------:R-:W-:Y:S01]  /*c9e0*/  MOV R73, RZ ;  /* 0x000000ff00497202 */ /* 0x000fe20000000f00 */
[----:B------:R-:W-:Y:S01]  /*c9f0*/  IMAD R12, R12, UR20, RZ ;  /* 0x000000140c0c7c24 */ /* 0x000fe2000f8e02ff */
[----:B------:R-:W-:Y:S02]  /*ca00*/  IADD3.X R33, PT, PT, R102, ~UR7, RZ, P4, !PT ;  /* 0x8000000766217c10 */ /* 0x000fe4000a7fe4ff */
[----:B------:R-:W-:Y:S01]  /*ca10*/  IADD3.X R122, P1, PT, R57, ~UR9, RZ, P1, !PT ;  /* 0x80000009397a7c10 */ /* 0x000fe20008f3e4ff */
[----:B------:R-:W-:Y:S01]  /*ca20*/  IMAD.WIDE.U32 R72, R86, 0x3d1, R72 ;  /* 0x000003d156487825 */ /* 0x000fe200078e0048 */
[----:B------:R-:W-:Y:S02]  /*ca30*/  ISETP.NE.AND P2, PT, R33, RZ, PT ;  /* 0x000000ff2100720c */ /* 0x000fe40003f45270 */
[----:B------:R-:W-:Y:S01]  /*ca40*/  IADD3.X R47, P1, PT, R38, ~UR10, RZ, P1, !PT ;  /* 0x8000000a262f7c10 */ /* 0x000fe20008f3e4ff */
[----:B------:R-:W-:Y:S01]  /*ca50*/  IMAD R29, R87, 0x3d1, R73 ;  /* 0x000003d1571d7824 */ /* 0x000fe200078e0249 */
[----:B------:R-:W-:Y:S01]  /*ca60*/  IADD3.X R60, P0, PT, R72, R60, RZ, P0, !PT ;  /* 0x0000003c483c7210 */ /* 0x000fe2000071e4ff */
[----:B------:R-:W-:Y:S01]  /*ca70*/  IMAD.MOV.U32 R73, RZ, RZ, RZ ;  /* 0x000000ffff497224 */ /* 0x000fe200078e00ff */
[----:B------:R-:W-:-:S02]  /*ca80*/  SEL R116, R53, R116, !P2 ;  /* 0x0000007435747207 */ /* 0x000fc40005000000 */
[----:B------:R-:W-:Y:S01]  /*ca90*/  IADD3.X R120, P1, PT, R31, ~UR11, RZ, P1, !PT ;  /* 0x8000000b1f787c10 */ /* 0x000fe20008f3e4ff */
[----:B------:R-:W-:Y:S01]  /*caa0*/  IMAD.X R29, R29, 0x1, R86, P0 ;  /* 0x000000011d1d7824 */ /* 0x000fe200000e0656 */
[----:B------:R-:W-:Y:S01]  /*cab0*/  SEL R115, R58, R91, !P2 ;  /* 0x0000005b3a737207 */ /* 0x000fe20005000000 */
[----:B------:R-:W-:Y:S01]  /*cac0*/  IMAD R108, R116, R83, RZ ;  /* 0x00000053746c7224 */ /* 0x000fe200078e02ff */
[----:B------:R-:W-:Y:S01]  /*cad0*/  IADD3.X R33, P1, PT, R60, ~UR6, RZ, P1, !PT ;  /* 0x800000063c217c10 */ /* 0x000fe20008f3e4ff */
[----:B------:R-:W-:Y:S01]  /*cae0*/  IMAD.HI.U32 R59, R83, R116, RZ ;  /* 0x00000074533b7227 */ /* 0x000fe200078e00ff */
[----:B------:R-:W-:Y:S02]  /*caf0*/  SEL R95, R106, R85, !P2 ;  /* 0x000000556a5f7207 */ /* 0x000fe40005000000 */
[----:B------:R-:W-:Y:S01]  /*cb00*/  IADD3.X R53, PT, PT, R29, ~UR7, RZ, P1, !PT ;  /* 0x800000071d357c10 */ /* 0x000fe20008ffe4ff */
[----:B------:R-:W-:Y:S01]  /*cb10*/  IMAD.MOV.U32 R58, RZ, RZ, RZ ;  /* 0x000000ffff3a7224 */ /* 0x000fe200078e00ff */
[----:B------:R-:W-:Y:S01]  /*cb20*/  IADD3 RZ, P0, PT, RZ, R108, RZ ;  /* 0x0000006cffff7210 */ /* 0x000fe20007f1e0ff */
[----:B------:R-:W-:Y:S01]  /*cb30*/  IMAD.MOV.U32 R86, RZ, RZ, RZ ;  /* 0x000000ffff567224 */ /* 0x000fe200078e00ff */
[----:B------:R-:W-:-:S02]  /*cb40*/  ISETP.NE.AND P1, PT, R53, RZ, PT ;  /* 0x000000ff3500720c */ /* 0x000fc40003f25270 */
[----:B------:R-:W-:Y:S01]  /*cb50*/  SEL R114, R114, R49, !P2 ;  /* 0x0000003172727207 */ /* 0x000fe20005000000 */
[----:B------:R-:W-:Y:S01]  /*cb60*/  IMAD.X R59, RZ, RZ, R59, P0 ;  /* 0x000000ffff3b7224 */ /* 0x000fe200000e063b */
[----:B------:R-:W-:Y:S01]  /*cb70*/  SEL R51, R51, R56, !P1 ;  /* 0x0000003833337207 */ /* 0x000fe20004800000 */
[----:B------:R-:W-:Y:S01]  /*cb80*/  IMAD.MOV.U32 R56, RZ, RZ, RZ ;  /* 0x000000ffff387224 */ /* 0x000fe200078e00ff */
[----:B------:R-:W-:Y:S01]  /*cb90*/  SEL R53, R55, R68, !P1 ;  /* 0x0000004437357207 */ /* 0x000fe20004800000 */
[----:B------:R-:W-:Y:S01]  /*cba0*/  IMAD.WIDE.U32 R58, R115, R83, R58 ;  /* 0x00000053733a7225 */ /* 0x000fe200078e003a */
[----:B------:R-:W-:Y:S02]  /*cbb0*/  IADD3 R55, P0, PT, R12, R51, RZ ;  /* 0x000000330c377210 */ /* 0x000fe40007f1e0ff */
[----:B------:R-:W-:Y:S01]  /*cbc0*/  SEL R51, R122, R57, !P1 ;  /* 0x000000397a337207 */ /* 0x000fe20004800000 */
[----:B------:R-:W-:Y:S01]  /*cbd0*/  IMAD.MOV.U32 R72, RZ, RZ, R58 ;  /* 0x000000ffff487224 */ /* 0x000fe200078e003a */
[----:B------:R-:W-:Y:S01]  /*cbe0*/  MOV R57, R59 ;  /* 0x0000003b00397202 */ /* 0x000fe20000000f00 */
[----:B------:R-:W-:Y:S01]  /*cbf0*/  IMAD.MOV.U32 R68, RZ, RZ, RZ ;  /* 0x000000ffff447224 */ /* 0x000fe200078e00ff */
[----:B------:R-:W-:Y:S01]  /*cc00*/  SEL R7, R96, R7, !P1 ;  /* 0x0000000760077207 */ /* 0x000fe20004800000 */
[----:B------:R-:W-:Y:S01]  /*cc10*/  IMAD.WIDE.U32 R72, R116, R16, R72 ;  /* 0x0000001074487225 */ /* 0x000fe200078e0048 */
[----:B------:R-:W-:-:S02]  /*cc20*/  SEL R47, R47, R38, !P1 ;  /* 0x000000262f2f7207 */ /* 0x000fc40004800000 */
[----:B------:R-:W-:Y:S01]  /*cc30*/  IADD3.X R54, P0, PT, R7, R54, RZ, P0, !PT ;  /* 0x0000003607367210 */ /* 0x000fe2000071e4ff */
[----:B------:R-:W-:Y:S01]  /*cc40*/  IMAD.WIDE.U32 R56, R95, R83, R56 ;  /* 0x000000535f387225 */ /* 0x000fe200078e0038 */
[----:B------:R-:W-:Y:S02]  /*cc50*/  SEL R7, R33, R60, !P1 ;  /* 0x0000003c21077207 */ /* 0x000fe40004800000 */
[----:B------:R-:W-:Y:S01]  /*cc60*/  IADD3.X R59, P0, PT, R53, R52, RZ, P0, !PT ;  /* 0x00000034353b7210 */ /* 0x000fe2000071e4ff */
[----:B------:R-:W-:Y:S01]  /*cc70*/  IMAD.MOV.U32 R53, RZ, RZ, R73 ;  /* 0x000000ffff357224 */ /* 0x000fe200078e0049 */
[----:B------:R-:W-:Y:S01]  /*cc80*/  MOV R52, R56 ;  /* 0x0000003800347202 */ /* 0x000fe20000000f00 */
[----:B------:R-:W-:Y:S01]  /*cc90*/  IMAD.MOV.U32 R69, RZ, RZ, R57 ;  /* 0x000000ffff457224 */ /* 0x000fe200078e0039 */
[----:B------:R-:W-:Y:S01]  /*cca0*/  IADD3.X R58, P0, PT, R51, R50, RZ, P0, !PT ;  /* 0x00000032333a7210 */ /* 0x000fe2000071e4ff */
[----:B------:R-:W-:Y:S01]  /*ccb0*/  IMAD.MOV.U32 R60, RZ, RZ, RZ ;  /* 0x000000ffff3c7224 */ /* 0x000fe200078e00ff */
[----:B------:R-:W-:Y:S01]  /*ccc0*/  SEL R73, R110, R45, !P2 ;  /* 0x0000002d6e497207 */ /* 0x000fe20005000000 */
[----:B------:R-:W-:Y:S01]  /*ccd0*/  IMAD.WIDE.U32 R52, R115, R16, R52 ;  /* 0x0000001073347225 */ /* 0x000fe200078e0034 */
[----:B------:R-:W-:-:S02]  /*cce0*/  SEL R113, R78, R43, !P2 ;  /* 0x0000002b4e717207 */ /* 0x000fc40005000000 */
[----:B------:R-:W-:Y:S01]  /*ccf0*/  IADD3.X R33, P0, PT, R47, R48, RZ, P0, !PT ;  /* 0x000000302f217210 */ /* 0x000fe2000071e4ff */
[----:B------:R-:W-:Y:S01]  /*cd00*/  IMAD.WIDE.U32 R56, R114, R83, R68 ;  /* 0x0000005372387225 */ /* 0x000fe200078e0044 */
[----:B------:R-:W-:Y:S02]  /*cd10*/  MOV R51, R53 ;  /* 0x0000003500337202 */ /* 0x000fe40000000f00 */
[----:B------:R-:W-:Y:S01]  /*cd20*/  SEL R93, R93, R100, !P2 ;  /* 0x000000645d5d7207 */ /* 0x000fe20005000000 */
[----:B------:R-:W-:Y:S01]  /*cd30*/  IMAD.MOV.U32 R61, RZ, RZ, R57 ;  /* 0x000000ffff3d7224 */ /* 0x000fe200078e0039 */
[----:B------:R-:W-:Y:S01]  /*cd40*/  SEL R31, R120, R31, !P1 ;  /* 0x0000001f781f7207 */ /* 0x000fe20004800000 */
[----:B------:R-:W-:Y:S01]  /*cd50*/  IMAD.MOV.U32 R50, RZ, RZ, R56 ;  /* 0x000000ffff327224 */ /* 0x000fe200078e0038 */
[----:B------:R-:W-:Y:S01]  /*cd60*/  IADD3 R91, P1, PT, R55, -UR4, RZ ;  /* 0x80000004375b7c10 */ /* 0x000fe2000ff3e0ff */
[----:B------:R-:W-:Y:S01]  /*cd70*/  IMAD.MOV.U32 R68, RZ, RZ, R52 ;  /* 0x000000ffff447224 */ /* 0x000fe200078e0034 */
[----:B------:R-:W-:Y:S01]  /*cd80*/  IADD3.X R38, P0, PT, R31, R46, RZ, P0, !PT ;  /* 0x0000002e1f267210 */ /* 0x000fe2000071e4ff */
[----:B------:R-:W-:Y:S01]  /*cd90*/  IMAD.MOV.U32 R69, RZ, RZ, RZ ;  /* 0x000000ffff457224 */ /* 0x000fe200078e00ff */
[----:B------:R-:W-:Y:S01]  /*cda0*/  IADD3.X R63, P1, PT, R54, ~UR5, RZ, P1, !PT ;  /* 0x80000005363f7c10 */ /* 0x000fe20008f3e4ff */
[----:B------:R-:W-:Y:S01]  /*cdb0*/  IMAD.WIDE.U32 R52, R73, R83, R60 ;  /* 0x0000005349347225 */ /* 0x000fe200078e003c */
[----:B------:R-:W-:-:S03]  /*cdc0*/  IADD3.X R12, P0, PT, R7, R44, RZ, P0, !PT ;  /* 0x0000002c070c7210 */ /* 0x000fc6000071e4ff */
[----:B------:R-:W-:-:S04]  /*cdd0*/  IMAD.WIDE.U32 R50, R95, R16, R50 ;  /* 0x000000105f327225 */ /* 0x000fc800078e0032 */
[----:B------:R-:W-:-:S04]  /*cde0*/  IMAD.WIDE.U32 R68, R116, R41, R68 ;  /* 0x0000002974447225 */ /* 0x000fc800078e0044 */
[----:B------:R-:W-:Y:S01]  /*cdf0*/  IMAD.MOV.U32 R49, RZ, RZ, R53 ;  /* 0x000000ffff317224 */ /* 0x000fe200078e0035 */
[----:B------:R-:W-:Y:S01]  /*ce00*/  MOV R53, R51 ;  /* 0x0000003300357202 */ /* 0x000fe20000000f00 */
[----:B------:R-:W-:Y:S02]  /*ce10*/  IMAD.MOV.U32 R48, RZ, RZ, RZ ;  /* 0x000000ffff307224 */ /* 0x000fe400078e00ff */
[----:B------:R-:W-:Y:S01]  /*ce20*/  IMAD.MOV.U32 R51, RZ, RZ, R69 ;  /* 0x000000ffff337224 */ /* 0x000fe200078e0045 */
[----:B------:R-:W-:Y:S01]  /*ce30*/  IADD3.X R69, P1, PT, R59, ~UR8, RZ, P1, !PT ;  /* 0x800000083b457c10 */ /* 0x000fe20008f3e4ff */
[----:B------:R-:W-:-:S03]  /*ce40*/  IMAD.WIDE.U32 R48, R113, R83, R48 ;  /* 0x0000005371307225 */ /* 0x000fc600078e0030 */
[----:B------:R-:W-:Y:S01]  /*ce50*/  IADD3.X R43, P1, PT, R58, ~UR9, RZ, P1, !PT ;  /* 0x800000093a2b7c10 */ /* 0x000fe20008f3e4ff */
[----:B------:R-:W-:-:S03]  /*ce60*/  IMAD.WIDE.U32 R52, R114, R16, R52 ;  /* 0x0000001072347225 */ /* 0x000fc600078e0034 */
[----:B------:R-:W-:Y:S01]  /*ce70*/  IADD3.X R31, P1, PT, R33, ~UR10, RZ, P1, !PT ;  /* 0x8000000a211f7c10 */ /* 0x000fe20008f3e4ff */
[----:B------:R-:W-:-:S04]  /*ce80*/  IMAD.WIDE.U32 R50, R115, R41, R50 ;  /* 0x0000002973327225 */ /* 0x000fc800078e0032 */
[----:B------:R-:W-:Y:S02]  /*ce90*/  IMAD.MOV.U32 R57, RZ, RZ, R49 ;  /* 0x000000ffff397224 */ /* 0x000fe400078e0031 */
[----:B------:R-:W-:Y:S01]  /*cea0*/  IMAD.MOV.U32 R49, RZ, RZ, R53 ;  /* 0x000000ffff317224 */ /* 0x000fe200078e0035 */
[----:B------:R-:W-:Y:S01]  /*ceb0*/  MOV R53, R51 ;  /* 0x0000003300357202 */ /* 0x000fe20000000f00 */
[----:B------:R-:W-:Y:S02]  /*cec0*/  IMAD.MOV.U32 R56, RZ, RZ, RZ ;  /* 0x000000ffff387224 */ /* 0x000fe400078e00ff */
        /* <DEDUP_REMOVED lines=8> */
[----:B------:R-:W-:Y:S01]  /*cf50*/  IMAD.MOV.U32 R53, RZ, RZ, R51 ;  /* 0x000000ffff357224 */ /* 0x000fe200078e0033 */
[----:B------:R-:W-:Y:S01]  /*cf60*/  IADD3.X R51, P1, PT, R38, ~UR11, RZ, P1, !PT ;  /* 0x8000000b26337c10 */ /* 0x000fe20008f3e4ff */
        /* <DEDUP_REMOVED lines=8> */
[----:B------:R-:W-:Y:S02]  /*cff0*/  IMAD.MOV.U32 R53, RZ, RZ, RZ ;  /* 0x000000ffff357224 */ /* 0x000fe400078e00ff */
[----:B------:R-:W-:-:S04]  /*d000*/  IMAD.WIDE.U32 R46, R93, R16, R46 ;  /* 0x000000105d2e7225 */ /* 0x000fc800078e002e */
[----:B------:R-:W-:-:S04]  /*d010*/  IMAD.WIDE.U32 R56, R73, R41, R56 ;  /* 0x0000002949387225 */ /* 0x000fc800078e0038 */
[----:B------:R-:W-:-:S04]  /*d020*/  IMAD.WIDE.U32 R48, R95, R36, R48 ;  /* 0x000000245f307225 */ /* 0x000fc800078e0030 */
[----:B------:R-:W-:-:S04]  /*d030*/  IMAD.WIDE.U32 R52, R116, R11, R52 ;  /* 0x0000000b74347225 */ /* 0x000fc800078e0034 */
[----:B------:R-:W-:Y:S02]  /*d040*/  IMAD.MOV.U32 R86, RZ, RZ, R87 ;  /* 0x000000ffff567224 */ /* 0x000fe400078e0057 */
[----:B------:R-:W-:Y:S02]  /*d050*/  IMAD.MOV.U32 R87, RZ, RZ, R47 ;  /* 0x000000ffff577224 */ /* 0x000fe400078e002f */
[----:B------:R-:W-:Y:S01]  /*d060*/  IMAD.MOV.U32 R47, RZ, RZ, R57 ;  /* 0x000000ffff2f7224 */ /* 0x000fe200078e0039 */
[----:B------:R-:W-:Y:S01]  /*d070*/  MOV R57, R49 ;  /* 0x0000003100397202 */ /* 0x000fe20000000f00 */
        /* <DEDUP_REMOVED lines=9> */
[----:B------:R-:W-:-:S04]  /*d110*/  IMAD.WIDE.U32 R46, R73, R36, R46 ;  /* 0x00000024492e7225 */ /* 0x000fc800078e002e */
[----:B------:R-:W-:-:S04]  /*d120*/  IMAD.WIDE.U32 R110, R93, R41, R110 ;  /* 0x000000295d6e7225 */ /* 0x000fc800078e006e */
[----:B------:R-:W-:-:S04]  /*d130*/  IMAD.WIDE.U32 R56, R95, R11, R56 ;  /* 0x0000000b5f387225 */ /* 0x000fc800078e0038 */
[----:B------:R-:W-:Y:S02]  /*d140*/  IMAD.MOV.U32 R49, RZ, RZ, RZ ;  /* 0x000000ffff317224 */ /* 0x000fe400078e00ff */
[----:B------:R-:W-:Y:S02]  /*d150*/  IMAD.MOV.U32 R86, RZ, RZ, R87 ;  /* 0x000000ffff567224 */ /* 0x000fe400078e0057 */
[----:B------:R-:W-:Y:S02]  /*d160*/  IMAD.MOV.U32 R87, RZ, RZ, R111 ;  /* 0x000000ffff577224 */ /* 0x000fe400078e006f */
[----:B------:R-:W-:Y:S01]  /*d170*/  IMAD.MOV.U32 R111, RZ, RZ, R47 ;  /* 0x000000ffff6f7224 */ /* 0x000fe200078e002f */
[----:B------:R-:W-:Y:S01]  /*d180*/  MOV R47, R57 ;  /* 0x00000039002f7202 */ /* 0x000fe20000000f00 */
[----:B------:R-:W-:-:S04]  /*d190*/  IMAD.WIDE.U32 R48, R116, R30, R48 ;  /* 0x0000001e74307225 */ /* 0x000fc800078e0030 */
[----:B------:R-:W-:Y:S01]  /*d1a0*/  IMAD.MOV.U32 R57, RZ, RZ, R49 ;  /* 0x000000ffff397224 */ /* 0x000fe200078e0031 */
[----:B------:R-:W-:Y:S01]  /*d1b0*/  IADD3.X R49, P1, PT, R12, ~UR6, RZ, P1, !PT ;  /* 0x800000060c317c10 */ /* 0x000fe20008f3e4ff */
[----:B------:R-:W-:-:S04]  /*d1c0*/  IMAD.WIDE.U32 R110, R113, R36, R110 ;  /* 0x00000024716e7225 */ /* 0x000fc800078e006e */
[----:B------:R-:W-:-:S04]  /*d1d0*/  IMAD.WIDE.U32 R46, R114, R11, R46 ;  /* 0x0000000b722e7225 */ /* 0x000fc800078e002e */
[----:B------:R-:W-:-:S04]  /*d1e0*/  IMAD.WIDE.U32 R86, R102, R41, R86 ;  /* 0x0000002966567225 */ /* 0x000fc800078e0056 */
[----:B------:R-:W-:-:S04]  /*d1f0*/  IMAD.WIDE.U32 R56, R115, R30, R56 ;  /* 0x0000001e73387225 */ /* 0x000fc800078e0038 */
[----:B------:R-:W-:Y:S01]  /*d200*/  IMAD.MOV.U32 R7, RZ, RZ, R111 ;  /* 0x000000ffff077224 */ /* 0x000fe200078e006f */
[----:B------:R-:W-:Y:S01]  /*d210*/  MOV R111, R47 ;  /* 0x0000002f006f7202 */ /* 0x000fe20000000f00 */
[----:B------:R-:W-:Y:S02]  /*d220*/  IMAD.X R29, R29, 0x1, R6, P0 ;  /* 0x000000011d1d7824 */ /* 0x000fe400000e0606 */
[----:B------:R-:W-:Y:S02]  /*d230*/  IMAD.MOV.U32 R6, RZ, RZ, R86 ;  /* 0x000000ffff067224 */ /* 0x000fe400078e0056 */
[----:B------:R-:W-:Y:S01]  /*d240*/  IMAD.MOV.U32 R47, RZ, RZ, R57 ;  /* 0x000000ffff2f7224 */ /* 0x000fe200078e0039 */
[----:B------:R-:W-:Y:S01]  /*d250*/  IADD3.X R44, PT, PT, R29, ~UR7, RZ, P1, !PT ;  /* 0x800000071d2c7c10 */ /* 0x000fe20008ffe4ff */
[----:B------:R-:W-:-:S03]  /*d260*/  IMAD.WIDE.U32 R6, R93, R36, R6 ;  /* 0x000000245d067225 */ /* 0x000fc600078e0006 */
[----:B------:R-:W-:Y:S01]  /*d270*/  ISETP.NE.AND P2, PT, R44, RZ, PT ;  /* 0x000000ff2c00720c */ /* 0x000fe20003f45270 */
[----:B------:R-:W-:-:S04]  /*d280*/  IMAD.WIDE.U32 R110, R73, R11, R110 ;  /* 0x0000000b496e7225 */ /* 0x000fc800078e006e */
[----:B------:R-:W-:Y:S02]  /*d290*/  IMAD.MOV.U32 R57, RZ, RZ, RZ ;  /* 0x000000ffff397224 */ /* 0x000fe400078e00ff */
[----:B------:R-:W-:-:S04]  /*d2a0*/  IMAD.WIDE.U32 R46, R95, R30, R46 ;  /* 0x0000001e5f2e7225 */ /* 0x000fc800078e002e */
[----:B------:R-:W-:Y:S02]  /*d2b0*/  IMAD.MOV.U32 R86, RZ, RZ, R87 ;  /* 0x000000ffff567224 */ /* 0x000fe400078e0057 */
[----:B------:R-:W-:Y:S01]  /*d2c0*/  IMAD.MOV.U32 R87, RZ, RZ, R7 ;  /* 0x000000ffff577224 */ /* 0x000fe200078e0007 */
[----:B------:R-:W-:Y:S01]  /*d2d0*/  MOV R7, R111 ;  /* 0x0000006f00077202 */ /* 0x000fe20000000f00 */
[----:B------:R-:W-:Y:S01]  /*d2e0*/  IMAD.WIDE.U32 R56, R116, R42, R56 ;  /* 0x0000002a74387225 */ /* 0x000fe200078e0038 */
[----:B------:R-:W-:Y:S02]  /*d2f0*/  @P2 MOV R69, R59 ;  /* 0x0000003b00452202 */ /* 0x000fe40000000f00 */
[----:B------:R-:W-:Y:S01]  /*d300*/  @P2 MOV R31, R33 ;  /* 0x00000021001f2202 */ /* 0x000fe20000000f00 */
[----:B------:R-:W-:Y:S01]  /*d310*/  IMAD.MOV.U32 R111, RZ, RZ, R47 ;  /* 0x000000ffff6f7224 */ /* 0x000fe200078e002f */
[----:B------:R-:W-:Y:S01]  /*d320*/  @P2 MOV R51, R38 ;  /* 0x0000002600332202 */ /* 0x000fe20000000f00 */
[----:B------:R-:W-:-:S02]  /*d330*/  IMAD.MOV.U32 R47, RZ, RZ, R57 ;  /* 0x000000ffff2f7224 */ /* 0x000fc400078e0039 */
        /* <DEDUP_REMOVED lines=10> */
[----:B------:R-:W-:Y:S02]  /*d3e0*/  IMAD.MOV.U32 R47, RZ, RZ, RZ ;  /* 0x000000ffff2f7224 */ /* 0x000fe400078e00ff */
[----:B------:R-:W-:-:S04]  /*d3f0*/  IMAD.WIDE.U32 R110, R95, R42, R110 ;  /* 0x0000002a5f6e7225 */ /* 0x000fc800078e006e */
        /* <DEDUP_REMOVED lines=15> */
[----:B------:R-:W-:Y:S02]  /*d4f0*/  @P2 IMAD.MOV.U32 R91, RZ, RZ, R55 ;  /* 0x000000ffff5b2224 */ /* 0x000fe400078e0037 */
[----:B------:R-:W-:-:S02]  /*d500*/  @P2 IMAD.MOV.U32 R63, RZ, RZ, R54 ;  /* 0x000000ffff3f2224 */ /* 0x000fc400078e0036 */
[----:B------:R-:W-:Y:S01]  /*d510*/  IMAD.WIDE.U32 R54, R110, 0x3d1, RZ ;  /* 0x000003d16e367825 */ /* 0x000fe200078e00ff */
[----:B------:R-:W-:-:S03]  /*d520*/  IADD3 R91, P3, PT, R91, -R32, RZ ;  /* 0x800000205b5b7210 */ /* 0x000fc60007f7e0ff */
[----:B------:R-:W-:Y:S01]  /*d530*/  IMAD.WIDE.U32 R44, R73, R42, R44 ;  /* 0x0000002a492c7225 */ /* 0x000fe200078e002c */
[----:B------:R-:W-:Y:S02]  /*d540*/  IADD3 RZ, P0, PT, RZ, R54, RZ ;  /* 0x00000036ffff7210 */ /* 0x000fe40007f1e0ff */
[----:B------:R-:W-:Y:S01]  /*d550*/  IADD3 R111, P1, PT, R54, -UR4, RZ ;  /* 0x80000004366f7c10 */ /* 0x000fe2000ff3e0ff */
[----:B------:R-:W-:Y:S01]  /*d560*/  IMAD.WIDE.U32 R78, R93, R30, R78 ;  /* 0x0000001e5d4e7225 */ /* 0x000fe200078e004e */
[----:B------:R-:W-:-:S03]  /*d570*/  IADD3.X R53, P3, PT, R63, ~R94, RZ, P3, !PT ;  /* 0x8000005e3f357210 */ /* 0x000fc60001f7e4ff */
[----:B------:R-:W-:Y:S01]  /*d580*/  IMAD.WIDE.U32 R60, R23, R95, R60 ;  /* 0x0000005f173c7225 */ /* 0x000fe200078e003c */
[----:B------:R-:W-:-:S03]  /*d590*/  IADD3.X R69, P4, PT, R69, ~R92, RZ, P3, !PT ;  /* 0x8000005c45457210 */ /* 0x000fc60001f9e4ff */
[----:B------:R-:W-:Y:S02]  /*d5a0*/  @P2 IMAD.MOV.U32 R43, RZ, RZ, R58 ;  /* 0x000000ffff2b2224 */ /* 0x000fe400078e003a */
[----:B------:R-:W-:Y:S02]  /*d5b0*/  IMAD.MOV.U32 R58, RZ, RZ, R55 ;  /* 0x000000ffff3a7224 */ /* 0x000fe400078e0037 */
[----:B------:R-:W-:Y:S02]  /*d5c0*/  IMAD.MOV.U32 R59, RZ, RZ, RZ ;  /* 0x000000ffff3b7224 */ /* 0x000fe400078e00ff */
[----:B------:R-:W-:Y:S02]  /*d5d0*/  IMAD.MOV.U32 R6, RZ, RZ, R44 ;  /* 0x000000ffff067224 */ /* 0x000fe400078e002c */
[----:B------:R-:W-:Y:S01]  /*d5e0*/  IMAD.MOV.U32 R86, RZ, RZ, R87 ;  /* 0x000000ffff567224 */ /* 0x000fe200078e0057 */
[----:B------:R-:W-:Y:S01]  /*d5f0*/  MOV R87, R79 ;  /* 0x0000004f00577202 */ /* 0x000fe20000000f00 */
[----:B------:R-:W-:-:S02]  /*d600*/  IMAD.MOV.U32 R7, RZ, RZ, R61 ;  /* 0x000000ffff077224 */ /* 0x000fc400078e003d */
[----:B------:R-:W-:Y:S02]  /*d610*/  IMAD.MOV.U32 R44, RZ, RZ, R78 ;  /* 0x000000ffff2c7224 */ /* 0x000fe400078e004e */
[----:B------:R-:W-:-:S04]  /*d620*/  IMAD.WIDE.U32 R58, R60, 0x3d1, R58 ;  /* 0x000003d13c3a7825 */ /* 0x000fc800078e003a */
[----:B------:R-:W-:Y:S01]  /*d630*/  IMAD.WIDE.U32 R6, R23, R114, R6 ;  /* 0x0000007217067225 */ /* 0x000fe200078e0006 */
[----:B------:R-:W-:-:S03]  /*d640*/  IADD3.X R110, P0, PT, R58, R110, RZ, P0, !PT ;  /* 0x0000006e3a6e7210 */ /* 0x000fc6000071e4ff */
[----:B------:R-:W-:Y:S01]  /*d650*/  IMAD.WIDE.U32 R44, R113, R42, R44 ;  /* 0x0000002a712c7225 */ /* 0x000fe200078e002c */
[----:B------:R-:W-:-:S03]  /*d660*/  IADD3.X R109, P1, PT, R110, ~UR5, RZ, P1, !PT ;  /* 0x800000056e6d7c10 */ /* 0x000fc60008f3e4ff */
[----:B------:R-:W-:-:S04]  /*d670*/  IMAD.WIDE.U32 R86, R102, R30, R86 ;  /* 0x0000001e66567225 */ /* 0x000fc800078e0056 */
[----:B------:R-:W-:Y:S02]  /*d680*/  IMAD.MOV.U32 R96, RZ, RZ, R59 ;  /* 0x000000ffff607224 */ /* 0x000fe400078e003b */
[----:B------:R-:W-:Y:S02]  /*d690*/  IMAD.MOV.U32 R78, RZ, RZ, R44 ;  /* 0x000000ffff4e7224 */ /* 0x000fe400078e002c */
[----:B------:R-:W-:Y:S02]  /*d6a0*/  IMAD.MOV.U32 R79, RZ, RZ, R7 ;  /* 0x000000ffff4f7224 */ /* 0x000fe400078e0007 */
[----:B------:R-:W-:-:S04]  /*d6b0*/  IMAD.WIDE.U32 R96, R6, 0x3d1, R96 ;  /* 0x000003d106607825 */ /* 0x000fc800078e0060 */
[----:B------:R-:W-:Y:S01]  /*d6c0*/  IMAD.MOV.U32 R58, RZ, RZ, R86 ;  /* 0x000000ffff3a7224 */ /* 0x000fe200078e0056 */
[----:B------:R-:W-:Y:S01]  /*d6d0*/  IADD3.X R33, P0, PT, R96, R60, RZ, P0, !PT ;  /* 0x0000003c60217210 */ /* 0x000fe2000071e4ff */
[----:B------:R-:W-:Y:S02]  /*d6e0*/  IMAD.MOV.U32 R59, RZ, RZ, R45 ;  /* 0x000000ffff3b7224 */ /* 0x000fe400078e002d */
[----:B------:R-:W-:Y:S01]  /*d6f0*/  IMAD.WIDE.U32 R78, R23, R73, R78 ;  /* 0x00000049174e7225 */ /* 0x000fe200078e004e */
[----:B------:R-:W-:-:S03]  /*d700*/  IADD3.X R47, P3, PT, R33, ~UR8, RZ, P1, !PT ;  /* 0x80000008212f7c10 */ /* 0x000fc60008f7e4ff */
[----:B------:R-:W-:-:S04]  /*d710*/  IMAD.WIDE.U32 R58, R93, R42, R58 ;  /* 0x0000002a5d3a7225 */ /* 0x000fc800078e003a */
[----:B------:R-:W-:Y:S02]  /*d720*/  IMAD.MOV.U32 R44, RZ, RZ, R97 ;  /* 0x000000ffff2c7224 */ /* 0x000fe400078e0061 */
[----:B------:R-:W-:Y:S02]  /*d730*/  IMAD.MOV.U32 R45, RZ, RZ, RZ ;  /* 0x000000ffff2d7224 */ /* 0x000fe400078e00ff */
[----:B------:R-:W-:Y:S01]  /*d740*/  IMAD.MOV.U32 R60, RZ, RZ, R58 ;  /* 0x000000ffff3c7224 */ /* 0x000fe200078e003a */
[----:B------:R-:W-:Y:S01]  /*d750*/  MOV R58, R87 ;  /* 0x00000057003a7202 */ /* 0x000fe20000000f00 */
[----:B------:R-:W-:-:S04]  /*d760*/  IMAD.WIDE.U32 R44, R78, 0x3d1, R44 ;  /* 0x000003d14e2c7825 */ /* 0x000fc800078e002c */
[----:B------:R-:W-:Y:S01]  /*d770*/  IMAD.MOV.U32 R61, RZ, RZ, R79 ;  /* 0x000000ffff3d7224 */ /* 0x000fe200078e004f */
[----:B------:R-:W-:Y:S01]  /*d780*/  IADD3.X R101, P0, PT, R44, R6, RZ, P0, !PT ;  /* 0x000000062c657210 */ /* 0x000fe2000071e4ff */
[----:B------:R-:W-:-:S03]  /*d790*/  IMAD.WIDE.U32 R6, R102, R42, R58 ;  /* 0x0000002a66067225 */ /* 0x000fc600078e003a */
[----:B------:R-:W-:Y:S01]  /*d7a0*/  IADD3.X R81, P3, PT, R101, ~UR9, RZ, P3, !PT ;  /* 0x8000000965517c10 */ /* 0x000fe20009f7e4ff */
[----:B------:R-:W-:-:S04]  /*d7b0*/  IMAD.WIDE.U32 R60, R23, R113, R60 ;  /* 0x00000071173c7225 */ /* 0x000fc800078e003c */
[----:B------:R-:W-:Y:S02]  /*d7c0*/  IMAD.MOV.U32 R58, RZ, RZ, R45 ;  /* 0x000000ffff3a7224 */ /* 0x000fe400078e002d */
[----:B------:R-:W-:Y:S02]  /*d7d0*/  IMAD.MOV.U32 R59, RZ, RZ, RZ ;  /* 0x000000ffff3b7224 */ /* 0x000fe400078e00ff */
[----:B------:R-:W-:Y:S02]  /*d7e0*/  IMAD.MOV.U32 R44, RZ, RZ, R6 ;  /* 0x000000ffff2c7224 */ /* 0x000fe400078e0006 */
[----:B------:R-:W-:-:S04]  /*d7f0*/  IMAD.WIDE.U32 R58, R60, 0x3d1, R58 ;  /* 0x000003d13c3a7825 */ /* 0x000fc800078e003a */
[----:B------:R-:W-:Y:S01]  /*d800*/  IMAD.MOV.U32 R45, RZ, RZ, R61 ;  /* 0x000000ffff2d7224 */ /* 0x000fe200078e003d */
[----:B------:R-:W-:Y:S01]  /*d810*/  IADD3.X R105, P0, PT, R58, R78, RZ, P0, !PT ;  /* 0x0000004e3a697210 */ /* 0x000fe2000071e4ff */
[----:B------:R-:W-:Y:S02]  /*d820*/  IMAD.MOV.U32 R58, RZ, RZ, R59 ;  /* 0x000000ffff3a7224 */ /* 0x000fe400078e003b */
[----:B------:R-:W-:Y:S01]  /*d830*/  IMAD.WIDE.U32 R44, R23, R93, R44 ;  /* 0x0000005d172c7225 */ /* 0x000fe200078e002c */
[----:B------:R-:W-:-:S03]  /*d840*/  IADD3.X R77, P3, PT, R105, ~UR10, RZ, P3, !PT ;  /* 0x8000000a694d7c10 */ /* 0x000fc60009f7e4ff */
[----:B------:R-:W-:Y:S02]  /*d850*/  IMAD.MOV.U32 R59, RZ, RZ, RZ ;  /* 0x000000ffff3b7224 */ /* 0x000fe400078e00ff */
[----:B------:R-:W-:Y:S02]  /*d860*/  IMAD.MOV.U32 R6, RZ, RZ, R7 ;  /* 0x000000ffff067224 */ /* 0x000fe400078e0007 */
[----:B------:R-:W-:-:S04]  /*d870*/  IMAD.WIDE.U32 R58, R44, 0x3d1, R58 ;  /* 0x000003d12c3a7825 */ /* 0x000fc800078e003a */
[----:B------:R-:W-:Y:S01]  /*d880*/  IMAD.MOV.U32 R7, RZ, RZ, R45 ;  /* 0x000000ffff077224 */ /* 0x000fe200078e002d */
[----:B------:R-:W-:Y:S01]  /*d890*/  IADD3.X R65, P1, PT, R58, R60, RZ, P0, !PT ;  /* 0x0000003c3a417210 */ /* 0x000fe2000073e4ff */
[----:B------:R-:W-:Y:S01]  /*d8a0*/  IMAD.HI.U32 R86, R28, R116, RZ ;  /* 0x000000741c567227 */ /* 0x000fe200078e00ff */
[----:B------:R-:W-:Y:S02]  /*d8b0*/  MOV R58, R59 ;  /* 0x0000003b003a7202 */ /* 0x000fe40000000f00 */
[----:B------:R-:W-:Y:S01]  /*d8c0*/  IADD3.X R78, P0, PT, R43, ~R74, RZ, P4, !PT ;  /* 0x8000004a2b4e7210 */ /* 0x000fe2000271e4ff */
[----:B------:R-:W-:Y:S01]  /*d8d0*/  IMAD.WIDE.U32 R6, R23, R102, R6 ;  /* 0x0000006617067225 */ /* 0x000fe200078e0006 */
[----:B------:R-:W-:Y:S02]  /*d8e0*/  IADD3.X R57, P3, PT, R65, ~UR11, RZ, P3, !PT ;  /* 0x8000000b41397c10 */ /* 0x000fe40009f7e4ff */
[----:B------:R-:W-:Y:S01]  /*d8f0*/  IADD3.X R31, P0, PT, R31, ~R76, RZ, P0, !PT ;  /* 0x8000004c1f1f7210 */ /* 0x000fe2000071e4ff */
[----:B------:R-:W-:-:S02]  /*d900*/  IMAD.MOV.U32 R59, RZ, RZ, RZ ;  /* 0x000000ffff3b7224 */ /* 0x000fc400078e00ff */
[----:B------:R-:W-:Y:S02]  /*d910*/  IMAD R43, R116, R28, RZ ;  /* 0x0000001c742b7224 */ /* 0x000fe400078e02ff */
[----:B------:R-:W-:-:S03]  /*d920*/  IMAD.WIDE.U32 R58, R6, 0x3d1, R58 ;  /* 0x000003d1063a7825 */ /* 0x000fc600078e003a */
[----:B------:R-:W-:Y:S01]  /*d930*/  IADD3 RZ, P4, PT, RZ, R43, RZ ;  /* 0x0000002bffff7210 */ /* 0x000fe20007f9e0ff */
[----:B------:R-:W-:Y:S01]  /*d940*/  IMAD R79, R7, 0x3d1, R59 ;  /* 0x000003d1074f7824 */ /* 0x000fe200078e023b */
[----:B------:R-:W-:Y:S01]  /*d950*/  IADD3.X R100, P1, PT, R58, R44, RZ, P1, !PT ;  /* 0x0000002c3a647210 */ /* 0x000fe20000f3e4ff */
[----:B------:R-:W-:Y:S01]  /*d960*/  IMAD.MOV.U32 R58, RZ, RZ, RZ ;  /* 0x000000ffff3a7224 */ /* 0x000fe200078e00ff */
[----:B------:R-:W-:Y:S01]  /*d970*/  MOV R44, RZ ;  /* 0x000000ff002c7202 */ /* 0x000fe20000000f00 */
[----:B------:R-:W-:Y:S01]  /*d980*/  IMAD.X R87, RZ, RZ, R86, P4 ;  /* 0x000000ffff577224 */ /* 0x000fe200020e0656 */
[----:B------:R-:W-:Y:S01]  /*d990*/  IADD3.X R63, P3, PT, R100, ~UR6, RZ, P3, !PT ;  /* 0x80000006643f7c10 */ /* 0x000fe20009f7e4ff */
[----:B------:R-:W-:Y:S01]  /*d9a0*/  IMAD.X R79, R79, 0x1, R6, P1 ;  /* 0x000000014f4f7824 */ /* 0x000fe200008e0606 */
[----:B------:R-:W-:Y:S01]  /*d9b0*/  MOV R86, RZ ;  /* 0x000000ff00567202 */ /* 0x000fe20000000f00 */
[----:B------:R-:W-:Y:S02]  /*d9c0*/  IMAD.MOV.U32 R61, RZ, RZ, RZ ;  /* 0x000000ffff3d7224 */ /* 0x000fe400078e00ff */
[----:B------:R-:W-:Y:S01]  /*d9d0*/  @P2 IMAD.MOV.U32 R49, RZ, RZ, R12 ;  /* 0x000000ffff312224 */ /* 0x000fe200078e000c */
[----:B------:R-:W-:Y:S01]  /*d9e0*/  IADD3.X R6, PT, PT, R79, ~UR7, RZ, P3, !PT ;  /* 0x800000074f067c10 */ /* 0x000fe20009ffe4ff */
[----:B------:R-:W-:Y:S01]  /*d9f0*/  IMAD.WIDE.U32 R86, R115, R28, R86 ;  /* 0x0000001c73567225 */ /* 0x000fe200078e0056 */
[----:B------:R-:W-:-:S02]  /*da00*/  IADD3.X R12, P0, PT, R51, ~R64, RZ, P0, !PT ;  /* 0x80000040330c7210 */ /* 0x000fc4000071e4ff */
[----:B------:R-:W-:Y:S01]  /*da10*/  ISETP.NE.AND P4, PT, R6, RZ, PT ;  /* 0x000000ff0600720c */ /* 0x000fe20003f85270 */
[----:B------:R-:W-:Y:S01]  /*da20*/  IMAD.MOV.U32 R6, RZ, RZ, RZ ;  /* 0x000000ffff067224 */ /* 0x000fe200078e00ff */
[----:B------:R-:W-:Y:S01]  /*da30*/  IADD3.X R38, P0, PT, R49, ~R62, RZ, P0, !PT ;  /* 0x8000003e31267210 */ /* 0x000fe2000071e4ff */
[----:B------:R-:W-:Y:S02]  /*da40*/  IMAD.MOV.U32 R7, RZ, RZ, R87 ;  /* 0x000000ffff077224 */ /* 0x000fe400078e0057 */
[----:B------:R-:W-:Y:S02]  /*da50*/  IMAD.MOV.U32 R87, RZ, RZ, RZ ;  /* 0x000000ffff577224 */ /* 0x000fe400078e00ff */
[----:B------:R-:W-:-:S04]  /*da60*/  IMAD.WIDE.U32 R6, R95, R28, R6 ;  /* 0x0000001c5f067225 */ /* 0x000fc800078e0006 */
[----:B------:R-:W-:Y:S02]  /*da70*/  IMAD.MOV.U32 R45, RZ, RZ, R7 ;  /* 0x000000ffff2d7224 */ /* 0x000fe400078e0007 */
[----:B------:R-:W-:Y:S01]  /*da80*/  IMAD.WIDE.U32 R86, R116, R118, R86 ;  /* 0x0000007674567225 */ /* 0x000fe200078e0056 */
[----:B------:R-:W-:Y:S02]  /*da90*/  @P4 MOV R47, R33 ;  /* 0x00000021002f4202 */ /* 0x000fe40000000f00 */
[----:B------:R-:W-:Y:S01]  /*daa0*/  @P4 MOV R63, R100 ;  /* 0x00000064003f4202 */ /* 0x000fe20000000f00 */
[----:B------:R-:W-:-:S04]  /*dab0*/  IMAD.WIDE.U32 R44, R114, R28, R44 ;  /* 0x0000001c722c7225 */ /* 0x000fc800078e002c */
[----:B------:R-:W-:Y:S01]  /*dac0*/  IMAD.MOV.U32 R7, RZ, RZ, R87 ;  /* 0x000000ffff077224 */ /* 0x000fe200078e0057 */
[----:B------:R-:W-:Y:S01]  /*dad0*/  MOV R59, R45 ;  /* 0x0000002d003b7202 */ /* 0x000fe20000000f00 */
[----:B------:R-:W-:Y:S02]  /*dae0*/  @P4 IMAD.MOV.U32 R111, RZ, RZ, R54 ;  /* 0x000000ffff6f4224 */ /* 0x000fe400078e0036 */
[----:B------:R-:W-:-:S04]  /*daf0*/  IMAD.WIDE.U32 R6, R115, R118, R6 ;  /* 0x0000007673067225 */ /* 0x000fc800078e0006 */
[----:B------:R-:W-:-:S04]  /*db00*/  IMAD.WIDE.U32 R58, R73, R28, R58 ;  /* 0x0000001c493a7225 */ /* 0x000fc800078e003a */
[----:B------:R-:W-:Y:S01]  /*db10*/  IMAD.MOV.U32 R54, RZ, RZ, R44 ;  /* 0x000000ffff367224 */ /* 0x000fe200078e002c */
[----:B------:R-:W-:Y:S01]  /*db20*/  MOV R44, RZ ;  /* 0x000000ff002c7202 */ /* 0x000fe20000000f00 */
        /* <DEDUP_REMOVED lines=9> */
[----:B------:R-:W-:Y:S02]  /*dbc0*/  IMAD.MOV.U32 R6, RZ, RZ, RZ ;  /* 0x000000ffff067224 */ /* 0x000fe400078e00ff */
[----:B------:R-:W-:-:S04]  /*dbd0*/  IMAD.WIDE.U32 R58, R114, R118, R58 ;  /* 0x00000076723a7225 */ /* 0x000fc800078e003a */
[----:B------:R-:W-:-:S04]  /*dbe0*/  IMAD.WIDE.U32 R54, R115, R98, R54 ;  /* 0x0000006273367225 */ /* 0x000fc800078e0036 */
[----:B------:R-:W-:-:S04]  /*dbf0*/  IMAD.WIDE.U32 R6, R93, R28, R6 ;  /* 0x0000001c5d067225 */ /* 0x000fc800078e0006 */
[----:B------:R-:W-:Y:S02]  /*dc00*/  IMAD.MOV.U32 R45, RZ, RZ, R59 ;  /* 0x000000ffff2d7224 */ /* 0x000fe400078e003b */
[----:B------:R-:W-:Y:S02]  /*dc10*/  IMAD.MOV.U32 R59, RZ, RZ, R55 ;  /* 0x000000ffff3b7224 */ /* 0x000fe400078e0037 */
[----:B------:R-:W-:Y:S02]  /*dc20*/  IMAD.X R29, R29, 0x1, ~R66, P0 ;  /* 0x000000011d1d7824 */ /* 0x000fe400000e0e42 */
[----:B------:R-:W-:Y:S02]  /*dc30*/  IMAD.MOV.U32 R55, RZ, RZ, RZ ;  /* 0x000000ffff377224 */ /* 0x000fe400078e00ff */
[----:B------:R-:W-:Y:S01]  /*dc40*/  IMAD.MOV.U32 R96, RZ, RZ, RZ ;  /* 0x000000ffff607224 */ /* 0x000fe200078e00ff */
[----:B------:R-:W-:Y:S01]  /*dc50*/  ISETP.NE.AND P6, PT, R29, RZ, PT ;  /* 0x000000ff1d00720c */ /* 0x000fe20003fc5270 */
[----:B------:R-:W-:-:S02]  /*dc60*/  IMAD.MOV.U32 R97, RZ, RZ, R7 ;  /* 0x000000ffff617224 */ /* 0x000fc400078e0007 */
[----:B------:R-:W-:-:S04]  /*dc70*/  IMAD.WIDE.U32 R44, R73, R118, R44 ;  /* 0x00000076492c7225 */ /* 0x000fc800078e002c */
[----:B------:R-:W-:-:S04]  /*dc80*/  IMAD.WIDE.U32 R58, R95, R98, R58 ;  /* 0x000000625f3a7225 */ /* 0x000fc800078e003a */
[----:B------:R-:W-:-:S04]  /*dc90*/  IMAD.WIDE.U32 R54, R116, R84, R54 ;  /* 0x0000005474367225 */ /* 0x000fc800078e0036 */
[----:B------:R-:W-:Y:S01]  /*dca0*/  IMAD.WIDE.U32 R96, R102, R28, R96 ;  /* 0x0000001c66607225 */ /* 0x000fe200078e0060 */
[----:B------:R-:W-:-:S03]  /*dcb0*/  MOV R28, R6 ;  /* 0x00000006001c7202 */ /* 0x000fc60000000f00 */
        /* <DEDUP_REMOVED lines=10> */
[----:B------:R-:W-:Y:S02]  /*dd60*/  IMAD.MOV.U32 R59, RZ, RZ, RZ ;  /* 0x000000ffff3b7224 */ /* 0x000fe400078e00ff */
[----:B------:R-:W-:-:S04]  /*dd70*/  IMAD.WIDE.U32 R6, R93, R118, R6 ;  /* 0x000000765d067225 */ /* 0x000fc800078e0006 */
        /* <DEDUP_REMOVED lines=14> */
[----:B------:R-:W-:Y:S01]  /*de60*/  IMAD.MOV.U32 R7, RZ, RZ, R29 ;  /* 0x000000ffff077224 */ /* 0x000fe200078e001d */
[----:B------:R-:W-:Y:S01]  /*de70*/  MOV R29, R45 ;  /* 0x0000002d001d7202 */ /* 0x000fe20000000f00 */
[----:B------:R-:W-:-:S04]  /*de80*/  IMAD.WIDE.U32 R96, R93, R98, R96 ;  /* 0x000000625d607225 */ /* 0x000fc800078e0060 */
[----:B------:R-:W-:Y:S02]  /*de90*/  IMAD.MOV.U32 R45, RZ, RZ, RZ ;  /* 0x000000ffff2d7224 */ /* 0x000fe400078e00ff */
[----:B------:R-:W-:-:S04]  /*dea0*/  IMAD.WIDE.U32 R6, R73, R84, R6 ;  /* 0x0000005449067225 */ /* 0x000fc800078e0006 */
[----:B------:R-:W-:Y:S02]  /*deb0*/  IMAD.MOV.U32 R106, RZ, RZ, R107 ;  /* 0x000000ffff6a7224 */ /* 0x000fe400078e006b */
[----:B------:R-:W-:-:S04]  /*dec0*/  IMAD.WIDE.U32 R28, R95, R89, R28 ;  /* 0x000000595f1c7225 */ /* 0x000fc800078e001c */
[----:B------:R-:W-:Y:S02]  /*ded0*/  IMAD.MOV.U32 R107, RZ, RZ, R97 ;  /* 0x000000ffff6b7224 */ /* 0x000fe400078e0061 */
[----:B------:R-:W-:-:S04]  /*dee0*/  IMAD.WIDE.U32 R44, R116, R112, R44 ;  /* 0x00000070742c7225 */ /* 0x000fc800078e002c */
        /* <DEDUP_REMOVED lines=11> */
[----:B------:R-:W-:Y:S02]  /*dfa0*/  IMAD.MOV.U32 R29, RZ, RZ, RZ ;  /* 0x000000ffff1d7224 */ /* 0x000fe400078e00ff */
[----:B------:R-:W-:-:S04]  /*dfb0*/  IMAD.WIDE.U32 R98, R93, R84, R98 ;  /* 0x000000545d627225 */ /* 0x000fc800078e0062 */
[----:B------:R-:W-:Y:S02]  /*dfc0*/  IMAD.MOV.U32 R106, RZ, RZ, R107 ;  /* 0x000000ffff6a7224 */ /* 0x000fe400078e006b */
[----:B------:R-:W-:-:S04]  /*dfd0*/  IMAD.WIDE.U32 R28, R116, R34, R28 ;  /* 0x00000022741c7225 */ /* 0x000fc800078e001c */
        /* <DEDUP_REMOVED lines=23> */
[----:B------:R-:W-:Y:S02]  /*e150*/  IMAD.MOV.U32 R106, RZ, RZ, R107 ;  /* 0x000000ffff6a7224 */ /* 0x000fe400078e006b */
        /* <DEDUP_REMOVED lines=10> */
[----:B------:R-:W-:-:S04]  /*e200*/  IMAD.WIDE.U32 R84, R73, R34, R84 ;  /* 0x0000002249547225 */ /* 0x000fc800078e0054 */
[----:B------:R-:W-:Y:S01]  /*e210*/  IMAD.MOV.U32 R97, RZ, RZ, R99 ;  /* 0x000000ffff617224 */ /* 0x000fe200078e0063 */
[----:B------:R-:W-:Y:S01]  /*e220*/  MOV R119, R85 ;  /* 0x0000005500777202 */ /* 0x000fe20000000f00 */
        /* <DEDUP_REMOVED lines=17> */
[----:B------:R-:W-:-:S04]  /*e340*/  IMAD.WIDE.U32 R84, R102, R34, R84 ;  /* 0x0000002266547225 */ /* 0x000fc800078e0054 */
[----:B------:R-:W-:Y:S02]  /*e350*/  IMAD.MOV.U32 R112, RZ, RZ, R84 ;  /* 0x000000ffff707224 */ /* 0x000fe400078e0054 */
[----:B------:R-:W-:Y:S02]  /*e360*/  IMAD.MOV.U32 R106, RZ, RZ, R85 ;  /* 0x000000ffff6a7224 */ /* 0x000fe400078e0055 */
[----:B------:R-:W-:-:S04]  /*e370*/  IMAD.WIDE.U32 R84, R98, 0x3d1, RZ ;  /* 0x000003d162547825 */ /* 0x000fc800078e00ff */
[----:B------:R-:W-:Y:S01]  /*e380*/  IMAD.MOV.U32 R120, RZ, RZ, R85 ;  /* 0x000000ffff787224 */ /* 0x000fe200078e0055 */
[----:B------:R-:W-:Y:S01]  /*e390*/  IADD3 RZ, P0, PT, RZ, R84, RZ ;  /* 0x00000054ffff7210 */ /* 0x000fe20007f1e0ff */
[----:B------:R-:W-:Y:S02]  /*e3a0*/  IMAD.MOV.U32 R99, RZ, RZ, RZ ;  /* 0x000000ffff637224 */ /* 0x000fe400078e00ff */
[----:B------:R-:W-:-:S04]  /*e3b0*/  IMAD.WIDE.U32 R120, R96, 0x3d1, R120 ;  /* 0x000003d160787825 */ /* 0x000fc800078e0078 */
[----:B------:R-:W-:Y:S01]  /*e3c0*/  IMAD.MOV.U32 R119, RZ, RZ, R115 ;  /* 0x000000ffff777224 */ /* 0x000fe200078e0073 */
[----:B------:R-:W-:Y:S01]  /*e3d0*/  IADD3.X R7, P0, PT, R120, R98, RZ, P0, !PT ;  /* 0x0000006278077210 */ /* 0x000fe2000071e4ff */
[----:B------:R-:W-:Y:S01]  /*e3e0*/  IMAD.MOV.U32 R97, RZ, RZ, RZ ;  /* 0x000000ffff617224 */ /* 0x000fe200078e00ff */
[----:B------:R-:W-:Y:S01]  /*e3f0*/  MOV R98, R121 ;  /* 0x0000007900627202 */ /* 0x000fe20000000f00 */
[----:B------:R-:W-:-:S04]  /*e400*/  IMAD.WIDE.U32 R118, R113, R75, R118 ;  /* 0x0000004b71767225 */ /* 0x000fc800078e0076 */
[----:B------:R-:W-:Y:S01]  /*e410*/  IMAD.WIDE.U32 R98, R116, 0x3d1, R98 ;  /* 0x000003d174627825 */ /* 0x000fe200078e0062 */
[----:B------:R-:W-:-:S03]  /*e420*/  MOV R113, R119 ;  /* 0x0000007700717202 */ /* 0x000fc60000000f00 */
[----:B------:R-:W-:Y:S01]  /*e430*/  @P4 IMAD.MOV.U32 R109, RZ, RZ, R110 ;  /* 0x000000ffff6d4224 */ /* 0x000fe200078e006e */
[----:B------:R-:W-:Y:S01]  /*e440*/  IADD3.X R34, P0, PT, R98, R96, RZ, P0, !PT ;  /* 0x0000006062227210 */ /* 0x000fe2000071e4ff */
[----:B------:R-:W-:Y:S02]  /*e450*/  IMAD.MOV.U32 R96, RZ, RZ, R99 ;  /* 0x000000ffff607224 */ /* 0x000fe400078e0063 */
[----:B------:R-:W-:-:S04]  /*e460*/  IMAD.WIDE.U32 R112, R93, R75, R112 ;  /* 0x0000004b5d707225 */ /* 0x000fc800078e0070 */
[----:B------:R-:W-:-:S04]  /*e470*/  IMAD.WIDE.U32 R96, R114, 0x3d1, R96 ;  /* 0x000003d172607825 */ /* 0x000fc800078e0060 */
[----:B------:R-:W-:Y:S01]  /*e480*/  IMAD.MOV.U32 R107, RZ, RZ, R113 ;  /* 0x000000ffff6b7224 */ /* 0x000fe200078e0071 */
[----:B------:R-:W-:Y:S01]  /*e490*/  IADD3.X R93, P0, PT, R96, R116, RZ, P0, !PT ;  /* 0x00000074605d7210 */ /* 0x000fe2000071e4ff */
[----:B------:R-:W-:Y:S01]  /*e4a0*/  IMAD.MOV.U32 R96, RZ, RZ, R97 ;  /* 0x000000ffff607224 */ /* 0x000fe200078e0061 */
[----:B------:R-:W-:Y:S01]  /*e4b0*/  MOV R97, RZ ;  /* 0x000000ff00617202 */ /* 0x000fe20000000f00 */
[----:B------:R-:W-:-:S04]  /*e4c0*/  IMAD.WIDE.U32 R106, R102, R75, R106 ;  /* 0x0000004b666a7225 */ /* 0x000fc800078e006a */
[----:B------:R-:W-:-:S04]  /*e4d0*/  IMAD.WIDE.U32 R96, R118, 0x3d1, R96 ;  /* 0x000003d176607825 */ /* 0x000fc800078e0060 */
[----:B------:R-:W-:Y:S01]  /*e4e0*/  @P4 IMAD.MOV.U32 R81, RZ, RZ, R101 ;  /* 0x000000ffff514224 */ /* 0x000fe200078e0065 */
[----:B------:R-:W-:Y:S01]  /*e4f0*/  IADD3.X R102, P0, PT, R96, R114, RZ, P0, !PT ;  /* 0x0000007260667210 */ /* 0x000fe2000071e4ff */
[----:B------:R-:W-:Y:S02]  /*e500*/  IMAD.MOV.U32 R96, RZ, RZ, R97 ;  /* 0x000000ffff607224 */ /* 0x000fe400078e0061 */
[----:B------:R-:W-:Y:S02]  /*e510*/  IMAD.MOV.U32 R97, RZ, RZ, RZ ;  /* 0x000000ffff617224 */ /* 0x000fe400078e00ff */
[----:B------:R-:W-:Y:S02]  /*e520*/  IMAD.MOV.U32 R100, RZ, RZ, RZ ;  /* 0x000000ffff647224 */ /* 0x000fe400078e00ff */
[----:B------:R-:W-:-:S04]  /*e530*/  IMAD.WIDE.U32 R96, R112, 0x3d1, R96 ;  /* 0x000003d170607825 */ /* 0x000fc800078e0060 */
[----:B------:R-:W-:Y:S01]  /*e540*/  IMAD.MOV.U32 R114, RZ, RZ, RZ ;  /* 0x000000ffff727224 */ /* 0x000fe200078e00ff */
[----:B------:R-:W-:Y:S01]  /*e550*/  IADD3.X R95, P0, PT, R96, R118, RZ, P0, !PT ;  /* 0x00000076605f7210 */ /* 0x000fe2000071e4ff */
[----:B------:R-:W-:Y:S02]  /*e560*/  IMAD.MOV.U32 R96, RZ, RZ, R97 ;  /* 0x000000ffff607224 */ /* 0x000fe400078e0061 */
[----:B------:R-:W-:Y:S02]  /*e570*/  IMAD.MOV.U32 R97, RZ, RZ, RZ ;  /* 0x000000ffff617224 */ /* 0x000fe400078e00ff */
[----:B------:R-:W-:Y:S02]  /*e580*/  @P4 IMAD.MOV.U32 R57, RZ, RZ, R65 ;  /* 0x000000ffff394224 */ /* 0x000fe400078e0041 */
[----:B------:R-:W-:-:S04]  /*e590*/  IMAD.WIDE.U32 R96, R106, 0x3d1, R96 ;  /* 0x000003d16a607825 */ /* 0x000fc800078e0060 */
[----:B------:R-:W-:Y:S01]  /*e5a0*/  IMAD R49, R107, 0x3d1, R97 ;  /* 0x000003d16b317824 */ /* 0x000fe200078e0261 */
[----:B------:R-:W-:Y:S01]  /*e5b0*/  IADD3.X R59, P0, PT, R96, R112, RZ, P0, !PT ;  /* 0x00000070603b7210 */ /* 0x000fe2000071e4ff */
[----:B------:R-:W-:Y:S01]  /*e5c0*/  @P4 IMAD.MOV.U32 R77, RZ, RZ, R105 ;  /* 0x000000ffff4d4224 */ /* 0x000fe200078e0069 */
[----:B------:R-:W-:Y:S02]  /*e5d0*/  IADD3 R96, P1, PT, R84, -UR4, RZ ;  /* 0x8000000454607c10 */ /* 0x000fe4000ff3e0ff */
[----:B------:R-:W-:Y:S02]  /*e5e0*/  IADD3.X R49, PT, PT, R49, R106, RZ, P0, !PT ;  /* 0x0000006a31317210 */ /* 0x000fe400007fe4ff */
[----:B------:R-:W-:-:S04]  /*e5f0*/  IADD3.X R51, P1, PT, R7, ~UR5, RZ, P1, !PT ;  /* 0x8000000507337c10 */ /* 0x000fc80008f3e4ff */
[----:B------:R-:W-:-:S04]  /*e600*/  IADD3.X R75, P1, PT, R34, ~UR8, RZ, P1, !PT ;  /* 0x80000008224b7c10 */ /* 0x000fc80008f3e4ff */
[----:B------:R-:W-:-:S04]  /*e610*/  IADD3.X R55, P1, PT, R93, ~UR9, RZ, P1, !PT ;  /* 0x800000095d377c10 */ /* 0x000fc80008f3e4ff */
[----:B------:R-:W-:-:S04]  /*e620*/  IADD3.X R61, P1, PT, R102, ~UR10, RZ, P1, !PT ;  /* 0x8000000a663d7c10 */ /* 0x000fc80008f3e4ff */
[----:B------:R-:W-:-:S04]  /*e630*/  IADD3.X R73, P1, PT, R95, ~UR11, RZ, P1, !PT ;  /* 0x8000000b5f497c10 */ /* 0x000fc80008f3e4ff */
[----:B------:R-:W-:-:S04]  /*e640*/  IADD3.X R89, P1, PT, R59, ~UR6, RZ, P1, !PT ;  /* 0x800000063b597c10 */ /* 0x000fc80008f3e4ff */
[----:B------:R-:W-:Y:S02]  /*e650*/  IADD3.X R29, PT, PT, R49, ~UR7, RZ, P1, !PT ;  /* 0x80000007311d7c10 */ /* 0x000fe40008ffe4ff */
[----:B------:R-:W-:Y:S02]  /*e660*/  @P6 IADD3 R91, P1, PT, R91, UR4, RZ ;  /* 0x000000045b5b6c10 */ /* 0x000fe4000ff3e0ff */
[----:B------:R-:W-:Y:S02]  /*e670*/  ISETP.NE.AND P5, PT, R29, RZ, PT ;  /* 0x000000ff1d00720c */ /* 0x000fe40003fa5270 */
[----:B------:R-:W-:Y:S02]  /*e680*/  @P6 IADD3.X R53, P2, PT, R53, UR5, RZ, P1, !PT ;  /* 0x0000000535356c10 */ /* 0x000fe40008f5e4ff */
[----:B------:R-:W-:Y:S02]  /*e690*/  IADD3 R87, P1, PT, R91, R91, RZ ;  /* 0x0000005b5b577210 */ /* 0x000fe40007f3e0ff */
[----:B------:R-:W-:-:S02]  /*e6a0*/  @P6 IADD3.X R69, P2, PT, R69, UR8, RZ, P2, !PT ;  /* 0x0000000845456c10 */ /* 0x000fc4000975e4ff */
[----:B------:R-:W-:Y:S02]  /*e6b0*/  IADD3.X R53, P1, PT, R53, R53, RZ, P1, !PT ;  /* 0x0000003535357210 */ /* 0x000fe40000f3e4ff */
[----:B------:R-:W-:Y:S02]  /*e6c0*/  IADD3 R29, P0, PT, R108, R111, RZ ;  /* 0x0000006f6c1d7210 */ /* 0x000fe40007f1e0ff */
[----:B------:R-:W-:Y:S01]  /*e6d0*/  IADD3 R108, P3, PT, R87, -UR4, RZ ;  /* 0x80000004576c7c10 */ /* 0x000fe2000ff7e0ff */
[----:B------:R-:W-:Y:S01]  /*e6e0*/  @P5 IMAD.MOV.U32 R96, RZ, RZ, R84 ;  /* 0x000000ffff605224 */ /* 0x000fe200078e0054 */
[----:B------:R-:W-:Y:S01]  /*e6f0*/  @P6 IADD3.X R78, P2, PT, R78, UR9, RZ, P2, !PT ;  /* 0x000000094e4e6c10 */ /* 0x000fe2000975e4ff */
[----:B------:R-:W-:Y:S01]  /*e700*/  @P5 IMAD.MOV.U32 R51, RZ, RZ, R7 ;  /* 0x000000ffff335224 */ /* 0x000fe200078e0007 */
[----:B------:R-:W-:Y:S01]  /*e710*/  IADD3.X R69, P1, PT, R69, R69, RZ, P1, !PT ;  /* 0x0000004545457210 */ /* 0x000fe20000f3e4ff */
[----:B------:R-:W-:Y:S01]  /*e720*/  @P5 IMAD.MOV.U32 R75, RZ, RZ, R34 ;  /* 0x000000ffff4b5224 */ /* 0x000fe200078e0022 */
[----:B------:R-:W-:Y:S01]  /*e730*/  IADD3.X R106, P3, PT, R53, ~UR5, RZ, P3, !PT ;  /* 0x80000005356a7c10 */ /* 0x000fe20009f7e4ff */
[----:B------:R-:W-:Y:S01]  /*e740*/  @P5 IMAD.MOV.U32 R61, RZ, RZ, R102 ;  /* 0x000000ffff3d5224 */ /* 0x000fe200078e0066 */
[----:B------:R-:W-:Y:S01]  /*e750*/  @P6 IADD3.X R31, P2, PT, R31, UR10, RZ, P2, !PT ;  /* 0x0000000a1f1f6c10 */ /* 0x000fe2000975e4ff */
[----:B------:R-:W-:Y:S01]  /*e760*/  @P5 IMAD.MOV.U32 R89, RZ, RZ, R59 ;  /* 0x000000ffff595224 */ /* 0x000fe200078e003b */
[----:B------:R-:W-:Y:S01]  /*e770*/  IADD3.X R78, P1, PT, R78, R78, RZ, P1, !PT ;  /* 0x0000004e4e4e7210 */ /* 0x000fe20000f3e4ff */
[----:B------:R-:W-:Y:S01]  /*e780*/  @P5 IMAD.MOV.U32 R55, RZ, RZ, R93 ;  /* 0x000000ffff375224 */ /* 0x000fe200078e005d */
[----:B------:R-:W-:-:S02]  /*e790*/  IADD3.X R98, P3, PT, R69, ~UR8, RZ, P3, !PT ;  /* 0x8000000845627c10 */ /* 0x000fc40009f7e4ff */
[----:B------:R-:W-:Y:S02]  /*e7a0*/  @P6 IADD3.X R12, P2, PT, R12, UR11, RZ, P2, !PT ;  /* 0x0000000b0c0c6c10 */ /* 0x000fe4000975e4ff */
[----:B------:R-:W-:Y:S02]  /*e7b0*/  IADD3.X R85, P1, PT, R31, R31, RZ, P1, !PT ;  /* 0x0000001f1f557210 */ /* 0x000fe40000f3e4ff */
[----:B------:R-:W-:Y:S02]  /*e7c0*/  IADD3.X R91, P3, PT, R78, ~UR9, RZ, P3, !PT ;  /* 0x800000094e5b7c10 */ /* 0x000fe40009f7e4ff */
[----:B------:R-:W-:Y:S02]  /*e7d0*/  @P6 IADD3.X R38, P2, PT, R38, UR6, RZ, P2, !PT ;  /* 0x0000000626266c10 */ /* 0x000fe4000975e4ff */
[----:B------:R-:W-:Y:S02]  /*e7e0*/  IADD3.X R84, P1, PT, R12, R12, RZ, P1, !PT ;  /* 0x0000000c0c547210 */ /* 0x000fe40000f3e4ff */
[----:B------:R-:W-:-:S02]  /*e7f0*/  IADD3.X R45, P0, PT, R109, R72, RZ, P0, !PT ;  /* 0x000000486d2d7210 */ /* 0x000fc4000071e4ff */
[----:B------:R-:W-:Y:S02]  /*e800*/  IADD3.X R72, P3, PT, R85, ~UR10, RZ, P3, !PT ;  /* 0x8000000a55487c10 */ /* 0x000fe40009f7e4ff */
[----:B------:R-:W-:Y:S02]  /*e810*/  @P6 IADD3.X R24, PT, PT, R24, UR7, RZ, P2, !PT ;  /* 0x0000000718186c10 */ /* 0x000fe400097fe4ff */
[----:B------:R-:W-:Y:S02]  /*e820*/  IADD3.X R38, P1, PT, R38, R38, RZ, P1, !PT ;  /* 0x0000002626267210 */ /* 0x000fe40000f3e4ff */
[----:B------:R-:W-:Y:S02]  /*e830*/  IADD3.X R111, P3, PT, R84, ~UR11, RZ, P3, !PT ;  /* 0x8000000b546f7c10 */ /* 0x000fe40009f7e4ff */
[----:B------:R-:W-:Y:S01]  /*e840*/  IADD3.X R47, P0, PT, R47, R68, RZ, P0, !PT ;  /* 0x000000442f2f7210 */ /* 0x000fe2000071e4ff */
[----:B------:R-:W-:Y:S01]  /*e850*/  IMAD.X R12, R24, 0x1, R24, P1 ;  /* 0x00000001180c7824 */ /* 0x000fe200008e0618 */
[----:B------:R-:W-:-:S02]  /*e860*/  IADD3.X R109, P3, PT, R38, ~UR6, RZ, P3, !PT ;  /* 0x80000006266d7c10 */ /* 0x000fc40009f7e4ff */
[----:B------:R-:W-:Y:S02]  /*e870*/  IADD3 R7, P1, PT, R43, R96, RZ ;  /* 0x000000602b077210 */ /* 0x000fe40007f3e0ff */
[----:B------:R-:W-:Y:S02]  /*e880*/  IADD3.X R31, PT, PT, R12, ~UR7, RZ, P3, !PT ;  /* 0x800000070c1f7c10 */ /* 0x000fe40009ffe4ff */
[----:B------:R-:W-:Y:S02]  /*e890*/  IADD3.X R33, P1, PT, R51, R86, RZ, P1, !PT ;  /* 0x0000005633217210 */ /* 0x000fe40000f3e4ff */
[----:B------:R-:W-:Y:S02]  /*e8a0*/  ISETP.NE.AND P2, PT, R31, RZ, PT ;  /* 0x000000ff1f00720c */ /* 0x000fe40003f45270 */
[----:B------:R-:W-:Y:S02]  /*e8b0*/  @P5 MOV R73, R95 ;  /* 0x0000005f00495202 */ /* 0x000fe40000000f00 */
[----:B------:R-:W-:-:S02]  /*e8c0*/  SEL R31, R108, R87, !P2 ;  /* 0x000000576c1f7207 */ /* 0x000fc40005000000 */
[----:B------:R-:W-:Y:S01]  /*e8d0*/  SEL R43, R106, R53, !P2 ;  /* 0x000000356a2b7207 */ /* 0x000fe20005000000 */
[----:B------:R-:W-:Y:S01]  /*e8e0*/  IMAD.MOV.U32 R106, RZ, RZ, RZ ;  /* 0x000000ffff6a7224 */ /* 0x000fe200078e00ff */
[----:B------:R-:W-:Y:S01]  /*e8f0*/  SEL R87, R98, R69, !P2 ;  /* 0x0000004562577207 */ /* 0x000fe20005000000 */
[----:B------:R-:W-:Y:S01]  /*e900*/  IMAD R51, R31, R31, RZ ;  /* 0x0000001f1f337224 */ /* 0x000fe200078e02ff */
[----:B------:R-:W-:Y:S01]  /*e910*/  SEL R86, R91, R78, !P2 ;  /* 0x0000004e5b567207 */ /* 0x000fe20005000000 */
[C---:B------:R-:W-:Y:S01]  /*e920*/  IMAD R53, R31.reuse, R43, RZ ;  /* 0x0000002b1f357224 */ /* 0x040fe200078e02ff */
[----:B------:R-:W-:Y:S01]  /*e930*/  SEL R85, R72, R85, !P2 ;  /* 0x0000005548557207 */ /* 0x000fe20005000000 */
[C---:B------:R-:W-:Y:S01]  /*e940*/  IMAD.HI.U32 R96, R31.reuse, R31, RZ ;  /* 0x0000001f1f607227 */ /* 0x040fe200078e00ff */
[----:B------:R-:W-:Y:S02]  /*e950*/  IADD3 RZ, P3, PT, RZ, R51, RZ ;  /* 0x00000033ffff7210 */ /* 0x000fe40007f7e0ff */
[----:B------:R-:W-:Y:S01]  /*e960*/  IADD3 RZ, P6, PT, RZ, R53, RZ ;  /* 0x00000035ffff7210 */ /* 0x000fe20007fde0ff */
[----:B------:R-:W-:Y:S01]  /*e970*/  IMAD.HI.U32 R97, R31, R43, RZ ;  /* 0x0000002b1f617227 */ /* 0x000fe200078e00ff */
[----:B------:R-:W-:-:S02]  /*e980*/  SEL R84, R111, R84, !P2 ;  /* 0x000000546f547207 */ /* 0x000fc40005000000 */
[----:B------:R-:W-:Y:S01]  /*e990*/  SEL R38, R109, R38, !P2 ;  /* 0x000000266d267207 */ /* 0x000fe20005000000 */
[----:B------:R-:W-:Y:S01]  /*e9a0*/  IMAD.X R96, RZ, RZ, R96, P3 ;  /* 0x000000ffff607224 */ /* 0x000fe200018e0660 */
[----:B------:R-:W-:Y:S01]  /*e9b0*/  IADD3 R53, P3, PT, R53, R53, RZ ;  /* 0x0000003535357210 */ /* 0x000fe20007f7e0ff */
[----:B------:R-:W-:-:S04]  /*e9c0*/  IMAD.HI.U32 R68, R43, R31, RZ ;  /* 0x0000001f2b447227 */ /* 0x000fc800078e00ff */
[----:B------:R-:W-:Y:S02]  /*e9d0*/  IMAD.X R97, R97, 0x1, R96, P6 ;  /* 0x0000000161617824 */ /* 0x000fe400030e0660 */
[----:B------:R-:W-:Y:S02]  /*e9e0*/  IMAD.MOV.U32 R96, RZ, RZ, RZ ;  /* 0x000000ffff607224 */ /* 0x000fe400078e00ff */
[----:B------:R-:W-:Y:S02]  /*e9f0*/  IMAD.X R69, RZ, RZ, R68, P3 ;  /* 0x000000ffff457224 */ /* 0x000fe400018e0644 */
[----:B------:R-:W-:-:S04]  /*ea00*/  IMAD.WIDE.U32 R96, R31, R87, R96 ;  /* 0x000000571f607225 */ /* 0x000fc800078e0060 */
[----:B------:R-:W-:Y:S01]  /*ea10*/  IMAD.MOV.U32 R98, RZ, RZ, RZ ;  /* 0x000000ffff627224 */ /* 0x000fe200078e00ff */
[----:B------:R-:W-:Y:S01]  /*ea20*/  MOV R68, R96 ;  /* 0x0000006000447202 */ /* 0x000fe20000000f00 */
[----:B------:R-:W-:Y:S02]  /*ea30*/  IMAD.MOV.U32 R99, RZ, RZ, R97 ;  /* 0x000000ffff637224 */ /* 0x000fe400078e0061 */
[----:B------:R-:W-:-:S04]  /*ea40*/  IMAD.HI.U32 R108, R85, R31, RZ ;  /* 0x0000001f556c7227 */ /* 0x000fc800078e00ff */
[----:B------:R-:W-:-:S04]  /*ea50*/  IMAD.WIDE.U32 R68, R43, R43, R68 ;  /* 0x0000002b2b447225 */ /* 0x000fc800078e0044 */
[----:B------:R-:W-:Y:S01]  /*ea60*/  IMAD.WIDE.U32 R98, R31, R86, R98 ;  /* 0x000000561f627225 */ /* 0x000fe200078e0062 */
[----:B------:R-:W-:-:S03]  /*ea70*/  IADD3 R91, P3, PT, R96, R68, RZ ;  /* 0x00000044605b7210 */ /* 0x000fc60007f7e0ff */
[----:B------:R-:W-:Y:S02]  /*ea80*/  IMAD.MOV.U32 R96, RZ, RZ, R98 ;  /* 0x000000ffff607224 */ /* 0x000fe400078e0062 */
[----:B------:R-:W-:Y:S02]  /*ea90*/  IMAD.MOV.U32 R97, RZ, RZ, R69 ;  /* 0x000000ffff617224 */ /* 0x000fe400078e0045 */
[----:B------:R-:W-:-:S04]  /*eaa0*/  IMAD.HI.U32 R68, R87, R31, RZ ;  /* 0x0000001f57447227 */ /* 0x000fc800078e00ff */
[----:B------:R-:W-:Y:S01]  /*eab0*/  IMAD.WIDE.U32 R96, R43, R87, R96 ;  /* 0x000000572b607225 */ /* 0x000fe200078e0060 */
[----:B------:R-:W-:-:S03]  /*eac0*/  IADD3.X R69, PT, PT, R68, RZ, RZ, P3, !PT ;  /* 0x000000ff44457210 */ /* 0x000fc60001ffe4ff */
[----:B------:R-:W-:Y:S02]  /*ead0*/  IMAD.MOV.U32 R68, RZ, RZ, R96 ;  /* 0x000000ffff447224 */ /* 0x000fe400078e0060 */
[----:B------:R-:W-:Y:S01]  /*eae0*/  IMAD.MOV.U32 R107, RZ, RZ, R99 ;  /* 0x000000ffff6b7224 */ /* 0x000fe200078e0063 */
[----:B------:R-:W-:Y:S01]  /*eaf0*/  MOV R99, R97 ;  /* 0x0000006100637202 */ /* 0x000fe20000000f00 */
[----:B------:R-:W-:-:S04]  /*eb00*/  IMAD.WIDE.U32 R68, R43, R87, R68 ;  /* 0x000000572b447225 */ /* 0x000fc800078e0044 */
[----:B------:R-:W-:Y:S01]  /*eb10*/  IMAD.WIDE.U32 R106, R31, R85, R106 ;  /* 0x000000551f6a7225 */ /* 0x000fe200078e006a */
[----:B------:R-:W-:-:S03]  /*eb20*/  IADD3 R78, P3, PT, R98, R68, RZ ;  /* 0x00000044624e7210 */ /* 0x000fc60007f7e0ff */
[----:B------:R-:W-:Y:S02]  /*eb30*/  IMAD.MOV.U32 R98, RZ, RZ, R106 ;  /* 0x000000ffff627224 */ /* 0x000fe400078e006a */
[----:B------:R-:W-:Y:S02]  /*eb40*/  IMAD.MOV.U32 R97, RZ, RZ, R69 ;  /* 0x000000ffff617224 */ /* 0x000fe400078e0045 */
[----:B------:R-:W-:-:S04]  /*eb50*/  IMAD.WIDE.U32 R98, R43, R86, R98 ;  /* 0x000000562b627225 */ /* 0x000fc800078e0062 */
[----:B------:R-:W-:Y:S02]  /*eb60*/  IMAD.MOV.U32 R96, RZ, RZ, R98 ;  /* 0x000000ffff607224 */ /* 0x000fe400078e0062 */
[----:B------:R-:W-:-:S04]  /*eb70*/  IMAD.HI.U32 R68, R86, R31, RZ ;  /* 0x0000001f56447227 */ /* 0x000fc800078e00ff */
[----:B------:R-:W-:-:S04]  /*eb80*/  IMAD.WIDE.U32 R96, R87, R87, R96 ;  /* 0x0000005757607225 */ /* 0x000fc800078e0060 */
[----:B------:R-:W-:Y:S02]  /*eb90*/  IMAD.X R69, RZ, RZ, R68, P3 ;  /* 0x000000ffff457224 */ /* 0x000fe400018e0644 */
[----:B------:R-:W-:-:S04]  /*eba0*/  IMAD.MOV.U32 R68, RZ, RZ, R96 ;  /* 0x000000ffff447224 */ /* 0x000fc800078e0060 */
[----:B------:R-:W-:-:S03]  /*ebb0*/  IMAD.WIDE.U32 R68, R43, R86, R68 ;  /* 0x000000562b447225 */ /* 0x000fc600078e0044 */
[----:B------:R-:W-:Y:S02]  /*ebc0*/  IADD3 R72, P2, PT, R106, R68, RZ ;  /* 0x000000446a487210 */ /* 0x000fe40007f5e0ff */
[----:B------:R-:W-:Y:S02]  /*ebd0*/  MOV R106, RZ ;  /* 0x000000ff006a7202 */ /* 0x000fe40000000f00 */
[----:B------:R-:W-:-:S03]  /*ebe0*/  IADD3.X R109, PT, PT, R108, RZ, RZ, P2, !PT ;  /* 0x000000ff6c6d7210 */ /* 0x000fc600017fe4ff */
[----:B------:R-:W-:-:S04]  /*ebf0*/  IMAD.WIDE.U32 R106, R31, R84, R106 ;  /* 0x000000541f6a7225 */ /* 0x000fc800078e006a */
[----:B------:R-:W-:Y:S02]  /*ec00*/  IMAD.MOV.U32 R98, RZ, RZ, R106 ;  /* 0x000000ffff627224 */ /* 0x000fe400078e006a */
[----:B------:R-:W-:Y:S02]  /*ec10*/  IMAD.MOV.U32 R101, RZ, RZ, R107 ;  /* 0x000000ffff657224 */ /* 0x000fe400078e006b */
        /* <DEDUP_REMOVED lines=19> */
[----:B------:R-:W-:Y:S01]  /*ed50*/  IMAD.WIDE.U32 R68, R86, R86, R68 ;  /* 0x0000005656447225 */ /* 0x000fe200078e0044 */
[----:B------:R-:W-:-:S03]  /*ed60*/  IADD3 R65, P2, PT, R106, R108, RZ ;  /* 0x0000006c6a417210 */ /* 0x000fc60007f5e0ff */
[----:B------:R-:W-:-:S04]  /*ed70*/  IMAD.WIDE.U32 R96, R87, R84, R96 ;  /* 0x0000005457607225 */ /* 0x000fc800078e0060 */
        /* <DEDUP_REMOVED lines=22> */
[----:B------:R-:W-:-:S04]  /*eee0*/  IMAD.HI.U32 R100, R38, R31, RZ ;  /* 0x0000001f26647227 */ /* 0x000fc800078e00ff */
[----:B------:R-:W-:-:S04]  /*eef0*/  IMAD.WIDE.U32 R96, R86, R38, R96 ;  /* 0x0000002656607225 */ /* 0x000fc800078e0060 */
[----:B------:R-:W-:-:S04]  /*ef00*/  IMAD.WIDE.U32 R106, R87, R84, R106 ;  /* 0x00000054576a7225 */ /* 0x000fc800078e006a */
[----:B------:R-:W-:-:S04]  /*ef10*/  IMAD.WIDE.U32 R68, R85, R85, R68 ;  /* 0x0000005555447225 */ /* 0x000fc800078e0044 */
[----:B------:R-:W-:Y:S02]  /*ef20*/  IMAD.X R101, RZ, RZ, R100, P2 ;  /* 0x000000ffff657224 */ /* 0x000fe400010e0664 */
[----:B------:R-:W-:Y:S01]  /*ef30*/  IMAD.MOV.U32 R98, RZ, RZ, R99 ;  /* 0x000000ffff627224 */ /* 0x000fe200078e0063 */
[----:B------:R-:W-:Y:S01]  /*ef40*/  MOV R99, R97 ;  /* 0x0000006100637202 */ /* 0x000fe20000000f00 */
[----:B------:R-:W-:Y:S02]  /*ef50*/  IMAD.MOV.U32 R100, RZ, RZ, R106 ;  /* 0x000000ffff647224 */ /* 0x000fe400078e006a */
[----:B------:R-:W-:Y:S02]  /*ef60*/  IMAD.MOV.U32 R97, RZ, RZ, R69 ;  /* 0x000000ffff617224 */ /* 0x000fe400078e0045 */
[----:B------:R-:W-:Y:S02]  /*ef70*/  IMAD.MOV.U32 R69, RZ, RZ, R107 ;  /* 0x000000ffff457224 */ /* 0x000fe400078e006b */
[----:B------:R-:W-:-:S04]  /*ef80*/  IMAD.WIDE.U32 R100, R43, R38, R100 ;  /* 0x000000262b647225 */ /* 0x000fc800078e0064 */
[----:B------:R-:W-:Y:S01]  /*ef90*/  IMAD.WIDE.U32 R68, R86, R84, R68 ;  /* 0x0000005456447225 */ /* 0x000fe200078e0044 */
[----:B------:R-:W-:-:S03]  /*efa0*/  IADD3 R114, P2, PT, R114, R100, RZ ;  /* 0x0000006472727210 */ /* 0x000fc60007f5e0ff */
[----:B------:R-:W-:-:S04]  /*efb0*/  IMAD.WIDE.U32 R96, R85, R84, R96 ;  /* 0x0000005455607225 */ /* 0x000fc800078e0060 */
[----:B------:R-:W-:-:S04]  /*efc0*/  IMAD.WIDE.U32 R98, R12, R86, R98 ;  /* 0x000000560c627225 */ /* 0x000fc800078e0062 */
[----:B------:R-:W-:Y:S01]  /*efd0*/  IMAD.MOV.U32 R100, RZ, RZ, R68 ;  /* 0x000000ffff647224 */ /* 0x000fe200078e0044 */
[----:B------:R-:W-:Y:S01]  /*efe0*/  MOV R68, R96 ;  /* 0x0000006000447202 */ /* 0x000fe20000000f00 */
[----:B------:R-:W-:Y:S02]  /*eff0*/  IMAD.MOV.U32 R96, RZ, RZ, R98 ;  /* 0x000000ffff607224 */ /* 0x000fe400078e0062 */
[----:B------:R-:W-:-:S04]  /*f000*/  IMAD.HI.U32 R98, R12, R31, RZ ;  /* 0x0000001f0c627227 */ /* 0x000fc800078e00ff */
[----:B------:R-:W-:-:S04]  /*f010*/  IMAD.WIDE.U32 R96, R85, R38, R96 ;  /* 0x0000002655607225 */ /* 0x000fc800078e0060 */
[----:B------:R-:W-:-:S04]  /*f020*/  IMAD.WIDE.U32 R68, R85, R84, R68 ;  /* 0x0000005455447225 */ /* 0x000fc800078e0044 */
[----:B------:R-:W-:-:S04]  /*f030*/  IMAD.WIDE.U32 R106, R87, R38, R100 ;  /* 0x00000026576a7225 */ /* 0x000fc800078e0064 */
[----:B------:R-:W-:Y:S02]  /*f040*/  IMAD.X R101, RZ, RZ, R98, P2 ;  /* 0x000000ffff657224 */ /* 0x000fe400010e0662 */
[----:B------:R-:W-:Y:S02]  /*f050*/  IMAD.MOV.U32 R98, RZ, RZ, R99 ;  /* 0x000000ffff627224 */ /* 0x000fe400078e0063 */
[----:B------:R-:W-:Y:S01]  /*f060*/  IMAD.MOV.U32 R99, RZ, RZ, R97 ;  /* 0x000000ffff637224 */ /* 0x000fe200078e0061 */
[----:B------:R-:W-:Y:S01]  /*f070*/  MOV R97, R69 ;  /* 0x0000004500617202 */ /* 0x000fe20000000f00 */
[----:B------:R-:W-:Y:S02]  /*f080*/  IMAD.MOV.U32 R69, RZ, RZ, R107 ;  /* 0x000000ffff457224 */ /* 0x000fe400078e006b */
[----:B------:R-:W-:Y:S02]  /*f090*/  IMAD.MOV.U32 R100, RZ, RZ, R106 ;  /* 0x000000ffff647224 */ /* 0x000fe400078e006a */
        /* <DEDUP_REMOVED lines=8> */
[----:B------:R-:W-:Y:S02]  /*f120*/  IMAD.MOV.U32 R107, RZ, RZ, R69 ;  /* 0x000000ffff6b7224 */ /* 0x000fe400078e0045 */
[----:B------:R-:W-:Y:S01]  /*f130*/  IMAD.MOV.U32 R101, RZ, RZ, R109 ;  /* 0x000000ffff657224 */ /* 0x000fe200078e006d */
[----:B------:R-:W-:Y:S01]  /*f140*/  MOV R109, RZ ;  /* 0x000000ff006d7202 */ /* 0x000fe20000000f00 */
[----:B------:R-:W-:-:S04]  /*f150*/  IMAD.WIDE.U32 R110, R84, R38, R110 ;  /* 0x00000026546e7225 */ /* 0x000fc800078e006e */
[----:B------:R-:W-:-:S04]  /*f160*/  IMAD.WIDE.U32 R68, R108, 0x3d1, RZ ;  /* 0x000003d16c447825 */ /* 0x000fc800078e00ff */
[----:B------:R-:W-:Y:S01]  /*f170*/  IMAD.WIDE.U32 R106, R85, R38, R106 ;  /* 0x00000026556a7225 */ /* 0x000fe200078e006a */
[----:B------:R-:W-:-:S03]  /*f180*/  IADD3 RZ, P2, PT, RZ, R68, RZ ;  /* 0x00000044ffff7210 */ /* 0x000fc60007f5e0ff */
[----:B------:R-:W-:-:S04]  /*f190*/  IMAD.WIDE.U32 R100, R12, R87, R100 ;  /* 0x000000570c647225 */ /* 0x000fc800078e0064 */
[----:B------:R-:W-:Y:S02]  /*f1a0*/  IMAD.MOV.U32 R97, RZ, RZ, R111 ;  /* 0x000000ffff617224 */ /* 0x000fe400078e006f */
[----:B------:R-:W-:Y:S02]  /*f1b0*/  IMAD.MOV.U32 R98, RZ, RZ, R110 ;  /* 0x000000ffff627224 */ /* 0x000fe400078e006e */
[----:B------:R-:W-:Y:S02]  /*f1c0*/  IMAD.MOV.U32 R110, RZ, RZ, R69 ;  /* 0x000000ffff6e7224 */ /* 0x000fe400078e0045 */
[----:B------:R-:W-:Y:S02]  /*f1d0*/  IMAD.MOV.U32 R111, RZ, RZ, RZ ;  /* 0x000000ffff6f7224 */ /* 0x000fe400078e00ff */
[----:B------:R-:W-:Y:S01]  /*f1e0*/  IMAD.MOV.U32 R96, RZ, RZ, R99 ;  /* 0x000000ffff607224 */ /* 0x000fe200078e0063 */
[----:B------:R-:W-:Y:S01]  /*f1f0*/  MOV R99, R107 ;  /* 0x0000006b00637202 */ /* 0x000fe20000000f00 */
[----:B------:R-:W-:-:S02]  /*f200*/  IMAD.MOV.U32 R107, RZ, RZ, R101 ;  /* 0x000000ffff6b7224 */ /* 0x000fc400078e0065 */
[----:B------:R-:W-:-:S04]  /*f210*/  IMAD.WIDE.U32 R110, R100, 0x3d1, R110 ;  /* 0x000003d1646e7825 */ /* 0x000fc800078e006e */
[----:B------:R-:W-:Y:S01]  /*f220*/  IMAD.WIDE.U32 R106, R12, R86, R106 ;  /* 0x000000560c6a7225 */ /* 0x000fe200078e006a */
[----:B------:R-:W-:-:S03]  /*f230*/  IADD3.X R69, P2, PT, R110, R108, RZ, P2, !PT ;  /* 0x0000006c6e457210 */ /* 0x000fc6000175e4ff */
[----:B------:R-:W-:Y:S02]  /*f240*/  IMAD.MOV.U32 R108, RZ, RZ, R111 ;  /* 0x000000ffff6c7224 */ /* 0x000fe400078e006f */
[----:B------:R-:W-:-:S04]  /*f250*/  IMAD.WIDE.U32 R98, R84, R38, R98 ;  /* 0x0000002654627225 */ /* 0x000fc800078e0062 */
[----:B------:R-:W-:Y:S01]  /*f260*/  IMAD.WIDE.U32 R108, R106, 0x3d1, R108 ;  /* 0x000003d16a6c7825 */ /* 0x000fe200078e006c */
[----:B------:R-:W-:-:S03]  /*f270*/  MOV R111, R99 ;  /* 0x00000063006f7202 */ /* 0x000fc60000000f00 */
[----:B------:R-:W-:Y:S01]  /*f280*/  IMAD.MOV.U32 R101, RZ, RZ, R107 ;  /* 0x000000ffff657224 */ /* 0x000fe200078e006b */
[----:B------:R-:W-:Y:S01]  /*f290*/  IADD3.X R102, P2, PT, R108, R100, RZ, P2, !PT ;  /* 0x000000646c667210 */ /* 0x000fe2000175e4ff */
[----:B------:R-:W-:Y:S02]  /*f2a0*/  IMAD.MOV.U32 R100, RZ, RZ, R98 ;  /* 0x000000ffff647224 */ /* 0x000fe400078e0062 */
[----:B------:R-:W-:-:S04]  /*f2b0*/  IMAD.WIDE.U32 R96, R12, R84, R96 ;  /* 0x000000540c607225 */ /* 0x000fc800078e0060 */
[----:B------:R-:W-:-:S04]  /*f2c0*/  IMAD.WIDE.U32 R100, R12, R85, R100 ;  /* 0x000000550c647225 */ /* 0x000fc800078e0064 */
[----:B------:R-:W-:Y:S02]  /*f2d0*/  IMAD.MOV.U32 R98, RZ, RZ, R109 ;  /* 0x000000ffff627224 */ /* 0x000fe400078e006d */
[----:B------:R-:W-:Y:S02]  /*f2e0*/  IMAD.MOV.U32 R99, RZ, RZ, RZ ;  /* 0x000000ffff637224 */ /* 0x000fe400078e00ff */
[----:B------:R-:W-:Y:S02]  /*f2f0*/  IMAD.MOV.U32 R110, RZ, RZ, R96 ;  /* 0x000000ffff6e7224 */ /* 0x000fe400078e0060 */
        /* <DEDUP_REMOVED lines=13> */
[----:B------:R-:W-:-:S04]  /*f3d0*/  IMAD.WIDE.U32 R108, R96, 0x3d1, R108 ;  /* 0x000003d1606c7825 */ /* 0x000fc800078e006c */
[----:B------:R-:W-:Y:S01]  /*f3e0*/  IMAD.WIDE.U32 R98, R12, R38, R98 ;  /* 0x000000260c627225 */ /* 0x000fe200078e0062 */
[----:B------:R-:W-:-:S03]  /*f3f0*/  IADD3.X R97, P2, PT, R108, R100, RZ, P2, !PT ;  /* 0x000000646c617210 */ /* 0x000fc6000175e4ff */
[----:B------:R-:W-:Y:S02]  /*f400*/  IMAD.MOV.U32 R100, RZ, RZ, R109 ;  /* 0x000000ffff647224 */ /* 0x000fe400078e006d */
[----:B------:R-:W-:Y:S02]  /*f410*/  IMAD.MOV.U32 R101, RZ, RZ, RZ ;  /* 0x000000ffff657224 */ /* 0x000fe400078e00ff */
[----:B------:R-:W-:Y:S02]  /*f420*/  IMAD.MOV.U32 R106, RZ, RZ, R107 ;  /* 0x000000ffff6a7224 */ /* 0x000fe400078e006b */
[----:B------:R-:W-:-:S04]  /*f430*/  IMAD.WIDE.U32 R100, R98, 0x3d1, R100 ;  /* 0x000003d162647825 */ /* 0x000fc800078e0064 */
[----:B------:R-:W-:Y:S01]  /*f440*/  IMAD.MOV.U32 R107, RZ, RZ, R99 ;  /* 0x000000ffff6b7224 */ /* 0x000fe200078e0063 */
[----:B------:R-:W-:Y:S02]  /*f450*/  IADD3.X R99, P2, PT, R100, R96, RZ, P2, !PT ;  /* 0x0000006064637210 */ /* 0x000fe4000175e4ff */
[----:B------:R-:W-:Y:S01]  /*f460*/  MOV R100, R101 ;  /* 0x0000006500647202 */ /* 0x000fe20000000f00 */
[----:B------:R-:W-:-:S04]  /*f470*/  IMAD.WIDE.U32 R106, R12, R12, R106 ;  /* 0x0000000c0c6a7225 */ /* 0x000fc800078e006a */
[----:B------:R-:W-:Y:S02]  /*f480*/  IMAD.MOV.U32 R101, RZ, RZ, RZ ;  /* 0x000000ffff657224 */ /* 0x000fe400078e00ff */
[----:B------:R-:W-:-:S04]  /*f490*/  IMAD.WIDE.U32 R100, R106, 0x3d1, R100 ;  /* 0x000003d16a647825 */ /* 0x000fc800078e0064 */
[----:B------:R-:W-:Y:S01]  /*f4a0*/  IMAD R59, R107, 0x3d1, R101 ;  /* 0x000003d16b3b7824 */ /* 0x000fe200078e0265 */
[----:B------:R-:W-:-:S05]  /*f4b0*/  IADD3.X R100, P2, PT, R100, R98, RZ, P2, !PT ;  /* 0x0000006264647210 */ /* 0x000fca000175e4ff */
[----:B------:R-:W-:Y:S01]  /*f4c0*/  IMAD.X R59, R59, 0x1, R106, P2 ;  /* 0x000000013b3b7824 */ /* 0x000fe200010e066a */
[----:B------:R-:W-:-:S04]  /*f4d0*/  IADD3 R106, P2, PT, R68, -UR4, RZ ;  /* 0x80000004446a7c10 */ /* 0x000fc8000ff5e0ff */
[----:B------:R-:W-:-:S04]  /*f4e0*/  IADD3.X R108, P2, PT, R69, ~UR5, RZ, P2, !PT ;  /* 0x80000005456c7c10 */ /* 0x000fc8000975e4ff */
[----:B------:R-:W-:-:S04]  /*f4f0*/  IADD3.X R96, P2, PT, R102, ~UR8, RZ, P2, !PT ;  /* 0x8000000866607c10 */ /* 0x000fc8000975e4ff */
[----:B------:R-:W-:-:S04]  /*f500*/  IADD3.X R101, P2, PT, R105, ~UR9, RZ, P2, !PT ;  /* 0x8000000969657c10 */ /* 0x000fc8000975e4ff */
[----:B------:R-:W-:-:S04]  /*f510*/  IADD3.X R95, P2, PT, R97, ~UR10, RZ, P2, !PT ;  /* 0x8000000a615f7c10 */ /* 0x000fc8000975e4ff */
[----:B------:R-:W-:-:S04]  /*f520*/  IADD3.X R98, P2, PT, R99, ~UR11, RZ, P2, !PT ;  /* 0x8000000b63627c10 */ /* 0x000fc8000975e4ff */
[----:B------:R-:W-:-:S04]  /*f530*/  IADD3.X R93, P2, PT, R100, ~UR6, RZ, P2, !PT ;  /* 0x80000006645d7c10 */ /* 0x000fc8000975e4ff */
[----:B------:R-:W-:-:S04]  /*f540*/  IADD3.X R107, PT, PT, R59, ~UR7, RZ, P2, !PT ;  /* 0x800000073b6b7c10 */ /* 0x000fc800097fe4ff */
[----:B------:R-:W-:-:S13]  /*f550*/  ISETP.NE.AND P4, PT, R107, RZ, PT ;  /* 0x000000ff6b00720c */ /* 0x000fda0003f85270 */
[----:B------:R-:W-:Y:S01]  /*f560*/  @P4 IMAD.MOV.U32 R106, RZ, RZ, R68 ;  /* 0x000000ffff6a4224 */ /* 0x000fe200078e0044 */
[----:B------:R-:W-:Y:S01]  /*f570*/  IADD3 R68, P3, PT, R83, R104, RZ ;  /* 0x0000006853447210 */ /* 0x000fe20007f7e0ff */
[----:B------:R-:W-:Y:S01]  /*f580*/  @P4 IMAD.MOV.U32 R108, RZ, RZ, R69 ;  /* 0x000000ffff6c4224 */ /* 0x000fe200078e0045 */
[----:B------:R-:W-:Y:S01]  /*f590*/  @P4 MOV R96, R102 ;  /* 0x0000006600604202 */ /* 0x000fe20000000f00 */
[----:B------:R-:W-:Y:S01]  /*f5a0*/  @P4 IMAD.MOV.U32 R101, RZ, RZ, R105 ;  /* 0x000000ffff654224 */ /* 0x000fe200078e0069 */
[----:B------:R-:W-:Y:S01]  /*f5b0*/  IADD3 R51, P2, PT, R51, R106, RZ ;  /* 0x0000006a33337210 */ /* 0x000fe20007f5e0ff */
[----:B------:R-:W-:Y:S01]  /*f5c0*/  @P4 IMAD.MOV.U32 R95, RZ, RZ, R97 ;  /* 0x000000ffff5f4224 */ /* 0x000fe200078e0061 */
[----:B------:R-:W-:Y:S01]  /*f5d0*/  IADD3 R111, P5, PT, R68, -UR4, RZ ;  /* 0x80000004446f7c10 */ /* 0x000fe2000ffbe0ff */
[----:B------:R-:W-:Y:S01]  /*f5e0*/  @P4 IMAD.MOV.U32 R98, RZ, RZ, R99 ;  /* 0x000000ffff624224 */ /* 0x000fe200078e0063 */
[----:B------:R-:W-:Y:S02]  /*f5f0*/  IADD3.X R53, P2, PT, R53, R108, RZ, P2, !PT ;  /* 0x0000006c35357210 */ /* 0x000fe4000175e4ff */
[----:B------:R-:W-:-:S02]  /*f600*/  IADD3.X R108, P3, PT, R16, R103, RZ, P3, !PT ;  /* 0x00000067106c7210 */ /* 0x000fc40001f7e4ff */
[----:B------:R-:W-:Y:S02]  /*f610*/  @P4 MOV R93, R100 ;  /* 0x00000064005d4202 */ /* 0x000fe40000000f00 */
[----:B------:R-:W-:Y:S02]  /*f620*/  IADD3.X R102, P3, PT, R41, R90, RZ, P3, !PT ;  /* 0x0000005a29667210 */ /* 0x000fe40001f7e4ff */
[----:B------:R-:W-:Y:S02]  /*f630*/  IADD3.X R109, P5, PT, R108, ~UR5, RZ, P5, !PT ;  /* 0x800000056c6d7c10 */ /* 0x000fe4000afbe4ff */
[----:B------:R-:W-:Y:S02]  /*f640*/  IADD3.X R69, P3, PT, R36, R71, RZ, P3, !PT ;  /* 0x0000004724457210 */ /* 0x000fe40001f7e4ff */
[----:B------:R-:W-:Y:S02]  /*f650*/  IADD3.X R103, P5, PT, R102, ~UR8, RZ, P5, !PT ;  /* 0x8000000866677c10 */ /* 0x000fe4000afbe4ff */
[----:B------:R-:W-:-:S02]  /*f660*/  IADD3.X R80, P3, PT, R11, R80, RZ, P3, !PT ;  /* 0x000000500b507210 */ /* 0x000fc40001f7e4ff */
[----:B------:R-:W-:Y:S02]  /*f670*/  IADD3.X R104, P5, PT, R69, ~UR9, RZ, P5, !PT ;  /* 0x8000000945687c10 */ /* 0x000fe4000afbe4ff */
[----:B------:R-:W-:Y:S02]  /*f680*/  IADD3.X R71, P3, PT, R30, R67, RZ, P3, !PT ;  /* 0x000000431e477210 */ /* 0x000fe40001f7e4ff */
[----:B------:R-:W-:Y:S02]  /*f690*/  IADD3.X R105, P5, PT, R80, ~UR10, RZ, P5, !PT ;  /* 0x8000000a50697c10 */ /* 0x000fe4000afbe4ff */
[----:B------:R-:W-:Y:S02]  /*f6a0*/  IADD3.X R90, P3, PT, R42, R37, RZ, P3, !PT ;  /* 0x000000252a5a7210 */ /* 0x000fe40001f7e4ff */
[----:B------:R-:W-:-:S03]  /*f6b0*/  IADD3.X R106, P5, PT, R71, ~UR11, RZ, P5, !PT ;  /* 0x8000000b476a7c10 */ /* 0x000fc6000afbe4ff */
[----:B------:R-:W-:Y:S01]  /*f6c0*/  IMAD.X R37, R23, 0x1, R70, P3 ;  /* 0x0000000117257824 */ /* 0x000fe200018e0646 */
[----:B------:R-:W-:-:S04]  /*f6d0*/  IADD3.X R107, P5, PT, R90, ~UR6, RZ, P5, !PT ;  /* 0x800000065a6b7c10 */ /* 0x000fc8000afbe4ff */
[----:B------:R-:W-:Y:S02]  /*f6e0*/  IADD3.X R67, PT, PT, R37, ~UR7, RZ, P5, !PT ;  /* 0x8000000725437c10 */ /* 0x000fe4000affe4ff */
[----:B------:R-:W-:Y:S02]  /*f6f0*/  IADD3.X R91, P5, PT, R91, R96, RZ, P2, !PT ;  /* 0x000000605b5b7210 */ /* 0x000fe400017be4ff */
[----:B------:R-:W-:Y:S02]  /*f700*/  ISETP.NE.AND P3, PT, R67, RZ, PT ;  /* 0x000000ff4300720c */ /* 0x000fe40003f65270 */
[----:B------:R-:W-:Y:S02]  /*f710*/  IADD3.X R78, P4, PT, R78, R101, RZ, P5, !PT ;  /* 0x000000654e4e7210 */ /* 0x000fe40002f9e4ff */
[----:B------:R-:W-:Y:S02]  /*f720*/  SEL R68, R111, R68, !P3 ;  /* 0x000000446f447207 */ /* 0x000fe40005800000 */
[----:B------:R-:W-:-:S02]  /*f730*/  SEL R67, R109, R108, !P3 ;  /* 0x0000006c6d437207 */ /* 0x000fc40005800000 */
[----:B------:R-:W-:Y:S02]  /*f740*/  SEL R70, R103, R102, !P3 ;  /* 0x0000006667467207 */ /* 0x000fe40005800000 */
[----:B------:R-:W-:Y:S02]  /*f750*/  SEL R69, R104, R69, !P3 ;  /* 0x0000004568457207 */ /* 0x000fe40005800000 */
[----:B------:R-:W-:Y:S02]  /*f760*/  SEL R80, R105, R80, !P3 ;  /* 0x0000005069507207 */ /* 0x000fe40005800000 */
[----:B------:R-:W-:Y:S02]  /*f770*/  SEL R71, R106, R71, !P3 ;  /* 0x000000476a477207 */ /* 0x000fe40005800000 */
[----:B------:R-:W-:Y:S02]  /*f780*/  SEL R90, R107, R90, !P3 ;  /* 0x0000005a6b5a7207 */ /* 0x000fe40005800000 */
[----:B------:R-:W-:-:S04]  /*f790*/  IADD3 R102, P3, PT, R29, -UR4, RZ ;  /* 0x800000041d667c10 */ /* 0x000fc8000ff7e0ff */
[----:B------:R-:W-:Y:S02]  /*f7a0*/  IADD3.X R96, P2, PT, R45, ~UR5, RZ, P3, !PT ;  /* 0x800000052d607c10 */ /* 0x000fe40009f5e4ff */
[----:B------:R-:W-:Y:S01]  /*f7b0*/  IADD3.X R50, P3, PT, R81, R50, RZ, P0, !PT ;  /* 0x0000003251327210 */ /* 0x000fe2000077e4ff */
[----:B------:R-:W-:Y:S01]  /*f7c0*/  IMAD R81, R68, R68, RZ ;  /* 0x0000004444517224 */ /* 0x000fe200078e02ff */
[----:B------:R-:W-:Y:S02]  /*f7d0*/  IADD3.X R100, P5, PT, R47, ~UR8, RZ, P2, !PT ;  /* 0x800000082f647c10 */ /* 0x000fe400097be4ff */
[----:B------:R-:W-:Y:S02]  /*f7e0*/  IADD3.X R72, P2, PT, R72, R95, RZ, P4, !PT ;  /* 0x0000005f48487210 */ /* 0x000fe4000275e4ff */
[----:B------:R-:W-:Y:S02]  /*f7f0*/  IADD3.X R52, P4, PT, R77, R52, RZ, P3, !PT ;  /* 0x000000344d347210 */ /* 0x000fe40001f9e4ff */
[----:B------:R-:W-:-:S02]  /*f800*/  IADD3.X R75, P0, PT, R75, R60, RZ, P1, !PT ;  /* 0x0000003c4b4b7210 */ /* 0x000fc40000f1e4ff */
[----:B------:R-:W-:Y:S02]  /*f810*/  IADD3.X R103, P1, PT, R50, ~UR9, RZ, P5, !PT ;  /* 0x8000000932677c10 */ /* 0x000fe4000af3e4ff */
[----:B------:R-:W-:Y:S02]  /*f820*/  IADD3 R60, P3, PT, R51, -UR4, RZ ;  /* 0x80000004333c7c10 */ /* 0x000fe4000ff7e0ff */
[----:B------:R-:W-:Y:S02]  /*f830*/  IADD3.X R57, P4, PT, R57, R48, RZ, P4, !PT ;  /* 0x0000003039397210 */ /* 0x000fe4000279e4ff */
[----:B------:R-:W-:Y:S02]  /*f840*/  IADD3.X R101, P1, PT, R52, ~UR10, RZ, P1, !PT ;  /* 0x8000000a34657c10 */ /* 0x000fe40008f3e4ff */
[----:B------:R-:W-:Y:S02]  /*f850*/  IADD3.X R104, P3, PT, R53, ~UR5, RZ, P3, !PT ;  /* 0x8000000535687c10 */ /* 0x000fe40009f7e4ff */
[----:B------:R-:W-:-:S02]  /*f860*/  IADD3.X R56, P4, PT, R63, R56, RZ, P4, !PT ;  /* 0x000000383f387210 */ /* 0x000fc4000279e4ff */
[----:B------:R-:W-:Y:S02]  /*f870*/  IADD3.X R48, P1, PT, R57, ~UR11, RZ, P1, !PT ;  /* 0x8000000b39307c10 */ /* 0x000fe40008f3e4ff */
[----:B------:R-:W-:Y:S01]  /*f880*/  IADD3.X R116, P3, PT, R91, ~UR8, RZ, P3, !PT ;  /* 0x800000085b747c10 */ /* 0x000fe20009f7e4ff */
[----:B------:R-:W-:Y:S01]  /*f890*/  IMAD.X R79, R79, 0x1, R46, P4 ;  /* 0x000000014f4f7824 */ /* 0x000fe200020e062e */
[----:B------:R-:W-:Y:S01]  /*f8a0*/  IADD3.X R98, P2, PT, R65, R98, RZ, P2, !PT ;  /* 0x0000006241627210 */ /* 0x000fe2000175e4ff */
[----:B------:R-:W-:Y:S01]  /*f8b0*/  IMAD.MOV.U32 R46, RZ, RZ, RZ ;  /* 0x000000ffff2e7224 */ /* 0x000fe200078e00ff */
[----:B------:R-:W-:Y:S02]  /*f8c0*/  IADD3.X R97, P1, PT, R56, ~UR6, RZ, P1, !PT ;  /* 0x8000000638617c10 */ /* 0x000fe40008f3e4ff */
[----:B------:R-:W-:Y:S02]  /*f8d0*/  IADD3.X R77, P3, PT, R78, ~UR9, RZ, P3, !PT ;  /* 0x800000094e4d7c10 */ /* 0x000fe40009f7e4ff */
[----:B------:R-:W-:-:S02]  /*f8e0*/  IADD3.X R110, P2, PT, R34, R93, RZ, P2, !PT ;  /* 0x0000005d226e7210 */ /* 0x000fc4000175e4ff */
[----:B------:R-:W-:Y:S02]  /*f8f0*/  IADD3.X R34, PT, PT, R79, ~UR7, RZ, P1, !PT ;  /* 0x800000074f227c10 */ /* 0x000fe40008ffe4ff */
[----:B------:R-:W-:Y:S01]  /*f900*/  IADD3.X R105, P3, PT, R72, ~UR10, RZ, P3, !PT ;  /* 0x8000000a48697c10 */ /* 0x000fe20009f7e4ff */
[----:B------:R-:W-:Y:S01]  /*f910*/  IMAD.X R114, R114, 0x1, R59, P2 ;  /* 0x0000000172727824 */ /* 0x000fe200010e063b */
[----:B------:R-:W-:Y:S01]  /*f920*/  IADD3.X R54, P0, PT, R55, R54, RZ, P0, !PT ;  /* 0x0000003637367210 */ /* 0x000fe2000071e4ff */
[----:B------:R-:W-:Y:S01]  /*f930*/  IMAD.HI.U32 R55, R68, R68, RZ ;  /* 0x0000004444377227 */ /* 0x000fe200078e00ff */
[----:B------:R-:W-:Y:S02]  /*f940*/  ISETP.NE.AND P2, PT, R34, RZ, PT ;  /* 0x000000ff2200720c */ /* 0x000fe40003f45270 */
[----:B------:R-:W-:Y:S01]  /*f950*/  IADD3.X R99, P3, PT, R98, ~UR11, RZ, P3, !PT ;  /* 0x8000000b62637c10 */ /* 0x000fe20009f7e4ff */
[----:B------:R-:W-:Y:S01]  /*f960*/  IMAD.HI.U32 R34, R68, R67, RZ ;  /* 0x0000004344227227 */ /* 0x000fe200078e00ff */
[----:B------:R-:W-:-:S02]  /*f970*/  IADD3.X R61, P0, PT, R61, R58, RZ, P0, !PT ;  /* 0x0000003a3d3d7210 */ /* 0x000fc4000071e4ff */
[----:B------:R-:W-:Y:S02]  /*f980*/  IADD3.X R63, P3, PT, R110, ~UR6, RZ, P3, !PT ;  /* 0x800000066e3f7c10 */ /* 0x000fe40009f7e4ff */
[----:B------:R-:W-:Y:S02]  /*f990*/  SEL R29, R102, R29, !P2 ;  /* 0x0000001d661d7207 */ /* 0x000fe40005000000 */
[----:B------:R-:W-:Y:S02]  /*f9a0*/  IADD3.X R73, P0, PT, R73, R44, RZ, P0, !PT ;  /* 0x0000002c49497210 */ /* 0x000fe4000071e4ff */
[----:B------:R-:W-:Y:S01]  /*f9b0*/  IADD3.X R44, PT, PT, R114, ~UR7, RZ, P3, !PT ;  /* 0x80000007722c7c10 */ /* 0x000fe20009ffe4ff */
[----:B------:R-:W-:Y:S01]  /*f9c0*/  IMAD.WIDE.U32 R112, R29, R32, RZ ;  /* 0x000000201d707225 */ /* 0x000fe200078e00ff */
[----:B------:R-:W-:Y:S02]  /*f9d0*/  SEL R95, R96, R45, !P2 ;  /* 0x0000002d605f7207 */ /* 0x000fe40005000000 */
[----:B------:R-:W-:Y:S01]  /*f9e0*/  ISETP.NE.AND P3, PT, R44, RZ, PT ;  /* 0x000000ff2c00720c */ /* 0x000fe20003f65270 */
[----:B------:R-:W-:Y:S01]  /*f9f0*/  IMAD.MOV.U32 R44, RZ, RZ, RZ ;  /* 0x000000ffff2c7224 */ /* 0x000fe200078e00ff */
[----:B------:R-:W-:Y:S01]  /*fa00*/  SEL R103, R103, R50, !P2 ;  /* 0x0000003267677207 */ /* 0x000fe20005000000 */
[----:B------:R-:W-:Y:S01]  /*fa10*/  IMAD.MOV.U32 R45, RZ, RZ, R113 ;  /* 0x000000ffff2d7224 */ /* 0x000fe200078e0071 */
[----:B------:R-:W-:Y:S01]  /*fa20*/  SEL R93, R77, R78, !P3 ;  /* 0x0000004e4d5d7207 */ /* 0x000fe20005800000 */
[----:B------:R-:W-:Y:S01]  /*fa30*/  IMAD.MOV.U32 R50, RZ, RZ, RZ ;  /* 0x000000ffff327224 */ /* 0x000fe200078e00ff */
[----:B------:R-:W-:Y:S01]  /*fa40*/  SEL R77, R100, R47, !P2 ;  /* 0x0000002f644d7207 */ /* 0x000fe20005000000 */
[----:B------:R-:W-:Y:S01]  /*fa50*/  IMAD.WIDE.U32 R44, R95, R32, R44 ;  /* 0x000000205f2c7225 */ /* 0x000fe200078e002c */
[----:B------:R-:W-:-:S02]  /*fa60*/  SEL R102, R60, R51, !P3 ;  /* 0x000000333c667207 */ /* 0x000fc40005800000 */
[----:B------:R-:W-:Y:S01]  /*fa70*/  IADD3 R106, P1, PT, R7, -UR4, RZ ;  /* 0x80000004076a7c10 */ /* 0x000fe2000ff3e0ff */
[----:B------:R-:W-:Y:S01]  /*fa80*/  IMAD.MOV.U32 R47, RZ, RZ, R45 ;  /* 0x000000ffff2f7224 */ /* 0x000fe200078e002d */
[----:B------:R-:W-:Y:S01]  /*fa90*/  MOV R45, RZ ;  /* 0x000000ff002d7202 */ /* 0x000fe20000000f00 */
[----:B------:R-:W-:Y:S01]  /*faa0*/  IMAD.MOV.U32 R96, RZ, RZ, RZ ;  /* 0x000000ffff607224 */ /* 0x000fe200078e00ff */
[----:B------:R-:W-:Y:S01]  /*fab0*/  IADD3.X R58, P1, PT, R33, ~UR5, RZ, P1, !PT ;  /* 0x80000005213a7c10 */ /* 0x000fe20008f3e4ff */
[----:B------:R-:W-:Y:S01]  /*fac0*/  IMAD.WIDE.U32 R46, R77, R32, R46 ;  /* 0x000000204d2e7225 */ /* 0x000fe200078e002e */
[----:B------:R-:W-:Y:S02]  /*fad0*/  SEL R104, R104, R53, !P3 ;  /* 0x0000003568687207 */ /* 0x000fe40005800000 */
[----:B------:R-:W-:Y:S01]  /*fae0*/  SEL R101, R101, R52, !P2 ;  /* 0x0000003465657207 */ /* 0x000fe20005000000 */
[----:B------:R-:W-:Y:S01]  /*faf0*/  IMAD.MOV.U32 R51, RZ, RZ, R47 ;  /* 0x000000ffff337224 */ /* 0x000fe200078e002f */
[----:B------:R-:W-:Y:S01]  /*fb00*/  IADD3.X R108, P1, PT, R75, ~UR8, RZ, P1, !PT ;  /* 0x800000084b6c7c10 */ /* 0x000fe20008f3e4ff */
[----:B------:R-:W-:Y:S01]  /*fb10*/  IMAD.WIDE.U32 R44, R29, R94, R44 ;  /* 0x0000005e1d2c7225 */ /* 0x000fe200078e002c */
[----:B------:R-:W-:-:S02]  /*fb20*/  IADD3.X R89, P0, PT, R89, R28, RZ, P0, !PT ;  /* 0x0000001c59597210 */ /* 0x000fc4000071e4ff */
[----:B------:R-:W-:Y:S01]  /*fb30*/  IADD3.X R59, P1, PT, R54, ~UR9, RZ, P1, !PT ;  /* 0x80000009363b7c10 */ /* 0x000fe20008f3e4ff */
[----:B------:R-:W-:Y:S01]  /*fb40*/  IMAD.WIDE.U32 R50, R103, R32, R50 ;  /* 0x0000002067327225 */ /* 0x000fe200078e0032 */
[----:B------:R-:W-:Y:S02]  /*fb50*/  IADD3 RZ, P5, PT, RZ, R81, RZ ;  /* 0x00000051ffff7210 */ /* 0x000fe40007fbe0ff */
[----:B------:R-:W-:Y:S01]  /*fb60*/  SEL R65, R116, R91, !P3 ;  /* 0x0000005b74417207 */ /* 0x000fe20005800000 */
[----:B------:R-:W-:Y:S01]  /*fb70*/  IMAD.MOV.U32 R52, RZ, RZ, RZ ;  /* 0x000000ffff347224 */ /* 0x000fe200078e00ff */
[----:B------:R-:W-:Y:S01]  /*fb80*/  MOV R53, R51 ;  /* 0x0000003300357202 */ /* 0x000fe20000000f00 */
[----:B------:R-:W-:Y:S01]  /*fb90*/  IMAD.MOV.U32 R47, RZ, RZ, R45 ;  /* 0x000000ffff2f7224 */ /* 0x000fe200078e002d */
[----:B------:R-:W-:Y:S01]  /*fba0*/  SEL R110, R63, R110, !P3 ;  /* 0x0000006e3f6e7207 */ /* 0x000fe20005800000 */
[----:B------:R-:W-:Y:S01]  /*fbb0*/  IMAD R28, R68, R67, RZ ;  /* 0x00000043441c7224 */ /* 0x000fe200078e02ff */
[----:B------:R-:W-:Y:S01]  /*fbc0*/  SEL R63, R48, R57, !P2 ;  /* 0x00000039303f7207 */ /* 0x000fe20005000000 */
[----:B------:R-:W-:Y:S01]  /*fbd0*/  IMAD.WIDE.U32 R52, R101, R32, R52 ;  /* 0x0000002065347225 */ /* 0x000fe200078e0034 */
[----:B------:R-:W-:-:S02]  /*fbe0*/  SEL R91, R97, R56, !P2 ;  /* 0x00000038615b7207 */ /* 0x000fc40005000000 */
[----:B------:R-:W-:Y:S01]  /*fbf0*/  IADD3.X R60, P1, PT, R61, ~UR10, RZ, P1, !PT ;  /* 0x8000000a3d3c7c10 */ /* 0x000fe20008f3e4ff */
[----:B------:R-:W-:Y:S01]  /*fc00*/  IMAD.WIDE.U32 R46, R95, R94, R46 ;  /* 0x0000005e5f2e7225 */ /* 0x000fe200078e002e */
[----:B------:R-:W-:Y:S02]  /*fc10*/  IADD3 RZ, P4, PT, RZ, R28, RZ ;  /* 0x0000001cffff7210 */ /* 0x000fe40007f9e0ff */
[----:B------:R-:W-:Y:S01]  /*fc20*/  IADD3.X R78, P1, PT, R73, ~UR11, RZ, P1, !PT ;  /* 0x8000000b494e7c10 */ /* 0x000fe20008f3e4ff */
[----:B------:R-:W-:Y:S01]  /*fc30*/  IMAD.MOV.U32 R56, RZ, RZ, RZ ;  /* 0x000000ffff387224 */ /* 0x000fe200078e00ff */
[----:B------:R-:W-:Y:S01]  /*fc40*/  SEL R100, R105, R72, !P3 ;  /* 0x0000004869647207 */ /* 0x000fe20005800000 */
[----:B------:R-:W-:Y:S01]  /*fc50*/  IMAD.MOV.U32 R57, RZ, RZ, R53 ;  /* 0x000000ffff397224 */ /* 0x000fe200078e0035 */
[----:B------:R-:W-:Y:S01]  /*fc60*/  IADD3.X R72, P1, PT, R89, ~UR6, RZ, P1, !PT ;  /* 0x8000000659487c10 */ /* 0x000fe20008f3e4ff */
[----:B------:R-:W-:Y:S01]  /*fc70*/  IMAD.X R55, RZ, RZ, R55, P5 ;  /* 0x000000ffff377224 */ /* 0x000fe200028e0637 */
[----:B------:R-:W-:Y:S01]  /*fc80*/  SEL R116, R99, R98, !P3 ;  /* 0x0000006263747207 */ /* 0x000fe20005800000 */
[----:B------:R-:W-:-:S02]  /*fc90*/  IMAD.MOV.U32 R48, RZ, RZ, R52 ;  /* 0x000000ffff307224 */ /* 0x000fc400078e0034 */
[----:B------:R-:W-:Y:S02]  /*fca0*/  IMAD.MOV.U32 R51, RZ, RZ, R47 ;  /* 0x000000ffff337224 */ /* 0x000fe400078e002f */
[----:B------:R-:W-:-:S04]  /*fcb0*/  IMAD.WIDE.U32 R52, R63, R32, R56 ;  /* 0x000000203f347225 */ /* 0x000fc800078e0038 */
[----:B------:R-:W-:Y:S01]  /*fcc0*/  IMAD.X R55, R34, 0x1, R55, P4 ;  /* 0x0000000122377824 */ /* 0x000fe200020e0637 */
[----:B------:R-:W-:Y:S01]  /*fcd0*/  IADD3.X R34, PT, PT, R49, R6, RZ, P0, !PT ;  /* 0x0000000631227210 */ /* 0x000fe200007fe4ff */
[----:B------:R-:W-:-:S03]  /*fce0*/  IMAD.WIDE.U32 R50, R77, R94, R50 ;  /* 0x0000005e4d327225 */ /* 0x000fc600078e0032 */
[----:B------:R-:W-:Y:S01]  /*fcf0*/  IADD3.X R6, PT, PT, R34, ~UR7, RZ, P1, !PT ;  /* 0x8000000722067c10 */ /* 0x000fe20008ffe4ff */
[----:B------:R-:W-:Y:S01]  /*fd00*/  IMAD.MOV.U32 R57, RZ, RZ, R53 ;  /* 0x000000ffff397224 */ /* 0x000fe200078e0035 */
[----:B------:R-:W-:Y:S01]  /*fd10*/  MOV R49, R51 ;  /* 0x0000003300317202 */ /* 0x000fe20000000f00 */
[----:B------:R-:W-:Y:S01]  /*fd20*/  IMAD.MOV.U32 R47, RZ, RZ, RZ ;  /* 0x000000ffff2f7224 */ /* 0x000fe200078e00ff */
[----:B------:R-:W-:Y:S01]  /*fd30*/  ISETP.NE.AND P1, PT, R6, RZ, PT ;  /* 0x000000ff0600720c */ /* 0x000fe20003f25270 */
[----:B------:R-:W-:-:S03]  /*fd40*/  IMAD.WIDE.U32 R56, R91, R32, R56 ;  /* 0x000000205b387225 */ /* 0x000fc600078e0038 */
[----:B------:R-:W-:Y:S01]  /*fd50*/  SEL R33, R58, R33, !P1 ;  /* 0x000000213a217207 */ /* 0x000fe20004800000 */
[----:B------:R-:W-:Y:S01]  /*fd60*/  IMAD.WIDE.U32 R46, R29, R92, R46 ;  /* 0x0000005c1d2e7225 */ /* 0x000fe200078e002e */
[----:B------:R-:W-:Y:S02]  /*fd70*/  MOV R97, R57 ;  /* 0x0000003900617202 */ /* 0x000fe40000000f00 */
[----:B------:R-:W-:Y:S01]  /*fd80*/  SEL R6, R59, R54, !P1 ;  /* 0x000000363b067207 */ /* 0x000fe20004800000 */
[----:B------:R-:W-:Y:S01]  /*fd90*/  IMAD.MOV.U32 R51, RZ, RZ, R47 ;  /* 0x000000ffff337224 */ /* 0x000fe200078e002f */
[----:B------:R-:W-:Y:S01]  /*fda0*/  SEL R45, R108, R75, !P1 ;  /* 0x0000004b6c2d7207 */ /* 0x000fe20004800000 */
[----:B------:R-:W-:Y:S01]  /*fdb0*/  IMAD.WIDE.U32 R48, R103, R94, R48 ;  /* 0x0000005e67307225 */ /* 0x000fe200078e0030 */
[----:B------:R-:W-:Y:S02]  /*fdc0*/  IADD3 R47, P0, PT, R28, R28, RZ ;  /* 0x0000001c1c2f7210 */ /* 0x000fe40007f1e0ff */
[----:B------:R-:W-:Y:S01]  /*fdd0*/  SEL R7, R106, R7, !P1 ;  /* 0x000000076a077207 */ /* 0x000fe20004800000 */
[----:B------:R-:W-:Y:S01]  /*fde0*/  IMAD.WIDE.U32 R50, R95, R92, R50 ;  /* 0x0000005c5f327225 */ /* 0x000fe200078e0032 */
[----:B------:R-:W-:-:S02]  /*fdf0*/  SEL R28, R60, R61, !P1 ;  /* 0x0000003d3c1c7207 */ /* 0x000fc40004800000 */
[----:B------:R-:W-:Y:S01]  /*fe00*/  SEL R89, R72, R89, !P1 ;  /* 0x0000005948597207 */ /* 0x000fe20004800000 */
[----:B------:R-:W-:Y:S02]  /*fe10*/  IMAD.MOV.U32 R58, RZ, RZ, R56 ;  /* 0x000000ffff3a7224 */ /* 0x000fe400078e0038 */
[----:B------:R-:W-:Y:S02]  /*fe20*/  IMAD.MOV.U32 R53, RZ, RZ, R49 ;  /* 0x000000ffff357224 */ /* 0x000fe400078e0031 */
        /* <DEDUP_REMOVED lines=10> */
[----:B------:R-:W-:Y:S01]  /*fed0*/  IMAD.MOV.U32 R109, RZ, RZ, R51 ;  /* 0x000000ffff6d7224 */ /* 0x000fe200078e0033 */
[----:B------:R-:W-:Y:S01]  /*fee0*/  MOV R51, R49 ;  /* 0x0000003100337202 */ /* 0x000fe20000000f00 */
[----:B------:R-:W-:-:S04]  /*fef0*/  IMAD.WIDE.U32 R58, R63, R94, R58 ;  /* 0x0000005e3f3a7225 */ /* 0x000fc800078e003a */
[----:B------:R-:W-:Y:S01]  /*ff00*/  IMAD.MOV.U32 R108, RZ, RZ, R52 ;  /* 0x000000ffff6c7224 */ /* 0x000fe200078e0034 */
[----:B------:R-:W-:Y:S01]  /*ff10*/  MOV R107, R59 ;  /* 0x0000003b006b7202 */ /* 0x000fe20000000f00 */
[----:B------:R-:W-:-:S04]  /*ff20*/  IMAD.HI.U32 R53, R67, R68, RZ ;  /* 0x0000004443357227 */ /* 0x000fc800078e00ff */
        /* <DEDUP_REMOVED lines=8> */
[----:B------:R-:W-:Y:S02]  /*ffb0*/  IMAD.MOV.U32 R58, RZ, RZ, R108 ;  /* 0x000000ffff3a7224 */ /* 0x000fe400078e006c */
[----:B------:R-:W-:Y:S02]  /*ffc0*/  IMAD.MOV.U32 R54, RZ, RZ, RZ ;  /* 0x000000ffff367224 */ /* 0x000fe400078e00ff */
[----:B------:R-:W-:-:S04]  /*ffd0*/  IMAD.WIDE.U32 R52, R101, R92, R52 ;  /* 0x0000005c65347225 */ /* 0x000fc800078e0034 */
[----:B------:R-:W-:Y:S02]  /*ffe0*/  IMAD.MOV.U32 R99, RZ, RZ, R107 ;  /* 0x000000ffff637224 */ /* 0x000fe400078e006b */
[----:B------:R-:W-:-:S04]  /*fff0*/  IMAD.WIDE.U32 R58, R77, R74, R58 ;  /* 0x0000004a4d3a7225 */ /* 0x000fc800078e003a */
[----:B------:R-:W-:-:S04]  /*10000*/  IMAD.WIDE.U32 R56, R68, R70, R54 ;  /* 0x0000004644387225 */ /* 0x000fc800078e0036 */
[----:B------:R-:W-:Y:S02]  /*10010*/  IMAD.MOV.U32 R54, RZ, RZ, R106 ;  /* 0x000000ffff367224 */ /* 0x000fe400078e006a */
        /* <DEDUP_REMOVED lines=13> */
[----:B------:R-:W-:Y:S01]  /*100f0*/  IMAD.MOV.U32 R107, RZ, RZ, R55 ;  /* 0x000000ffff6b7224 */ /* 0x000fe200078e0037 */
[----:B------:R-:W-:Y:S01]  /*10100*/  IADD3 R49, P0, PT, R56, R96, RZ ;  /* 0x0000006038317210 */ /* 0x000fe20007f1e0ff */
[----:B------:R-:W-:Y:S02]  /*10110*/  IMAD.MOV.U32 R60, RZ, RZ, R99 ;  /* 0x000000ffff3c7224 */ /* 0x000fe400078e0063 */
[----:B------:R-:W-:-:S04]  /*10120*/  IMAD.WIDE.U32 R106, R63, R74, R106 ;  /* 0x0000004a3f6a7225 */ /* 0x000fc800078e006a */
[----:B------:R-:W-:Y:S01]  /*10130*/  IMAD.MOV.U32 R56, RZ, RZ, RZ ;  /* 0x000000ffff387224 */ /* 0x000fe200078e00ff */
[----:B------:R-:W-:Y:S01]  /*10140*/  MOV R113, R107 ;  /* 0x0000006b00717202 */ /* 0x000fe20000000f00 */
[----:B------:R-:W-:-:S04]  /*10150*/  IMAD.WIDE.U32 R60, R79, R92, R60 ;  /* 0x0000005c4f3c7225 */ /* 0x000fc800078e003c */
[----:B------:R-:W-:-:S04]  /*10160*/  IMAD.WIDE.U32 R56, R68, R69, R56 ;  /* 0x0000004544387225 */ /* 0x000fc800078e0038 */
[----:B------:R-:W-:Y:S02]  /*10170*/  IMAD.MOV.U32 R112, RZ, RZ, R60 ;  /* 0x000000ffff707224 */ /* 0x000fe400078e003c */
[----:B------:R-:W-:Y:S02]  /*10180*/  IMAD.MOV.U32 R96, RZ, RZ, R56 ;  /* 0x000000ffff607224 */ /* 0x000fe400078e0038 */
[----:B------:R-:W-:Y:S02]  /*10190*/  IMAD.MOV.U32 R51, RZ, RZ, RZ ;  /* 0x000000ffff337224 */ /* 0x000fe400078e00ff */
[----:B------:R-:W-:-:S04]  /*101a0*/  IMAD.WIDE.U32 R112, R91, R74, R112 ;  /* 0x0000004a5b707225 */ /* 0x000fc800078e0070 */
[----:B------:R-:W-:-:S04]  /*101b0*/  IMAD.WIDE.U32 R50, R29, R76, R50 ;  /* 0x0000004c1d327225 */ /* 0x000fc800078e0032 */
[----:B------:R-:W-:-:S04]  /*101c0*/  IMAD.WIDE.U32 R96, R67, R70, R96 ;  /* 0x0000004643607225 */ /* 0x000fc800078e0060 */
[----:B------:R-:W-:Y:S02]  /*101d0*/  IMAD.MOV.U32 R108, RZ, RZ, R61 ;  /* 0x000000ffff6c7224 */ /* 0x000fe400078e003d */
[----:B------:R-:W-:Y:S02]  /*101e0*/  IMAD.MOV.U32 R109, RZ, RZ, R113 ;  /* 0x000000ffff6d7224 */ /* 0x000fe400078e0071 */
[----:B------:R-:W-:-:S04]  /*101f0*/  IMAD.HI.U32 R75, R70, R68, RZ ;  /* 0x00000044464b7227 */ /* 0x000fc800078e00ff */
[----:B------:R-:W-:Y:S02]  /*10200*/  IMAD.MOV.U32 R59, RZ, RZ, R51 ;  /* 0x000000ffff3b7224 */ /* 0x000fe400078e0033 */
[----:B------:R-:W-:Y:S01]  /*10210*/  IMAD.WIDE.U32 R108, R79, R74, R108 ;  /* 0x0000004a4f6c7225 */ /* 0x000fe200078e006c */
[----:B------:R-:W-:-:S03]  /*10220*/  MOV R74, R96 ;  /* 0x00000060004a7202 */ /* 0x000fc60000000f00 */
[----:B------:R-:W-:Y:S02]  /*10230*/  IMAD.X R75, RZ, RZ, R75, P0 ;  /* 0x000000ffff4b7224 */ /* 0x000fe400000e064b */
[----:B------:R-:W-:-:S04]  /*10240*/  IMAD.WIDE.U32 R58, R95, R76, R58 ;  /* 0x0000004c5f3a7225 */ /* 0x000fc800078e003a */
[----:B------:R-:W-:-:S04]  /*10250*/  IMAD.WIDE.U32 R60, R67, R70, R74 ;  /* 0x00000046433c7225 */ /* 0x000fc800078e004a */
[----:B------:R-:W-:Y:S01]  /*10260*/  IMAD.MOV.U32 R74, RZ, RZ, R52 ;  /* 0x000000ffff4a7224 */ /* 0x000fe200078e0034 */
[----:B------:R-:W-:Y:S01]  /*10270*/  IADD3 R92, P0, PT, R56, R60, RZ ;  /* 0x0000003c385c7210 */ /* 0x000fe20007f1e0ff */
[----:B------:R-:W-:Y:S01]  /*10280*/  IMAD.MOV.U32 R52, RZ, RZ, R58 ;  /* 0x000000ffff347224 */ /* 0x000fe200078e003a */
[----:B------:R-:W-:Y:S01]  /*10290*/  MOV R58, RZ ;  /* 0x000000ff003a7202 */ /* 0x000fe20000000f00 */
[----:B------:R-:W-:Y:S02]  /*102a0*/  IMAD.MOV.U32 R53, RZ, RZ, RZ ;  /* 0x000000ffff357224 */ /* 0x000fe400078e00ff */
[----:B------:R-:W-:Y:S02]  /*102b0*/  IMAD.MOV.U32 R75, RZ, RZ, R59 ;  /* 0x000000ffff4b7224 */ /* 0x000fe400078e003b */
[----:B------:R-:W-:-:S04]  /*102c0*/  IMAD.WIDE.U32 R52, R29, R64, R52 ;  /* 0x000000401d347225 */ /* 0x000fc800078e0034 */
[----:B------:R-:W-:Y:S01]  /*102d0*/  IMAD.WIDE.U32 R74, R77, R76, R74 ;  /* 0x0000004c4d4a7225 */ /* 0x000fe200078e004a */
[----:B------:R-:W-:-:S03]  /*102e0*/  MOV R55, R53 ;  /* 0x0000003500377202 */ /* 0x000fc60000000f00 */
[----:B------:R-:W-:Y:S02]  /*102f0*/  IMAD.MOV.U32 R59, RZ, RZ, R57 ;  /* 0x000000ffff3b7224 */ /* 0x000fe400078e0039 */
[----:B------:R-:W-:Y:S02]  /*10300*/  IMAD.MOV.U32 R56, RZ, RZ, R54 ;  /* 0x000000ffff387224 */ /* 0x000fe400078e0036 */
[----:B------:R-:W-:Y:S02]  /*10310*/  IMAD.MOV.U32 R57, RZ, RZ, R75 ;  /* 0x000000ffff397224 */ /* 0x000fe400078e004b */
[----:B------:R-:W-:Y:S02]  /*10320*/  IMAD.MOV.U32 R54, RZ, RZ, R74 ;  /* 0x000000ffff367224 */ /* 0x000fe400078e004a */
[----:B------:R-:W-:-:S04]  /*10330*/  IMAD.WIDE.U32 R56, R103, R76, R56 ;  /* 0x0000004c67387225 */ /* 0x000fc800078e0038 */
[----:B------:R-:W-:-:S04]  /*10340*/  IMAD.WIDE.U32 R54, R95, R64, R54 ;  /* 0x000000405f367225 */ /* 0x000fc800078e0036 */
[----:B------:R-:W-:Y:S02]  /*10350*/  IMAD.MOV.U32 R75, RZ, RZ, R57 ;  /* 0x000000ffff4b7224 */ /* 0x000fe400078e0039 */
[----:B------:R-:W-:Y:S01]  /*10360*/  IMAD.MOV.U32 R57, RZ, RZ, R55 ;  /* 0x000000ffff397224 */ /* 0x000fe200078e0037 */
[----:B------:R-:W-:Y:S01]  /*10370*/  MOV R55, RZ ;  /* 0x000000ff00377202 */ /* 0x000fe20000000f00 */
[----:B------:R-:W-:Y:S02]  /*10380*/  IMAD.MOV.U32 R74, RZ, RZ, R106 ;  /* 0x000000ffff4a7224 */ /* 0x000fe400078e006a */
[----:B------:R-:W-:-:S04]  /*10390*/  IMAD.WIDE.U32 R56, R77, R64, R56 ;  /* 0x000000404d387225 */ /* 0x000fc800078e0038 */
[----:B------:R-:W-:-:S04]  /*103a0*/  IMAD.WIDE.U32 R74, R101, R76, R74 ;  /* 0x0000004c654a7225 */ /* 0x000fc800078e004a */
[----:B------:R-:W-:-:S04]  /*103b0*/  IMAD.WIDE.U32 R54, R29, R62, R54 ;  /* 0x0000003e1d367225 */ /* 0x000fc800078e0036 */
[----:B------:R-:W-:Y:S02]  /*103c0*/  IMAD.MOV.U32 R113, RZ, RZ, R75 ;  /* 0x000000ffff717224 */ /* 0x000fe400078e004b */
[----:B------:R-:W-:Y:S01]  /*103d0*/  IMAD.MOV.U32 R75, RZ, RZ, R57 ;  /* 0x000000ffff4b7224 */ /* 0x000fe200078e0039 */
[----:B------:R-:W-:Y:S01]  /*103e0*/  MOV R57, R55 ;  /* 0x0000003700397202 */ /* 0x000fe20000000f00 */
        /* <DEDUP_REMOVED lines=9> */
[----:B------:R-:W-:Y:S02]  /*10480*/  IMAD.MOV.U32 R57, RZ, RZ, RZ ;  /* 0x000000ffff397224 */ /* 0x000fe400078e00ff */
[----:B------:R-:W-:-:S04]  /*10490*/  IMAD.WIDE.U32 R60, R91, R76, R60 ;  /* 0x0000004c5b3c7225 */ /* 0x000fc800078e003c */
[----:B------:R-:W-:-:S04]  /*104a0*/  IMAD.WIDE.U32 R112, R101, R64, R112 ;  /* 0x0000004065707225 */ /* 0x000fc800078e0070 */
[----:B------:R-:W-:-:S04]  /*104b0*/  IMAD.WIDE.U32 R74, R77, R62, R74 ;  /* 0x0000003e4d4a7225 */ /* 0x000fc800078e004a */
[----:B------:R-:W-:-:S04]  /*104c0*/  IMAD.HI.U32 R98, R69, R68, RZ ;  /* 0x0000004445627227 */ /* 0x000fc800078e00ff */
[----:B------:R-:W-:Y:S02]  /*104d0*/  IMAD.MOV.U32 R96, RZ, RZ, R58 ;  /* 0x000000ffff607224 */ /* 0x000fe400078e003a */
[----:B------:R-:W-:-:S04]  /*104e0*/  IMAD.WIDE.U32 R56, R29, R66, R56 ;  /* 0x000000421d387225 */ /* 0x000fc800078e0038 */
[----:B------:R-:W-:Y:S02]  /*104f0*/  IMAD.MOV.U32 R108, RZ, RZ, R109 ;  /* 0x000000ffff6c7224 */ /* 0x000fe400078e006d */
[----:B------:R-:W-:Y:S02]  /*10500*/  IMAD.MOV.U32 R109, RZ, RZ, R61 ;  /* 0x000000ffff6d7224 */ /* 0x000fe400078e003d */
[----:B------:R-:W-:Y:S01]  /*10510*/  IMAD.MOV.U32 R61, RZ, RZ, R113 ;  /* 0x000000ffff3d7224 */ /* 0x000fe200078e0071 */
[----:B------:R-:W-:Y:S01]  /*10520*/  MOV R113, R75 ;  /* 0x0000004b00717202 */ /* 0x000fe20000000f00 */
[----:B------:R-:W-:-:S04]  /*10530*/  IMAD.WIDE.U32 R96, R67, R69, R96 ;  /* 0x0000004543607225 */ /* 0x000fc800078e0060 */
[----:B------:R-:W-:Y:S01]  /*10540*/  IMAD.X R99, RZ, RZ, R98, P0 ;  /* 0x000000ffff637224 */ /* 0x000fe200000e0662 */
[----:B------:R-:W-:Y:S01]  /*10550*/  IADD3 R102, P0, PT, -R29, R102, RZ ;  /* 0x000000661d667210 */ /* 0x000fe20007f1e1ff */
[----:B------:R-:W-:Y:S02]  /*10560*/  IMAD.MOV.U32 R75, RZ, RZ, R57 ;  /* 0x000000ffff4b7224 */ /* 0x000fe400078e0039 */
[----:B------:R-:W-:Y:S01]  /*10570*/  IMAD.MOV.U32 R106, RZ, RZ, R96 ;  /* 0x000000ffff6a7224 */ /* 0x000fe200078e0060 */
[C---:B------:R-:W-:Y:S01]  /*10580*/  IADD3.X R104, P0, PT, ~R95.reuse, R104, RZ, P0, !PT ;  /* 0x000000685f687210 */ /* 0x040fe2000071e5ff */
[----:B------:R-:W-:-:S04]  /*10590*/  IMAD.WIDE.U32 R74, R95, R66, R74 ;  /* 0x000000425f4a7225 */ /* 0x000fc800078e004a */
[----:B------:R-:W-:-:S04]  /*105a0*/  IMAD.WIDE.U32 R94, R103, R62, R112 ;  /* 0x0000003e675e7225 */ /* 0x000fc800078e0070 */
[----:B------:R-:W-:-:S04]  /*105b0*/  IMAD.WIDE.U32 R106, R70, R70, R106 ;  /* 0x00000046466a7225 */ /* 0x000fc800078e006a */
[----:B------:R-:W-:Y:S02]  /*105c0*/  IMAD.MOV.U32 R112, RZ, RZ, R94 ;  /* 0x000000ffff707224 */ /* 0x000fe400078e005e */
[----:B------:R-:W-:Y:S02]  /*105d0*/  IMAD.MOV.U32 R113, RZ, RZ, R75 ;  /* 0x000000ffff717224 */ /* 0x000fe400078e004b */
[----:B------:R-:W-:Y:S01]  /*105e0*/  IMAD.MOV.U32 R98, RZ, RZ, R106 ;  /* 0x000000ffff627224 */ /* 0x000fe200078e006a */
[----:B------:R-:W-:Y:S01]  /*105f0*/  IADD3.X R106, P0, PT, ~R77, R65, RZ, P0, !PT ;  /* 0x000000414d6a7210 */ /* 0x000fe2000071e5ff */
[----:B------:R-:W-:-:S03]  /*10600*/  IMAD.WIDE.U32 R108, R79, R76, R108 ;  /* 0x0000004c4f6c7225 */ /* 0x000fc600078e006c */
[----:B------:R-:W-:Y:S01]  /*10610*/  IADD3.X R93, P0, PT, ~R103, R93, RZ, P0, !PT ;  /* 0x0000005d675d7210 */ /* 0x000fe2000071e5ff */
[----:B------:R-:W-:-:S04]  /*10620*/  IMAD.WIDE.U32 R76, R77, R66, R112 ;  /* 0x000000424d4c7225 */ /* 0x000fc800078e0070 */
[----:B------:R-:W-:Y:S01]  /*10630*/  IMAD.WIDE.U32 R112, R63, R64, R60 ;  /* 0x000000403f707225 */ /* 0x000fe200078e003c */
[----:B------:R-:W-:-:S03]  /*10640*/  MOV R60, RZ ;  /* 0x000000ff003c7202 */ /* 0x000fc60000000f00 */
[----:B------:R-:W-:Y:S02]  /*10650*/  IMAD.MOV.U32 R61, RZ, RZ, R59 ;  /* 0x000000ffff3d7224 */ /* 0x000fe400078e003b */
[----:B------:R-:W-:-:S04]  /*10660*/  IMAD.WIDE.U32 R98, R67, R69, R98 ;  /* 0x0000004543627225 */ /* 0x000fc800078e0062 */
[----:B------:R-:W-:Y:S01]  /*10670*/  IMAD.WIDE.U32 R60, R68, R71, R60 ;  /* 0x00000047443c7225 */ /* 0x000fe200078e003c */
[----:B------:R-:W-:-:S03]  /*10680*/  IADD3 R53, P2, PT, R58, R98, RZ ;  /* 0x000000623a357210 */ /* 0x000fc60007f5e0ff */
[----:B------:R-:W-:Y:S01]  /*10690*/  IMAD.MOV.U32 R58, RZ, RZ, R108 ;  /* 0x000000ffff3a7224 */ /* 0x000fe200078e006c */
[----:B------:R-:W-:Y:S01]  /*106a0*/  MOV R96, R60 ;  /* 0x0000003c00607202 */ /* 0x000fe20000000f00 */
        /* <DEDUP_REMOVED lines=8> */
[----:B------:R-:W-:Y:S01]  /*10730*/  IMAD.WIDE.U32 R118, R79, R64, R118 ;  /* 0x000000404f767225 */ /* 0x000fe200078e0076 */
[----:B------:R-:W-:-:S03]  /*10740*/  MOV R64, R108 ;  /* 0x0000006c00407202 */ /* 0x000fc60000000f00 */
[----:B------:R-:W-:Y:S02]  /*10750*/  IMAD.MOV.U32 R94, RZ, RZ, R112 ;  /* 0x000000ffff5e7224 */ /* 0x000fe400078e0070 */
[----:B------:R-:W-:Y:S02]  /*10760*/  IMAD.MOV.U32 R65, RZ, RZ, R99 ;  /* 0x000000ffff417224 */ /* 0x000fe400078e0063 */
[----:B------:R-:W-:-:S04]  /*10770*/  IMAD.HI.U32 R98, R80, R68, RZ ;  /* 0x0000004450627227 */ /* 0x000fc800078e00ff */
[----:B------:R-:W-:-:S04]  /*10780*/  IMAD.WIDE.U32 R94, R101, R62, R94 ;  /* 0x0000003e655e7225 */ /* 0x000fc800078e005e */
[----:B------:R-:W-:Y:S01]  /*10790*/  IMAD.WIDE.U32 R64, R70, R69, R64 ;  /* 0x0000004546407225 */ /* 0x000fe200078e0040 */
[----:B------:R-:W-:Y:S02]  /*107a0*/  MOV R121, R95 ;  /* 0x0000005f00797202 */ /* 0x000fe40000000f00 */
[----:B------:R-:W-:Y:S01]  /*107b0*/  IADD3.X R95, P0, PT, ~R101, R100, RZ, P0, !PT ;  /* 0x00000064655f7210 */ /* 0x000fe2000071e5ff */
[----:B------:R-:W-:Y:S01]  /*107c0*/  IMAD.X R99, RZ, RZ, R98, P2 ;  /* 0x000000ffff637224 */ /* 0x000fe200010e0662 */
[----:B------:R-:W-:Y:S01]  /*107d0*/  MOV R100, RZ ;  /* 0x000000ff00647202 */ /* 0x000fe20000000f00 */
[----:B------:R-:W-:Y:S01]  /*107e0*/  IMAD.MOV.U32 R98, RZ, RZ, R64 ;  /* 0x000000ffff627224 */ /* 0x000fe200078e0040 */
[----:B------:R-:W-:Y:S01]  /*107f0*/  IADD3.X R108, P0, PT, ~R63, R116, RZ, P0, !PT ;  /* 0x000000743f6c7210 */ /* 0x000fe2000071e5ff */
[----:B------:R-:W-:Y:S02]  /*10800*/  IMAD.MOV.U32 R120, RZ, RZ, R58 ;  /* 0x000000ffff787224 */ /* 0x000fe400078e003a */
[----:B------:R-:W-:Y:S01]  /*10810*/  IMAD.MOV.U32 R58, RZ, RZ, R94 ;  /* 0x000000ffff3a7224 */ /* 0x000fe200078e005e */
[----:B------:R-:W-:Y:S01]  /*10820*/  IADD3.X R110, P0, PT, ~R91, R110, RZ, P0, !PT ;  /* 0x0000006e5b6e7210 */ /* 0x000fe2000071e5ff */
[----:B------:R-:W-:-:S02]  /*10830*/  IMAD.MOV.U32 R59, RZ, RZ, R77 ;  /* 0x000000ffff3b7224 */ /* 0x000fc400078e004d */
[----:B------:R-:W-:-:S04]  /*10840*/  IMAD.WIDE.U32 R98, R67, R80, R98 ;  /* 0x0000005043627225 */ /* 0x000fc800078e0062 */
[----:B------:R-:W-:Y:S01]  /*10850*/  IMAD.WIDE.U32 R120, R63, R62, R120 ;  /* 0x0000003e3f787225 */ /* 0x000fe200078e0078 */
[----:B------:R-:W-:-:S03]  /*10860*/  IADD3 R51, P2, PT, R60, R98, RZ ;  /* 0x000000623c337210 */ /* 0x000fc60007f5e0ff */
[----:B------:R-:W-:Y:S01]  /*10870*/  IMAD.MOV.U32 R112, RZ, RZ, RZ ;  /* 0x000000ffff707224 */ /* 0x000fe200078e00ff */
[----:B------:R-:W-:Y:S01]  /*10880*/  MOV R60, R120 ;  /* 0x00000078003c7202 */ /* 0x000fe20000000f00 */
[----:B------:R-:W-:Y:S02]  /*10890*/  IMAD.MOV.U32 R113, RZ, RZ, R61 ;  /* 0x000000ffff717224 */ /* 0x000fe400078e003d */
        /* <DEDUP_REMOVED lines=30> */
[----:B------:R-:W-:Y:S02]  /*10a80*/  IMAD.MOV.U32 R116, RZ, RZ, R118 ;  /* 0x000000ffff747224 */ /* 0x000fe400078e0076 */
[----:B------:R-:W-:Y:S02]  /*10a90*/  IMAD.MOV.U32 R118, RZ, RZ, R120 ;  /* 0x000000ffff767224 */ /* 0x000fe400078e0078 */
[----:B------:R-:W-:-:S04]  /*10aa0*/  IMAD.HI.U32 R55, R71, R68, RZ ;  /* 0x0000004447377227 */ /* 0x000fc800078e00ff */
[----:B------:R-:W-:-:S04]  /*10ab0*/  IMAD.WIDE.U32 R122, R70, R80, R98 ;  /* 0x00000050467a7225 */ /* 0x000fc800078e0062 */
[----:B------:R-:W-:-:S04]  /*10ac0*/  IMAD.WIDE.U32 R118, R70, R90, R118 ;  /* 0x0000005a46767225 */ /* 0x000fc800078e0076 */
[----:B------:R-:W-:Y:S02]  /*10ad0*/  IMAD.X R99, RZ, RZ, R55, P2 ;  /* 0x000000ffff637224 */ /* 0x000fe400010e0637 */
[----:B------:R-:W-:Y:S02]  /*10ae0*/  IMAD.MOV.U32 R98, RZ, RZ, R122 ;  /* 0x000000ffff627224 */ /* 0x000fe400078e007a */
[----:B------:R-:W-:-:S04]  /*10af0*/  IMAD.WIDE.U32 R116, R69, R80, R116 ;  /* 0x0000005045747225 */ /* 0x000fc800078e0074 */
[----:B------:R-:W-:Y:S01]  /*10b00*/  IMAD.MOV.U32 R120, RZ, RZ, R121 ;  /* 0x000000ffff787224 */ /* 0x000fe200078e0079 */
[----:B------:R-:W-:Y:S01]  /*10b10*/  MOV R121, R119 ;  /* 0x0000007700797202 */ /* 0x000fe20000000f00 */
[----:B------:R-:W-:-:S04]  /*10b20*/  IMAD.WIDE.U32 R98, R67, R71, R98 ;  /* 0x0000004743627225 */ /* 0x000fc800078e0062 */
[----:B------:R-:W-:Y:S01]  /*10b30*/  IMAD.MOV.U32 R119, RZ, RZ, R117 ;  /* 0x000000ffff777224 */ /* 0x000fe200078e0075 */
[----:B------:R-:W-:Y:S01]  /*10b40*/  IADD3 R55, P2, PT, R112, R98, RZ ;  /* 0x0000006270377210 */ /* 0x000fe20007f5e0ff */
[----:B------:R-:W-:Y:S02]  /*10b50*/  IMAD.MOV.U32 R117, RZ, RZ, R123 ;  /* 0x000000ffff757224 */ /* 0x000fe400078e007b */
        /* <DEDUP_REMOVED lines=8> */
[----:B------:R-:W-:Y:S02]  /*10be0*/  IMAD.MOV.U32 R113, RZ, RZ, R119 ;  /* 0x000000ffff717224 */ /* 0x000fe400078e0077 */
[----:B------:R-:W-:-:S04]  /*10bf0*/  IMAD.HI.U32 R118, R90, R68, RZ ;  /* 0x000000445a767227 */ /* 0x000fc800078e00ff */
[----:B------:R-:W-:Y:S01]  /*10c00*/  IMAD.WIDE.U32 R120, R70, R71, R120 ;  /* 0x0000004746787225 */ /* 0x000fe200078e0078 */
[----:B------:R-:W-:-:S03]  /*10c10*/  IADD3.X R119, PT, PT, R118, RZ, RZ, P2, !PT ;  /* 0x000000ff76777210 */ /* 0x000fc600017fe4ff */
        /* <DEDUP_REMOVED lines=12> */
[----:B------:R-:W-:Y:S02]  /*10ce0*/  IMAD.MOV.U32 R118, RZ, RZ, R98 ;  /* 0x000000ffff767224 */ /* 0x000fe400078e0062 */
[----:B------:R-:W-:Y:S02]  /*10cf0*/  IMAD.MOV.U32 R100, RZ, RZ, R116 ;  /* 0x000000ffff647224 */ /* 0x000fe400078e0074 */
[----:B------:R-:W-:Y:S02]  /*10d00*/  IMAD.MOV.U32 R101, RZ, RZ, R113 ;  /* 0x000000ffff657224 */ /* 0x000fe400078e0071 */
[----:B------:R-:W-:Y:S02]  /*10d10*/  IMAD.MOV.U32 R98, RZ, RZ, R112 ;  /* 0x000000ffff627224 */ /* 0x000fe400078e0070 */
[----:B------:R-:W-:-:S04]  /*10d20*/  IMAD.WIDE.U32 R100, R80, R90, R100 ;  /* 0x0000005a50647225 */ /* 0x000fc800078e0064 */
[----:B------:R-:W-:-:S04]  /*10d30*/  IMAD.HI.U32 R68, R37, R68, RZ ;  /* 0x0000004425447227 */ /* 0x000fc800078e00ff */
[----:B------:R-:W-:Y:S01]  /*10d40*/  IMAD.WIDE.U32 R98, R80, R71, R98 ;  /* 0x0000004750627225 */ /* 0x000fe200078e0062 */
[----:B------:R-:W-:-:S03]  /*10d50*/  IADD3.X R113, PT, PT, R68, RZ, RZ, P2, !PT ;  /* 0x000000ff44717210 */ /* 0x000fc600017fe4ff */
        /* <DEDUP_REMOVED lines=21> */
[----:B------:R-:W-:-:S04]  /*10eb0*/  IMAD.WIDE.U32 R68, R112, 0x3d1, RZ ;  /* 0x000003d170447825 */ /* 0x000fc800078e00ff */
[----:B------:R-:W-:Y:S01]  /*10ec0*/  IMAD.MOV.U32 R117, RZ, RZ, R101 ;  /* 0x000000ffff757224 */ /* 0x000fe200078e0065 */
[----:B------:R-:W-:Y:S01]  /*10ed0*/  MOV R118, R69 ;  /* 0x0000004500767202 */ /* 0x000fe20000000f00 */
[----:B------:R-:W-:Y:S01]  /*10ee0*/  IMAD.MOV.U32 R101, RZ, RZ, R119 ;  /* 0x000000ffff657224 */ /* 0x000fe200078e0077 */
[----:B------:R-:W-:Y:S01]  /*10ef0*/  IADD3 RZ, P2, PT, RZ, R68, RZ ;  /* 0x00000044ffff7210 */ /* 0x000fe20007f5e0ff */
[----:B------:R-:W-:Y:S02]  /*10f00*/  IMAD.MOV.U32 R119, RZ, RZ, RZ ;  /* 0x000000ffff777224 */ /* 0x000fe400078e00ff */
[----:B------:R-:W-:-:S04]  /*10f10*/  IMAD.WIDE.U32 R100, R71, R90, R100 ;  /* 0x0000005a47647225 */ /* 0x000fc800078e0064 */
[----:B------:R-:W-:-:S04]  /*10f20*/  IMAD.WIDE.U32 R118, R98, 0x3d1, R118 ;  /* 0x000003d162767825 */ /* 0x000fc800078e0076 */
[----:B------:R-:W-:Y:S01]  /*10f30*/  IMAD.WIDE.U32 R116, R37, R71, R116 ;  /* 0x0000004725747225 */ /* 0x000fe200078e0074 */
[----:B------:R-:W-:-:S03]  /*10f40*/  IADD3.X R59, P2, PT, R118, R112, RZ, P2, !PT ;  /* 0x00000070763b7210 */ /* 0x000fc6000175e4ff */
[----:B------:R-:W-:Y:S01]  /*10f50*/  IMAD.MOV.U32 R118, RZ, RZ, R119 ;  /* 0x000000ffff767224 */ /* 0x000fe200078e0077 */
[----:B------:R-:W-:Y:S01]  /*10f60*/  MOV R119, RZ ;  /* 0x000000ff00777202 */ /* 0x000fe20000000f00 */
[----:B------:R-:W-:Y:S02]  /*10f70*/  IMAD.MOV.U32 R112, RZ, RZ, R100 ;  /* 0x000000ffff707224 */ /* 0x000fe400078e0064 */
[----:B------:R-:W-:Y:S02]  /*10f80*/  IMAD.MOV.U32 R113, RZ, RZ, R121 ;  /* 0x000000ffff717224 */ /* 0x000fe400078e0079 */
[----:B------:R-:W-:-:S04]  /*10f90*/  IMAD.WIDE.U32 R118, R120, 0x3d1, R118 ;  /* 0x000003d178767825 */ /* 0x000fc800078e0076 */
[----:B------:R-:W-:Y:S01]  /*10fa0*/  IMAD.MOV.U32 R100, RZ, RZ, R116 ;  /* 0x000000ffff647224 */ /* 0x000fe200078e0074 */
[----:B------:R-:W-:Y:S01]  /*10fb0*/  IADD3.X R98, P2, PT, R118, R98, RZ, P2, !PT ;  /* 0x0000006276627210 */ /* 0x000fe2000175e4ff */
[----:B------:R-:W-:Y:S01]  /*10fc0*/  IMAD.WIDE.U32 R112, R37, R80, R112 ;  /* 0x0000005025707225 */ /* 0x000fe200078e0070 */
[----:B------:R-:W-:-:S03]  /*10fd0*/  MOV R118, R119 ;  /* 0x0000007700767202 */ /* 0x000fc60000000f00 */
[----:B------:R-:W-:Y:S02]  /*10fe0*/  IMAD.MOV.U32 R119, RZ, RZ, RZ ;  /* 0x000000ffff777224 */ /* 0x000fe400078e00ff */
[----:B------:R-:W-:-:S04]  /*10ff0*/  IMAD.WIDE.U32 R100, R90, R90, R100 ;  /* 0x0000005a5a647225 */ /* 0x000fc800078e0064 */
[----:B------:R-:W-:Y:S02]  /*11000*/  IMAD.MOV.U32 R116, RZ, RZ, R117 ;  /* 0x000000ffff747224 */ /* 0x000fe400078e0075 */
[----:B------:R-:W-:-:S04]  /*11010*/  IMAD.WIDE.U32 R118, R112, 0x3d1, R118 ;  /* 0x000003d170767825 */ /* 0x000fc800078e0076 */
[----:B------:R-:W-:Y:S01]  /*11020*/  IMAD.MOV.U32 R117, RZ, RZ, R101 ;  /* 0x000000ffff757224 */ /* 0x000fe200078e0065 */
[----:B------:R-:W-:Y:S01]  /*11030*/  IADD3.X R120, P2, PT, R118, R120, RZ, P2, !PT ;  /* 0x0000007876787210 */ /* 0x000fe2000175e4ff */
[----:B------:R-:W-:Y:S02]  /*11040*/  IMAD.MOV.U32 R101, RZ, RZ, R113 ;  /* 0x000000ffff657224 */ /* 0x000fe400078e0071 */
[----:B------:R-:W-:Y:S01]  /*11050*/  IMAD.MOV.U32 R118, RZ, RZ, R119 ;  /* 0x000000ffff767224 */ /* 0x000fe200078e0077 */
[----:B------:R-:W-:Y:S01]  /*11060*/  MOV R119, RZ ;  /* 0x000000ff00777202 */ /* 0x000fe20000000f00 */
[----:B------:R-:W-:-:S04]  /*11070*/  IMAD.WIDE.U32 R100, R37, R71, R100 ;  /* 0x0000004725647225 */ /* 0x000fc800078e0064 */
[----:B------:R-:W-:-:S04]  /*11080*/  IMAD.WIDE.U32 R116, R37, R90, R116 ;  /* 0x0000005a25747225 */ /* 0x000fc800078e0074 */
[----:B------:R-:W-:-:S04]  /*11090*/  IMAD.WIDE.U32 R118, R100, 0x3d1, R118 ;  /* 0x000003d164767825 */ /* 0x000fc800078e0076 */
[----:B------:R-:W-:Y:S01]  /*110a0*/  IMAD.MOV.U32 R70, RZ, RZ, R116 ;  /* 0x000000ffff467224 */ /* 0x000fe200078e0074 */
[----:B------:R-:W-:Y:S01]  /*110b0*/  IADD3.X R113, P2, PT, R118, R112, RZ, P2, !PT ;  /* 0x0000007076717210 */ /* 0x000fe2000175e4ff */
[----:B------:R-:W-:Y:S02]  /*110c0*/  IMAD.MOV.U32 R71, RZ, RZ, R101 ;  /* 0x000000ffff477224 */ /* 0x000fe400078e0065 */
[----:B------:R-:W-:Y:S02]  /*110d0*/  IMAD.MOV.U32 R118, RZ, RZ, R119 ;  /* 0x000000ffff767224 */ /* 0x000fe400078e0077 */
[----:B------:R-:W-:-:S04]  /*110e0*/  IMAD.WIDE.U32 R70, R37, R90, R70 ;  /* 0x0000005a25467225 */ /* 0x000fc800078e0046 */
[----:B------:R-:W-:Y:S02]  /*110f0*/  IMAD.MOV.U32 R119, RZ, RZ, RZ ;  /* 0x000000ffff777224 */ /* 0x000fe400078e00ff */
[----:B------:R-:W-:Y:S02]  /*11100*/  IMAD.MOV.U32 R116, RZ, RZ, R117 ;  /* 0x000000ffff747224 */ /* 0x000fe400078e0075 */
[----:B------:R-:W-:-:S04]  /*11110*/  IMAD.WIDE.U32 R118, R70, 0x3d1, R118 ;  /* 0x000003d146767825 */ /* 0x000fc800078e0076 */
[----:B------:R-:W-:Y:S01]  /*11120*/  IMAD.MOV.U32 R117, RZ, RZ, R71 ;  /* 0x000000ffff757224 */ /* 0x000fe200078e0047 */
[----:B------:R-:W-:Y:S01]  /*11130*/  IADD3.X R101, P2, PT, R118, R100, RZ, P2, !PT ;  /* 0x0000006476657210 */ /* 0x000fe2000175e4ff */
[----:B------:R-:W-:Y:S01]  /*11140*/  IMAD.MOV.U32 R64, RZ, RZ, R96 ;  /* 0x000000ffff407224 */ /* 0x000fe200078e0060 */
[----:B------:R-:W-:Y:S01]  /*11150*/  IADD3 R100, P3, PT, R68, -UR4, RZ ;  /* 0x8000000444647c10 */ /* 0x000fe2000ff7e0ff */
[----:B------:R-:W-:Y:S01]  /*11160*/  IMAD.WIDE.U32 R116, R37, R37, R116 ;  /* 0x0000002525747225 */ /* 0x000fe200078e0074 */
[----:B------:R-:W-:Y:S02]  /*11170*/  MOV R118, R119 ;  /* 0x0000007700767202 */ /* 0x000fe40000000f00 */
[----:B------:R-:W-:Y:S01]  /*11180*/  IADD3.X R112, P3, PT, R59, ~UR5, RZ, P3, !PT ;  /* 0x800000053b707c10 */ /* 0x000fe20009f7e4ff */
[----:B------:R-:W-:Y:S02]  /*11190*/  IMAD.MOV.U32 R119, RZ, RZ, RZ ;  /* 0x000000ffff777224 */ /* 0x000fe400078e00ff */
[----:B------:R-:W-:Y:S01]  /*111a0*/  IMAD R67, R16, R83, RZ ;  /* 0x0000005310437224 */ /* 0x000fe200078e02ff */
[----:B------:R-:W-:Y:S01]  /*111b0*/  IADD3.X R96, P3, PT, R98, ~UR8, RZ, P3, !PT ;  /* 0x8000000862607c10 */ /* 0x000fe20009f7e4ff */
[----:B------:R-:W-:-:S03]  /*111c0*/  IMAD.WIDE.U32 R118, R116, 0x3d1, R118 ;  /* 0x000003d174767825 */ /* 0x000fc600078e0076 */
[----:B------:R-:W-:Y:S01]  /*111d0*/  IADD3.X R61, P3, PT, R120, ~UR9, RZ, P3, !PT ;  /* 0x80000009783d7c10 */ /* 0x000fe20009f7e4ff */
[----:B------:R-:W-:Y:S01]  /*111e0*/  IMAD R119, R117, 0x3d1, R119 ;  /* 0x000003d175777824 */ /* 0x000fe200078e0277 */
[----:B------:R-:W-:Y:S01]  /*111f0*/  IADD3.X R71, P2, PT, R118, R70, RZ, P2, !PT ;  /* 0x0000004676477210 */ /* 0x000fe2000175e4ff */
[----:B------:R-:W-:Y:S01]  /*11200*/  IMAD.MOV.U32 R65, RZ, RZ, R63 ;  /* 0x000000ffff417224 */ /* 0x000fe200078e003f */
[----:B------:R-:W-:Y:S01]  /*11210*/  IADD3.X R94, P3, PT, R113, ~UR10, RZ, P3, !PT ;  /* 0x8000000a715e7c10 */ /* 0x000fe20009f7e4ff */
[----:B------:R-:W-:Y:S01]  /*11220*/  IMAD.X R114, R114, 0x1, ~R79, P0 ;  /* 0x0000000172727824 */ /* 0x000fe200000e0e4f */
[----:B------:R-:W-:Y:S01]  /*11230*/  IADD3 RZ, P5, PT, RZ, R67, RZ ;  /* 0x00000043ffff7210 */ /* 0x000fe20007fbe0ff */
[----:B------:R-:W-:Y:S01]  /*11240*/  IMAD.X R70, R119, 0x1, R116, P2 ;  /* 0x0000000177467824 */ /* 0x000fe200010e0674 */
[----:B------:R-:W-:Y:S01]  /*11250*/  IADD3.X R90, P3, PT, R101, ~UR11, RZ, P3, !PT ;  /* 0x8000000b655a7c10 */ /* 0x000fe20009f7e4ff */
[----:B------:R-:W-:-:S03]  /*11260*/  IMAD.WIDE.U32 R64, R91, R66, R64 ;  /* 0x000000425b407225 */ /* 0x000fc600078e0040 */
[----:B------:R-:W-:Y:S01]  /*11270*/  IADD3.X R80, P3, PT, R71, ~UR6, RZ, P3, !PT ;  /* 0x8000000647507c10 */ /* 0x000fe20009f7e4ff */
[----:B------:R-:W-:-:S03]  /*11280*/  IMAD.HI.U32 R77, R36, R83, RZ ;  /* 0x00000053244d7227 */ /* 0x000fc600078e00ff */
[----:B------:R-:W-:Y:S01]  /*11290*/  IADD3.X R37, PT, PT, R70, ~UR7, RZ, P3, !PT ;  /* 0x8000000746257c10 */ /* 0x000fe20009ffe4ff */
[----:B------:R-:W-:Y:S02]  /*112a0*/  IMAD.MOV.U32 R119, RZ, RZ, RZ ;  /* 0x000000ffff777224 */ /* 0x000fe400078e00ff */
[----:B------:R-:W-:Y:S01]  /*112b0*/  IMAD R29, R29, R32, RZ ;  /* 0x000000201d1d7224 */ /* 0x000fe200078e02ff */
[----:B------:R-:W-:-:S13]  /*112c0*/  ISETP.NE.AND P3, PT, R37, RZ, PT ;  /* 0x000000ff2500720c */ /* 0x000fda0003f65270 */
[----:B------:R-:W-:Y:S01]  /*112d0*/  @P3 IMAD.MOV.U32 R100, RZ, RZ, R68 ;  /* 0x000000ffff643224 */ /* 0x000fe200078e0044 */
[----:B------:R-:W-:Y:S01]  /*112e0*/  @P3 MOV R96, R98 ;  /* 0x0000006200603202 */ /* 0x000fe20000000f00 */
[----:B------:R-:W-:Y:S01]  /*112f0*/  @P3 IMAD.MOV.U32 R112, RZ, RZ, R59 ;  /* 0x000000ffff703224 */ /* 0x000fe200078e003b */
[----:B------:R-:W-:Y:S01]  /*11300*/  @P3 MOV R80, R71 ;  /* 0x0000004700503202 */ /* 0x000fe20000000f00 */
[----:B------:R-:W-:Y:S01]  /*11310*/  @P3 IMAD.MOV.U32 R61, RZ, RZ, R120 ;  /* 0x000000ffff3d3224 */ /* 0x000fe200078e0078 */
[----:B------:R-:W-:Y:S01]  /*11320*/  IADD3 R100, P2, PT, R81, R100, RZ ;  /* 0x0000006451647210 */ /* 0x000fe20007f5e0ff */
[----:B------:R-:W-:Y:S02]  /*11330*/  @P3 IMAD.MOV.U32 R94, RZ, RZ, R113 ;  /* 0x000000ffff5e3224 */ /* 0x000fe400078e0071 */
[----:B------:R-:W-:Y:S01]  /*11340*/  IMAD.WIDE.U32 R68, R83, R83, RZ ;  /* 0x0000005353447225 */ /* 0x000fe200078e00ff */
[----:B------:R-:W-:Y:S02]  /*11350*/  IADD3.X R112, P2, PT, R47, R112, RZ, P2, !PT ;  /* 0x000000702f707210 */ /* 0x000fe4000175e4ff */
[----:B------:R-:W-:Y:S01]  /*11360*/  IADD3 R63, P4, PT, R100, -UR4, RZ ;  /* 0x80000004643f7c10 */ /* 0x000fe2000ff9e0ff */
[----:B------:R-:W-:Y:S01]  /*11370*/  @P3 IMAD.MOV.U32 R90, RZ, RZ, R101 ;  /* 0x000000ffff5a3224 */ /* 0x000fe200078e0065 */
[----:B------:R-:W-:Y:S01]  /*11380*/  IADD3.X R37, P2, PT, R49, R96, RZ, P2, !PT ;  /* 0x0000006031257210 */ /* 0x000fe2000175e4ff */
[----:B------:R-:W-:Y:S01]  /*11390*/  IMAD.HI.U32 R68, R83, R16, RZ ;  /* 0x0000001053447227 */ /* 0x000fe200078e00ff */
[----:B------:R-:W-:-:S02]  /*113a0*/  IADD3.X R59, P4, PT, R112, ~UR5, RZ, P4, !PT ;  /* 0x80000005703b7c10 */ /* 0x000fc4000a79e4ff */
[----:B------:R-:W-:Y:S01]  /*113b0*/  IADD3.X R47, P2, PT, R92, R61, RZ, P2, !PT ;  /* 0x0000003d5c2f7210 */ /* 0x000fe2000175e4ff */
[----:B------:R-:W-:Y:S02]  /*113c0*/  IMAD.X R69, R68, 0x1, R69, P5 ;  /* 0x0000000144457824 */ /* 0x000fe400028e0645 */
[----:B------:R-:W-:Y:S01]  /*113d0*/  IMAD.MOV.U32 R68, RZ, RZ, RZ ;  /* 0x000000ffff447224 */ /* 0x000fe200078e00ff */
[----:B------:R-:W-:Y:S01]  /*113e0*/  IADD3.X R49, P2, PT, R53, R94, RZ, P2, !PT ;  /* 0x0000005e35317210 */ /* 0x000fe2000175e4ff */
[----:B------:R-:W-:Y:S01]  /*113f0*/  IMAD.HI.U32 R71, R16, R83, RZ ;  /* 0x0000005310477227 */ /* 0x000fe200078e00ff */
[----:B------:R-:W-:Y:S02]  /*11400*/  IADD3 R53, P3, PT, R67, R67, RZ ;  /* 0x0000004343357210 */ /* 0x000fe40007f7e0ff */
[----:B------:R-:W-:Y:S01]  /*11410*/  IADD3.X R51, P2, PT, R51, R90, RZ, P2, !PT ;  /* 0x0000005a33337210 */ /* 0x000fe2000175e4ff */
[----:B------:R-:W-:Y:S01]  /*11420*/  IMAD.WIDE.U32 R68, R41, R83, R68 ;  /* 0x0000005329447225 */ /* 0x000fe200078e0044 */
[----:B------:R-:W-:-:S02]  /*11430*/  IADD3.X R90, P4, PT, R37, ~UR8, RZ, P4, !PT ;  /* 0x80000008255a7c10 */ /* 0x000fc4000a79e4ff */
[----:B------:R-:W-:Y:S01]  /*11440*/  IADD3.X R55, P2, PT, R55, R80, RZ, P2, !PT ;  /* 0x0000005037377210 */ /* 0x000fe2000175e4ff */
[----:B------:R-:W-:Y:S01]  /*11450*/  IMAD.X R71, RZ, RZ, R71, P3 ;  /* 0x000000ffff477224 */ /* 0x000fe200018e0647 */
[----:B------:R-:W-:Y:S01]  /*11460*/  IADD3.X R92, P4, PT, R47, ~UR9, RZ, P4, !PT ;  /* 0x800000092f5c7c10 */ /* 0x000fe2000a79e4ff */
[----:B------:R-:W-:-:S03]  /*11470*/  IMAD.HI.U32 R80, R41, R83, RZ ;  /* 0x0000005329507227 */ /* 0x000fc600078e00ff */
[----:B------:R-:W-:Y:S01]  /*11480*/  IADD3.X R94, P4, PT, R49, ~UR10, RZ, P4, !PT ;  /* 0x8000000a315e7c10 */ /* 0x000fe2000a79e4ff */
[----:B------:R-:W-:Y:S02]  /*11490*/  IMAD.X R57, R57, 0x1, R70, P2 ;  /* 0x0000000139397824 */ /* 0x000fe400010e0646 */
[----:B------:R-:W-:Y:S01]  /*114a0*/  IMAD.MOV.U32 R70, RZ, RZ, R68 ;  /* 0x000000ffff467224 */ /* 0x000fe200078e0044 */
[----:B------:R-:W-:-:S03]  /*114b0*/  IADD3.X R96, P4, PT, R51, ~UR11, RZ, P4, !PT ;  /* 0x8000000b33607c10 */ /* 0x000fc6000a79e4ff */
[----:B------:R-:W-:Y:S01]  /*114c0*/  IMAD.WIDE.U32 R70, R16, R16, R70 ;  /* 0x0000001010467225 */ /* 0x000fe200078e0046 */
[----:B------:R-:W-:-:S03]  /*114d0*/  IADD3.X R98, P4, PT, R55, ~UR6, RZ, P4, !PT ;  /* 0x8000000637627c10 */ /* 0x000fc6000a79e4ff */
[----:B------:R-:W-:Y:S01]  /*114e0*/  IMAD.MOV.U32 R117, RZ, RZ, R71 ;  /* 0x000000ffff757224 */ /* 0x000fe200078e0047 */
[----:B------:R-:W-:Y:S01]  /*114f0*/  IADD3 R61, P2, PT, R68, R70, RZ ;  /* 0x00000046443d7210 */ /* 0x000fe20007f5e0ff */
[----:B------:R-:W-:Y:S01]  /*11500*/  IMAD.MOV.U32 R70, RZ, RZ, R97 ;  /* 0x000000ffff467224 */ /* 0x000fe200078e0061 */
[----:B------:R-:W-:Y:S01]  /*11510*/  MOV R68, RZ ;  /* 0x000000ff00447202 */ /* 0x000fe20000000f00 */
[----:B------:R-:W-:Y:S01]  /*11520*/  IMAD.MOV.U32 R71, RZ, RZ, R65 ;  /* 0x000000ffff477224 */ /* 0x000fe200078e0041 */
[----:B------:R-:W-:Y:S01]  /*11530*/  IADD3.X R67, PT, PT, R57, ~UR7, RZ, P4, !PT ;  /* 0x8000000739437c10 */ /* 0x000fe2000a7fe4ff */
[----:B------:R-:W-:Y:S01]  /*11540*/  IMAD.X R81, RZ, RZ, R80, P2 ;  /* 0x000000ffff517224 */ /* 0x000fe200010e0650 */
[----:B------:R-:W-:Y:S01]  /*11550*/  ISETP.NE.AND P2, PT, R114, RZ, PT ;  /* 0x000000ff7200720c */ /* 0x000fe20003f45270 */
[----:B------:R-:W-:Y:S01]  /*11560*/  IMAD.WIDE.U32 R68, R36, R83, R68 ;  /* 0x0000005324447225 */ /* 0x000fe200078e0044 */
[----:B------:R-:W-:Y:S02]  /*11570*/  ISETP.NE.AND P5, PT, R67, RZ, PT ;  /* 0x000000ff4300720c */ /* 0x000fe40003fa5270 */
[----:B------:R-:W-:Y:S01]  /*11580*/  SEL R65, R78, R73, !P1 ;  /* 0x000000494e417207 */ /* 0x000fe20004800000 */
[----:B------:R-:W-:Y:S01]  /*11590*/  IMAD.MOV.U32 R116, RZ, RZ, R68 ;  /* 0x000000ffff747224 */ /* 0x000fe200078e0044 */
[----:B------:R-:W-:Y:S01]  /*115a0*/  SEL R100, R63, R100, !P5 ;  /* 0x000000643f647207 */ /* 0x000fe20006800000 */
[----:B------:R-:W-:Y:S01]  /*115b0*/  IMAD.WIDE.U32 R66, R79, R66, R70 ;  /* 0x000000424f427225 */ /* 0x000fe200078e0046 */
[----:B------:R-:W-:-:S02]  /*115c0*/  SEL R112, R59, R112, !P5 ;  /* 0x000000703b707207 */ /* 0x000fc40006800000 */
[----:B------:R-:W-:Y:S01]  /*115d0*/  SEL R99, R90, R37, !P5 ;  /* 0x000000255a637207 */ /* 0x000fe20006800000 */
[----:B------:R-:W-:Y:S01]  /*115e0*/  IMAD.WIDE.U32 R116, R41, R16, R116 ;  /* 0x0000001029747225 */ /* 0x000fe200078e0074 */
[----:B------:R-:W-:Y:S02]  /*115f0*/  SEL R96, R96, R51, !P5 ;  /* 0x0000003360607207 */ /* 0x000fe40006800000 */
[----:B------:R-:W-:Y:S01]  /*11600*/  @P2 IADD3 R102, P1, PT, R102, UR4, RZ ;  /* 0x0000000466662c10 */ /* 0x000fe2000ff3e0ff */
[----:B------:R-:W-:Y:S01]  /*11610*/  IMAD.MOV.U32 R70, RZ, RZ, RZ ;  /* 0x000000ffff467224 */ /* 0x000fe200078e00ff */
[----:B------:R-:W-:Y:S01]  /*11620*/  MOV R80, R116 ;  /* 0x0000007400507202 */ /* 0x000fe20000000f00 */
[----:B------:R-:W-:Y:S01]  /*11630*/  IMAD.MOV.U32 R71, RZ, RZ, R69 ;  /* 0x000000ffff477224 */ /* 0x000fe200078e0045 */
[----:B------:R-:W-:Y:S01]  /*11640*/  @P2 IADD3.X R104, P1, PT, R104, UR5, RZ, P1, !PT ;  /* 0x0000000568682c10 */ /* 0x000fe20008f3e4ff */
[----:B------:R-:W-:Y:S01]  /*11650*/  IMAD.MOV.U32 R79, RZ, RZ, RZ ;  /* 0x000000ffff4f7224 */ /* 0x000fe200078e00ff */
[----:B------:R-:W-:Y:S01]  /*11660*/  IADD3 R102, P4, PT, -R7, R102, RZ ;  /* 0x0000006607667210 */ /* 0x000fe20007f9e1ff */
[----:B------:R-:W-:Y:S01]  /*11670*/  IMAD.WIDE.U32 R80, R41, R16, R80 ;  /* 0x0000001029507225 */ /* 0x000fe200078e0050 */
[----:B------:R-:W-:-:S02]  /*11680*/  @P2 IADD3.X R106, P1, PT, R106, UR8, RZ, P1, !PT ;  /* 0x000000086a6a2c10 */ /* 0x000fc40008f3e4ff */
[----:B------:R-:W-:Y:S01]  /*11690*/  IADD3.X R104, P4, PT, ~R33, R104, RZ, P4, !PT ;  /* 0x0000006821687210 */ /* 0x000fe2000279e5ff */
[----:B------:R-:W-:Y:S01]  /*116a0*/  IMAD.WIDE.U32 R70, R11, R83, R70 ;  /* 0x000000530b467225 */ /* 0x000fe200078e0046 */
[----:B------:R-:W-:Y:S02]  /*116b0*/  IADD3 R63, P3, PT, R68, R80, RZ ;  /* 0x00000050443f7210 */ /* 0x000fe40007f7e0ff */
[----:B------:R-:W-:Y:S01]  /*116c0*/  MOV R75, R81 ;  /* 0x00000051004b7202 */ /* 0x000fe20000000f00 */
[----:B------:R-:W-:Y:S01]  /*116d0*/  IMAD.WIDE.U32 R68, R74, 0x3d1, RZ ;  /* 0x000003d14a447825 */ /* 0x000fe200078e00ff */
[----:B------:R-:W-:Y:S02]  /*116e0*/  MOV R72, R70 ;  /* 0x0000004600487202 */ /* 0x000fe40000000f00 */
[----:B------:R-:W-:Y:S01]  /*116f0*/  @P2 IADD3.X R93, P1, PT, R93, UR9, RZ, P1, !PT ;  /* 0x000000095d5d2c10 */ /* 0x000fe20008f3e4ff */
[----:B------:R-:W-:Y:S01]  /*11700*/  IMAD.MOV.U32 R78, RZ, RZ, R69 ;  /* 0x000000ffff4e7224 */ /* 0x000fe200078e0045 */
[----:B------:R-:W-:Y:S01]  /*11710*/  IADD3 RZ, P0, PT, RZ, R68, RZ ;  /* 0x00000044ffff7210 */ /* 0x000fe20007f1e0ff */
[----:B------:R-:W-:Y:S01]  /*11720*/  IMAD.MOV.U32 R73, RZ, RZ, R117 ;  /* 0x000000ffff497224 */ /* 0x000fe200078e0075 */
[----:B------:R-:W-:Y:S01]  /*11730*/  IADD3.X R106, P4, PT, ~R45, R106, RZ, P4, !PT ;  /* 0x0000006a2d6a7210 */ /* 0x000fe2000279e5ff */
[----:B------:R-:W-:Y:S01]  /*11740*/  IMAD.WIDE.U32 R78, R76, 0x3d1, R78 ;  /* 0x000003d14c4e7825 */ /* 0x000fe200078e004e */
[----:B------:R-:W-:-:S02]  /*11750*/  @P2 IADD3.X R95, P1, PT, R95, UR10, RZ, P1, !PT ;  /* 0x0000000a5f5f2c10 */ /* 0x000fc40008f3e4ff */
[----:B------:R-:W-:Y:S01]  /*11760*/  IADD3.X R93, P4, PT, ~R6, R93, RZ, P4, !PT ;  /* 0x0000005d065d7210 */ /* 0x000fe2000279e5ff */
[----:B------:R-:W-:Y:S01]  /*11770*/  IMAD.WIDE.U32 R72, R36, R16, R72 ;  /* 0x0000001024487225 */ /* 0x000fe200078e0048 */
[----:B------:R-:W-:Y:S02]  /*11780*/  IADD3.X R69, P0, PT, R78, R74, RZ, P0, !PT ;  /* 0x0000004a4e457210 */ /* 0x000fe4000071e4ff */
[----:B------:R-:W-:Y:S01]  /*11790*/  @P2 IADD3.X R108, P1, PT, R108, UR11, RZ, P1, !PT ;  /* 0x0000000b6c6c2c10 */ /* 0x000fe20008f3e4ff */
[----:B------:R-:W-:Y:S01]  /*117a0*/  IMAD.MOV.U32 R78, RZ, RZ, R79 ;  /* 0x000000ffff4e7224 */ /* 0x000fe200078e004f */
[----:B------:R-:W-:Y:S01]  /*117b0*/  IADD3.X R95, P4, PT, ~R28, R95, RZ, P4, !PT ;  /* 0x0000005f1c5f7210 */ /* 0x000fe2000279e5ff */
[----:B------:R-:W-:Y:S01]  /*117c0*/  IMAD.MOV.U32 R79, RZ, RZ, RZ ;  /* 0x000000ffff4f7224 */ /* 0x000fe200078e00ff */
[----:B------:R-:W-:Y:S01]  /*117d0*/  @P2 IADD3.X R110, P1, PT, R110, UR6, RZ, P1, !PT ;  /* 0x000000066e6e2c10 */ /* 0x000fe20008f3e4ff */
[----:B------:R-:W-:Y:S01]  /*117e0*/  IMAD.MOV.U32 R74, RZ, RZ, R72 ;  /* 0x000000ffff4a7224 */ /* 0x000fe200078e0048 */
[----:B------:R-:W-:Y:S01]  /*117f0*/  IADD3.X R108, P4, PT, ~R65, R108, RZ, P4, !PT ;  /* 0x0000006c416c7210 */ /* 0x000fe2000279e5ff */
[----:B------:R-:W-:Y:S01]  /*11800*/  IMAD.WIDE.U32 R78, R58, 0x3d1, R78 ;  /* 0x000003d13a4e7825 */ /* 0x000fe200078e004e */
[----:B------:R-:W-:-:S02]  /*11810*/  @P2 IADD3.X R3, PT, PT, R3, UR7, RZ, P1, !PT ;  /* 0x0000000703032c10 */ /* 0x000fc40008ffe4ff */
[----:B------:R-:W-:Y:S01]  /*11820*/  IADD3.X R110, P4, PT, ~R89, R110, RZ, P4, !PT ;  /* 0x0000006e596e7210 */ /* 0x000fe2000279e5ff */
[----:B------:R-:W-:Y:S01]  /*11830*/  IMAD.WIDE.U32 R74, R41, R41, R74 ;  /* 0x00000029294a7225 */ /* 0x000fe200078e004a */
[----:B------:R-:W-:Y:S02]  /*11840*/  IADD3.X R91, P0, PT, R78, R76, RZ, P0, !PT ;  /* 0x0000004c4e5b7210 */ /* 0x000fe4000071e4ff */
[----:B------:R-:W-:Y:S01]  /*11850*/  SEL R98, R98, R55, !P5 ;  /* 0x0000003762627207 */ /* 0x000fe20006800000 */
[----:B------:R-:W-:Y:S01]  /*11860*/  IMAD.X R77, RZ, RZ, R77, P3 ;  /* 0x000000ffff4d7224 */ /* 0x000fe200018e064d */
[----:B------:R-:W-:Y:S01]  /*11870*/  SEL R47, R92, R47, !P5 ;  /* 0x0000002f5c2f7207 */ /* 0x000fe20006800000 */
[----:B------:R-:W-:Y:S01]  /*11880*/  IMAD.MOV.U32 R76, RZ, RZ, R74 ;  /* 0x000000ffff4c7224 */ /* 0x000fe200078e004a */
[----:B------:R-:W-:Y:S01]  /*11890*/  SEL R49, R94, R49, !P5 ;  /* 0x000000315e317207 */ /* 0x000fe20006800000 */
[----:B------:R-:W-:Y:S02]  /*118a0*/  IMAD.X R74, R3, 0x1, ~R34, P4 ;  /* 0x00000001034a7824 */ /* 0x000fe400020e0e22 */
[----:B------:R-:W-:-:S03]  /*118b0*/  IMAD.WIDE.U32 R76, R36, R16, R76 ;  /* 0x00000010244c7225 */ /* 0x000fc600078e004c */
[----:B------:R-:W-:Y:S01]  /*118c0*/  ISETP.NE.AND P2, PT, R74, RZ, PT ;  /* 0x000000ff4a00720c */ /* 0x000fe20003f45270 */
[----:B------:R-:W-:Y:S01]  /*118d0*/  IMAD.MOV.U32 R78, RZ, RZ, R79 ;  /* 0x000000ffff4e7224 */ /* 0x000fe200078e004f */
[----:B------:R-:W-:Y:S01]  /*118e0*/  IADD3 R97, P3, PT, R70, R76, RZ ;  /* 0x0000004c46617210 */ /* 0x000fe20007f7e0ff */
[----:B------:R-:W-:Y:S01]  /*118f0*/  IMAD.MOV.U32 R79, RZ, RZ, RZ ;  /* 0x000000ffff4f7224 */ /* 0x000fe200078e00ff */
[----:B------:R-:W-:Y:S01]  /*11900*/  MOV R70, RZ ;  /* 0x000000ff00467202 */ /* 0x000fe20000000f00 */
[----:B------:R-:W-:-:S04]  /*11910*/  IMAD.HI.U32 R80, R11, R83, RZ ;  /* 0x000000530b507227 */ /* 0x000fc800078e00ff */
[----:B------:R-:W-:Y:S01]  /*11920*/  IMAD.WIDE.U32 R70, R30, R83, R70 ;  /* 0x000000531e467225 */ /* 0x000fe200078e0046 */
[----:B------:R-:W-:-:S03]  /*11930*/  IADD3.X R81, PT, PT, R80, RZ, RZ, P3, !PT ;  /* 0x000000ff50517210 */ /* 0x000fc60001ffe4ff */
[----:B------:R-:W-:Y:S01]  /*11940*/  IMAD.MOV.U32 R72, RZ, RZ, R70 ;  /* 0x000000ffff487224 */ /* 0x000fe200078e0046 */
[----:B------:R-:W-:Y:S01]  /*11950*/  MOV R59, R71 ;  /* 0x00000047003b7202 */ /* 0x000fe20000000f00 */
[----:B------:R-:W-:Y:S01]  /*11960*/  IMAD.WIDE.U32 R78, R60, 0x3d1, R78 ;  /* 0x000003d13c4e7825 */ /* 0x000fe200078e004e */
[----:B------:R-:W-:-:S03]  /*11970*/  @P2 IADD3 R102, P1, PT, R102, UR4, RZ ;  /* 0x0000000466662c10 */ /* 0x000fc6000ff3e0ff */
[----:B------:R-:W-:Y:S01]  /*11980*/  IMAD.WIDE.U32 R72, R11, R16, R72 ;  /* 0x000000100b487225 */ /* 0x000fe200078e0048 */
[----:B------:R-:W-:Y:S02]  /*11990*/  @P2 IADD3.X R104, P1, PT, R104, UR5, RZ, P1, !PT ;  /* 0x0000000568682c10 */ /* 0x000fe40008f3e4ff */
[----:B------:R-:W-:Y:S01]  /*119a0*/  IADD3 R102, P4, PT, -R7, R102, RZ ;  /* 0x0000006607667210 */ /* 0x000fe20007f9e1ff */
[----:B------:R-:W-:Y:S01]  /*119b0*/  IMAD.MOV.U32 R74, RZ, RZ, R72 ;  /* 0x000000ffff4a7224 */ /* 0x000fe200078e0048 */
[----:B------:R-:W-:Y:S01]  /*119c0*/  IADD3.X R72, P0, PT, R78, R58, RZ, P0, !PT ;  /* 0x0000003a4e487210 */ /* 0x000fe2000071e4ff */
[----:B------:R-:W-:Y:S01]  /*119d0*/  IMAD.MOV.U32 R58, RZ, RZ, RZ ;  /* 0x000000ffff3a7224 */ /* 0x000fe200078e00ff */
[----:B------:R-:W-:Y:S01]  /*119e0*/  @P2 IADD3.X R106, P1, PT, R106, UR8, RZ, P1, !PT ;  /* 0x000000086a6a2c10 */ /* 0x000fe20008f3e4ff */
[----:B------:R-:W-:-:S03]  /*119f0*/  IMAD.WIDE.U32 R74, R36, R41, R74 ;  /* 0x00000029244a7225 */ /* 0x000fc600078e004a */
[----:B------:R-:W-:Y:S01]  /*11a00*/  @P2 IADD3.X R93, P1, PT, R93, UR9, RZ, P1, !PT ;  /* 0x000000095d5d2c10 */ /* 0x000fe20008f3e4ff */
[----:B------:R-:W-:Y:S02]  /*11a10*/  IMAD.MOV.U32 R76, RZ, RZ, R74 ;  /* 0x000000ffff4c7224 */ /* 0x000fe400078e004a */
[----:B------:R-:W-:Y:S01]  /*11a20*/  IMAD.WIDE.U32 R58, R42, R83, R58 ;  /* 0x000000532a3a7225 */ /* 0x000fe200078e003a */
[----:B------:R-:W-:-:S03]  /*11a30*/  @P2 IADD3.X R95, P1, PT, R95, UR10, RZ, P1, !PT ;  /* 0x0000000a5f5f2c10 */ /* 0x000fc60008f3e4ff */
[----:B------:R-:W-:Y:S01]  /*11a40*/  IMAD.WIDE.U32 R76, R36, R41, R76 ;  /* 0x00000029244c7225 */ /* 0x000fe200078e004c */
[----:B------:R-:W-:-:S03]  /*11a50*/  @P2 IADD3.X R108, P1, PT, R108, UR11, RZ, P1, !PT ;  /* 0x0000000b6c6c2c10 */ /* 0x000fc60008f3e4ff */
[----:B------:R-:W-:Y:S01]  /*11a60*/  IMAD.MOV.U32 R80, RZ, RZ, R76 ;  /* 0x000000ffff507224 */ /* 0x000fe200078e004c */
[----:B------:R-:W-:Y:S01]  /*11a70*/  @P2 IADD3.X R110, P1, PT, R110, UR6, RZ, P1, !PT ;  /* 0x000000066e6e2c10 */ /* 0x000fe20008f3e4ff */
[----:B------:R-:W-:Y:S01]  /*11a80*/  IMAD.MOV.U32 R115, RZ, RZ, R73 ;  /* 0x000000ffff737224 */ /* 0x000fe200078e0049 */
[----:B------:R-:W-:Y:S01]  /*11a90*/  IADD3.X R73, P4, PT, ~R33, R104, RZ, P4, !PT ;  /* 0x0000006821497210 */ /* 0x000fe2000279e5ff */
[----:B------:R-:W-:Y:S01]  /*11aa0*/  IMAD.WIDE.U32 R80, R11, R16, R80 ;  /* 0x000000100b507225 */ /* 0x000fe200078e0050 */
[----:B------:R-:W-:Y:S02]  /*11ab0*/  @P2 IADD3.X R25, PT, PT, R25, UR7, RZ, P1, !PT ;  /* 0x0000000719192c10 */ /* 0x000fe40008ffe4ff */
[----:B------:R-:W-:Y:S01]  /*11ac0*/  IADD3.X R106, P4, PT, ~R45, R106, RZ, P4, !PT ;  /* 0x0000006a2d6a7210 */ /* 0x000fe2000279e5ff */
[----:B------:R-:W-:Y:S01]  /*11ad0*/  IMAD.MOV.U32 R114, RZ, RZ, R58 ;  /* 0x000000ffff727224 */ /* 0x000fe200078e003a */
[----:B------:R-:W-:Y:S01]  /*11ae0*/  IADD3 R74, P3, PT, R70, R80, RZ ;  /* 0x00000050464a7210 */ /* 0x000fe20007f7e0ff */
[----:B------:R-:W-:Y:S01]  /*11af0*/  IMAD.MOV.U32 R70, RZ, RZ, RZ ;  /* 0x000000ffff467224 */ /* 0x000fe200078e00ff */
[----:B------:R-:W-:Y:S01]  /*11b00*/  IADD3.X R93, P4, PT, ~R6, R93, RZ, P4, !PT ;  /* 0x0000005d065d7210 */ /* 0x000fe2000279e5ff */
[----:B------:R-:W-:-:S02]  /*11b10*/  IMAD.MOV.U32 R71, RZ, RZ, R59 ;  /* 0x000000ffff477224 */ /* 0x000fc400078e003b */
[----:B------:R-:W-:Y:S01]  /*11b20*/  IMAD.WIDE.U32 R114, R30, R16, R114 ;  /* 0x000000101e727225 */ /* 0x000fe200078e0072 */
[----:B------:R-:W-:-:S03]  /*11b30*/  IADD3.X R95, P4, PT, ~R28, R95, RZ, P4, !PT ;  /* 0x0000005f1c5f7210 */ /* 0x000fc6000279e5ff */
[----:B------:R-:W-:Y:S01]  /*11b40*/  IMAD.WIDE.U32 R70, R23, R83, R70 ;  /* 0x0000005317467225 */ /* 0x000fe200078e0046 */
[----:B------:R-:W-:Y:S02]  /*11b50*/  MOV R104, R114 ;  /* 0x0000007200687202 */ /* 0x000fe40000000f00 */
[----:B------:R-:W-:Y:S01]  /*11b60*/  IADD3.X R108, P4, PT, ~R65, R108, RZ, P4, !PT ;  /* 0x0000006c416c7210 */ /* 0x000fe2000279e5ff */
[----:B------:R-:W-:Y:S02]  /*11b70*/  IMAD.MOV.U32 R105, RZ, RZ, R75 ;  /* 0x000000ffff697224 */ /* 0x000fe400078e004b */
[----:B------:R-:W-:Y:S01]  /*11b80*/  IMAD.MOV.U32 R114, RZ, RZ, R70 ;  /* 0x000000ffff727224 */ /* 0x000fe200078e0046 */
[----:B------:R-:W-:Y:S01]  /*11b90*/  IADD3.X R110, P4, PT, ~R89, R110, RZ, P4, !PT ;  /* 0x0000006e596e7210 */ /* 0x000fe2000279e5ff */
[----:B------:R-:W-:-:S04]  /*11ba0*/  IMAD.WIDE.U32 R104, R11, R41, R104 ;  /* 0x000000290b687225 */ /* 0x000fc800078e0068 */
[----:B------:R-:W-:-:S04]  /*11bb0*/  IMAD.WIDE.U32 R114, R42, R16, R114 ;  /* 0x000000102a727225 */ /* 0x000fc800078e0072 */
[----:B------:R-:W-:Y:S02]  /*11bc0*/  IMAD.MOV.U32 R76, RZ, RZ, R104 ;  /* 0x000000ffff4c7224 */ /* 0x000fe400078e0068 */
[----:B------:R-:W-:Y:S01]  /*11bd0*/  IMAD.MOV.U32 R104, RZ, RZ, R114 ;  /* 0x000000ffff687224 */ /* 0x000fe200078e0072 */
[----:B------:R-:W-:Y:S01]  /*11be0*/  MOV R114, R71 ;  /* 0x0000004700727202 */ /* 0x000fe20000000f00 */
[----:B------:R-:W-:-:S04]  /*11bf0*/  IMAD.WIDE.U32 R76, R36, R36, R76 ;  /* 0x00000024244c7225 */ /* 0x000fc800078e004c */
[----:B------:R-:W-:-:S04]  /*11c00*/  IMAD.WIDE.U32 R104, R30, R41, R104 ;  /* 0x000000291e687225 */ /* 0x000fc800078e0068 */
[----:B------:R-:W-:Y:S02]  /*11c10*/  IMAD.X R59, R25, 0x1, ~R34, P4 ;  /* 0x00000001193b7824 */ /* 0x000fe400020e0e22 */
[----:B------:R-:W-:-:S03]  /*11c20*/  IMAD.WIDE.U32 R114, R23, R16, R114 ;  /* 0x0000001017727225 */ /* 0x000fc600078e0072 */
[----:B------:R-:W-:Y:S01]  /*11c30*/  ISETP.NE.AND P6, PT, R59, RZ, PT ;  /* 0x000000ff3b00720c */ /* 0x000fe20003fc5270 */
[----:B------:R-:W-:Y:S02]  /*11c40*/  IMAD.MOV.U32 R80, RZ, RZ, R76 ;  /* 0x000000ffff507224 */ /* 0x000fe400078e004c */
[----:B------:R-:W-:Y:S02]  /*11c50*/  IMAD.MOV.U32 R76, RZ, RZ, R104 ;  /* 0x000000ffff4c7224 */ /* 0x000fe400078e0068 */
[----:B------:R-:W-:Y:S02]  /*11c60*/  IMAD.MOV.U32 R104, RZ, RZ, R114 ;  /* 0x000000ffff687224 */ /* 0x000fe400078e0072 */
[----:B------:R-:W-:-:S04]  /*11c70*/  IMAD.HI.U32 R59, R30, R83, RZ ;  /* 0x000000531e3b7227 */ /* 0x000fc800078e00ff */
[-C--:B------:R-:W-:Y:S01]  /*11c80*/  IMAD.WIDE.U32 R116, R11, R41.reuse, R80 ;  /* 0x000000290b747225 */ /* 0x080fe200078e0050 */
[----:B------:R-:W-:Y:S02]  /*11c90*/  IADD3.X R81, PT, PT, R59, RZ, RZ, P3, !PT ;  /* 0x000000ff3b517210 */ /* 0x000fe40001ffe4ff */
[----:B------:R-:W-:Y:S01]  /*11ca0*/  @P6 IADD3 R102, P3, PT, R102, UR4, RZ ;  /* 0x0000000466666c10 */ /* 0x000fe2000ff7e0ff */
[----:B------:R-:W-:Y:S01]  /*11cb0*/  IMAD.WIDE.U32 R104, R42, R41, R104 ;  /* 0x000000292a687225 */ /* 0x000fe200078e0068 */
[----:B------:R-:W-:Y:S02]  /*11cc0*/  MOV R80, R116 ;  /* 0x0000007400507202 */ /* 0x000fe40000000f00 */
[----:B------:R-:W-:Y:S01]  /*11cd0*/  @P6 IADD3.X R73, P3, PT, R73, UR5, RZ, P3, !PT ;  /* 0x0000000549496c10 */ /* 0x000fe20009f7e4ff */
[----:B------:R-:W-:-:S03]  /*11ce0*/  IMAD.WIDE.U32 R76, R11, R36, R76 ;  /* 0x000000240b4c7225 */ /* 0x000fc600078e004c */
[----:B------:R-:W-:Y:S01]  /*11cf0*/  @P6 IADD3.X R106, P3, PT, R106, UR8, RZ, P3, !PT ;  /* 0x000000086a6a6c10 */ /* 0x000fe20009f7e4ff */
[----:B------:R-:W-:Y:S02]  /*11d00*/  IMAD.MOV.U32 R114, RZ, RZ, R115 ;  /* 0x000000ffff727224 */ /* 0x000fe400078e0073 */
[----:B------:R-:W-:Y:S01]  /*11d10*/  IMAD.MOV.U32 R115, RZ, RZ, R105 ;  /* 0x000000ffff737224 */ /* 0x000fe200078e0069 */
[----:B------:R-:W-:Y:S01]  /*11d20*/  @P6 IADD3.X R93, P3, PT, R93, UR9, RZ, P3, !PT ;  /* 0x000000095d5d6c10 */ /* 0x000fe20009f7e4ff */
[----:B------:R-:W-:Y:S02]  /*11d30*/  IMAD.MOV.U32 R105, RZ, RZ, R77 ;  /* 0x000000ffff697224 */ /* 0x000fe400078e004d */
[----:B------:R-:W-:Y:S01]  /*11d40*/  IMAD.MOV.U32 R77, RZ, RZ, R117 ;  /* 0x000000ffff4d7224 */ /* 0x000fe200078e0075 */
[----:B------:R-:W-:Y:S01]  /*11d50*/  @P6 IADD3.X R95, P3, PT, R95, UR10, RZ, P3, !PT ;  /* 0x0000000a5f5f6c10 */ /* 0x000fe20009f7e4ff */
[----:B------:R-:W-:-:S03]  /*11d60*/  IMAD.WIDE.U32 R80, R30, R16, R80 ;  /* 0x000000101e507225 */ /* 0x000fc600078e0050 */
[----:B------:R-:W-:Y:S01]  /*11d70*/  @P6 IADD3.X R108, P3, PT, R108, UR11, RZ, P3, !PT ;  /* 0x0000000b6c6c6c10 */ /* 0x000fe20009f7e4ff */
[----:B------:R-:W-:Y:S01]  /*11d80*/  IMAD.WIDE.U32 R76, R11, R36, R76 ;  /* 0x000000240b4c7225 */ /* 0x000fe200078e004c */
[----:B------:R-:W-:Y:S02]  /*11d90*/  IADD3 R58, P1, PT, R58, R80, RZ ;  /* 0x000000503a3a7210 */ /* 0x000fe40007f3e0ff */
[----:B------:R-:W-:Y:S01]  /*11da0*/  @P6 IADD3.X R110, P3, PT, R110, UR6, RZ, P3, !PT ;  /* 0x000000066e6e6c10 */ /* 0x000fe20009f7e4ff */
[----:B------:R-:W-:-:S03]  /*11db0*/  IMAD.WIDE.U32 R104, R30, R36, R104 ;  /* 0x000000241e687225 */ /* 0x000fc600078e0068 */
[----:B------:R-:W-:Y:S01]  /*11dc0*/  @P6 IADD3.X R26, PT, PT, R26, UR7, RZ, P3, !PT ;  /* 0x000000071a1a6c10 */ /* 0x000fe20009ffe4ff */
        /* <DEDUP_REMOVED lines=9> */
[----:B------:R-:W-:Y:S02]  /*11e60*/  IMAD.MOV.U32 R115, RZ, RZ, R105 ;  /* 0x000000ffff737224 */ /* 0x000fe400078e0069 */
[----:B------:R-:W-:Y:S02]  /*11e70*/  IMAD.X R81, RZ, RZ, R59, P1 ;  /* 0x000000ffff517224 */ /* 0x000fe400008e063b */
        /* <DEDUP_REMOVED lines=21> */
[----:B------:R-:W-:-:S04]  /*11fd0*/  IMAD.WIDE.U32 R116, R42, R36, R76 ;  /* 0x000000242a747225 */ /* 0x000fc800078e004c */
[----:B------:R-:W-:-:S04]  /*11fe0*/  IMAD.WIDE.U32 R80, R23, R16, R80 ;  /* 0x0000001017507225 */ /* 0x000fc800078e0050 */
[----:B------:R-:W-:Y:S01]  /*11ff0*/  IMAD.WIDE.U32 R104, R30, R30, R104 ;  /* 0x0000001e1e687225 */ /* 0x000fe200078e0068 */
[----:B------:R-:W-:Y:S02]  /*12000*/  MOV R77, R81 ;  /* 0x00000051004d7202 */ /* 0x000fe40000000f00 */
[----:B------:R-:W-:Y:S01]  /*12010*/  MOV R81, RZ ;  /* 0x000000ff00517202 */ /* 0x000fe20000000f00 */
[----:B------:R-:W-:-:S04]  /*12020*/  IMAD.WIDE.U32 R114, R23, R11, R114 ;  /* 0x0000000b17727225 */ /* 0x000fc800078e0072 */
[----:B------:R-:W-:Y:S02]  /*12030*/  IMAD.MOV.U32 R76, RZ, RZ, R116 ;  /* 0x000000ffff4c7224 */ /* 0x000fe400078e0074 */
[----:B------:R-:W-:Y:S02]  /*12040*/  IMAD.MOV.U32 R116, RZ, RZ, R104 ;  /* 0x000000ffff747224 */ /* 0x000fe400078e0068 */
[----:B------:R-:W-:Y:S02]  /*12050*/  IMAD.MOV.U32 R104, RZ, RZ, R114 ;  /* 0x000000ffff687224 */ /* 0x000fe400078e0072 */
[----:B------:R-:W-:-:S04]  /*12060*/  IMAD.WIDE.U32 R120, R80, 0x3d1, RZ ;  /* 0x000003d150787825 */ /* 0x000fc800078e00ff */
[----:B------:R-:W-:Y:S01]  /*12070*/  IMAD.WIDE.U32 R76, R23, R41, R76 ;  /* 0x00000029174c7225 */ /* 0x000fe200078e004c */
[----:B------:R-:W-:Y:S02]  /*12080*/  IADD3 RZ, P1, PT, RZ, R120, RZ ;  /* 0x00000078ffff7210 */ /* 0x000fe40007f3e0ff */
[----:B------:R-:W-:Y:S01]  /*12090*/  IADD3 R71, P2, PT, R120, -UR4, RZ ;  /* 0x8000000478477c10 */ /* 0x000fe2000ff5e0ff */
[----:B------:R-:W-:-:S04]  /*120a0*/  IMAD.WIDE.U32 R104, R42, R30, R104 ;  /* 0x0000001e2a687225 */ /* 0x000fc800078e0068 */
[----:B------:R-:W-:-:S04]  /*120b0*/  IMAD.WIDE.U32 R116, R42, R11, R116 ;  /* 0x0000000b2a747225 */ /* 0x000fc800078e0074 */
[----:B------:R-:W-:Y:S02]  /*120c0*/  IMAD.MOV.U32 R118, RZ, RZ, R121 ;  /* 0x000000ffff767224 */ /* 0x000fe400078e0079 */
[----:B------:R-:W-:Y:S02]  /*120d0*/  IMAD.MOV.U32 R114, RZ, RZ, R115 ;  /* 0x000000ffff727224 */ /* 0x000fe400078e0073 */
[----:B------:R-:W-:Y:S01]  /*120e0*/  IMAD.MOV.U32 R115, RZ, RZ, R105 ;  /* 0x000000ffff737224 */ /* 0x000fe200078e0069 */
[----:B------:R-:W-:Y:S01]  /*120f0*/  MOV R105, R117 ;  /* 0x0000007500697202 */ /* 0x000fe20000000f00 */
[----:B------:R-:W-:Y:S02]  /*12100*/  IMAD.MOV.U32 R117, RZ, RZ, R77 ;  /* 0x000000ffff757224 */ /* 0x000fe400078e004d */
[----:B------:R-:W-:-:S04]  /*12110*/  IMAD.WIDE.U32 R118, R76, 0x3d1, R118 ;  /* 0x000003d14c767825 */ /* 0x000fc800078e0076 */
[----:B------:R-:W-:Y:S01]  /*12120*/  IMAD.WIDE.U32 R116, R23, R36, R116 ;  /* 0x0000002417747225 */ /* 0x000fe200078e0074 */
[----:B------:R-:W-:-:S03]  /*12130*/  IADD3.X R16, P1, PT, R118, R80, RZ, P1, !PT ;  /* 0x0000005076107210 */ /* 0x000fc60000f3e4ff */
[----:B------:R-:W-:Y:S01]  /*12140*/  IMAD.WIDE.U32 R104, R42, R30, R104 ;  /* 0x0000001e2a687225 */ /* 0x000fe200078e0068 */
[----:B------:R-:W-:-:S03]  /*12150*/  IADD3.X R75, P2, PT, R16, ~UR5, RZ, P2, !PT ;  /* 0x80000005104b7c10 */ /* 0x000fc6000975e4ff */
[----:B------:R-:W-:Y:S02]  /*12160*/  IMAD.MOV.U32 R80, RZ, RZ, R119 ;  /* 0x000000ffff507224 */ /* 0x000fe400078e0077 */
[----:B------:R-:W-:-:S04]  /*12170*/  IMAD.WIDE.U32 R118, R23, R30, R114 ;  /* 0x0000001e17767225 */ /* 0x000fc800078e0072 */
[----:B------:R-:W-:-:S04]  /*12180*/  IMAD.WIDE.U32 R80, R116, 0x3d1, R80 ;  /* 0x000003d174507825 */ /* 0x000fc800078e0050 */
[----:B------:R-:W-:Y:S02]  /*12190*/  IMAD.MOV.U32 R114, RZ, RZ, R104 ;  /* 0x000000ffff727224 */ /* 0x000fe400078e0068 */
[----:B------:R-:W-:Y:S02]  /*121a0*/  IMAD.MOV.U32 R115, RZ, RZ, R117 ;  /* 0x000000ffff737224 */ /* 0x000fe400078e0075 */
[----:B------:R-:W-:Y:S02]  /*121b0*/  IMAD.MOV.U32 R77, RZ, RZ, R105 ;  /* 0x000000ffff4d7224 */ /* 0x000fe400078e0069 */
[----:B------:R-:W-:Y:S01]  /*121c0*/  IMAD.WIDE.U32 R114, R23, R11, R114 ;  /* 0x0000000b17727225 */ /* 0x000fe200078e0072 */
[----:B------:R-:W-:Y:S02]  /*121d0*/  IADD3.X R11, P1, PT, R80, R76, RZ, P1, !PT ;  /* 0x0000004c500b7210 */ /* 0x000fe40000f3e4ff */
[----:B------:R-:W-:Y:S01]  /*121e0*/  MOV R80, R81 ;  /* 0x0000005100507202 */ /* 0x000fe20000000f00 */
[----:B------:R-:W-:-:S02]  /*121f0*/  IMAD.MOV.U32 R76, RZ, RZ, R118 ;  /* 0x000000ffff4c7224 */ /* 0x000fc400078e0076 */
[----:B------:R-:W-:Y:S02]  /*12200*/  IMAD.MOV.U32 R81, RZ, RZ, RZ ;  /* 0x000000ffff517224 */ /* 0x000fe400078e00ff */
[----:B------:R-:W-:-:S04]  /*12210*/  IMAD.WIDE.U32 R76, R42, R42, R76 ;  /* 0x0000002a2a4c7225 */ /* 0x000fc800078e004c */
[----:B------:R-:W-:Y:S02]  /*12220*/  IMAD.MOV.U32 R118, RZ, RZ, R119 ;  /* 0x000000ffff767224 */ /* 0x000fe400078e0077 */
[----:B------:R-:W-:Y:S02]  /*12230*/  IMAD.MOV.U32 R119, RZ, RZ, R77 ;  /* 0x000000ffff777224 */ /* 0x000fe400078e004d */
[----:B------:R-:W-:-:S04]  /*12240*/  IMAD.WIDE.U32 R80, R114, 0x3d1, R80 ;  /* 0x000003d172507825 */ /* 0x000fc800078e0050 */
[----:B------:R-:W-:Y:S01]  /*12250*/  IMAD.MOV.U32 R77, RZ, RZ, R115 ;  /* 0x000000ffff4d7224 */ /* 0x000fe200078e0073 */
[----:B------:R-:W-:Y:S01]  /*12260*/  MOV R104, R81 ;  /* 0x0000005100687202 */ /* 0x000fe20000000f00 */
[----:B------:R-:W-:Y:S01]  /*12270*/  IMAD.MOV.U32 R105, RZ, RZ, RZ ;  /* 0x000000ffff697224 */ /* 0x000fe200078e00ff */
[----:B------:R-:W-:Y:S01]  /*12280*/  IADD3.X R116, P1, PT, R80, R116, RZ, P1, !PT ;  /* 0x0000007450747210 */ /* 0x000fe20000f3e4ff */
[----:B------:R-:W-:Y:S01]  /*12290*/  IMAD.WIDE.U32 R76, R23, R30, R76 ;  /* 0x0000001e174c7225 */ /* 0x000fe200078e004c */
[----:B------:R-:W-:-:S03]  /*122a0*/  IADD3.X R30, P2, PT, R11, ~UR8, RZ, P2, !PT ;  /* 0x800000080b1e7c10 */ /* 0x000fc6000975e4ff */
[----:B------:R-:W-:-:S04]  /*122b0*/  IMAD.WIDE.U32 R118, R23, R42, R118 ;  /* 0x0000002a17767225 */ /* 0x000fc800078e0076 */
[----:B------:R-:W-:-:S04]  /*122c0*/  IMAD.WIDE.U32 R104, R76, 0x3d1, R104 ;  /* 0x000003d14c687825 */ /* 0x000fc800078e0068 */
[----:B------:R-:W-:Y:S01]  /*122d0*/  IMAD.MOV.U32 R80, RZ, RZ, R118 ;  /* 0x000000ffff507224 */ /* 0x000fe200078e0076 */
[----:B------:R-:W-:Y:S01]  /*122e0*/  IADD3.X R114, P1, PT, R104, R114, RZ, P1, !PT ;  /* 0x0000007268727210 */ /* 0x000fe20000f3e4ff */
[----:B------:R-:W-:Y:S01]  /*122f0*/  IMAD.MOV.U32 R81, RZ, RZ, R77 ;  /* 0x000000ffff517224 */ /* 0x000fe200078e004d */
[----:B------:R-:W-:Y:S01]  /*12300*/  IADD3.X R77, P2, PT, R116, ~UR9, RZ, P2, !PT ;  /* 0x80000009744d7c10 */ /* 0x000fe2000975e4ff */
[----:B------:R-:W-:Y:S01]  /*12310*/  IMAD.MOV.U32 R104, RZ, RZ, R105 ;  /* 0x000000ffff687224 */ /* 0x000fe200078e0069 */
[----:B------:R-:W-:Y:S01]  /*12320*/  MOV R105, RZ ;  /* 0x000000ff00697202 */ /* 0x000fe20000000f00 */
[----:B------:R-:W-:-:S04]  /*12330*/  IMAD.WIDE.U32 R80, R23, R42, R80 ;  /* 0x0000002a17507225 */ /* 0x000fc800078e0050 */
[----:B------:R-:W-:Y:S02]  /*12340*/  IMAD.MOV.U32 R118, RZ, RZ, R119 ;  /* 0x000000ffff767224 */ /* 0x000fe400078e0077 */
[----:B------:R-:W-:-:S04]  /*12350*/  IMAD.WIDE.U32 R104, R80, 0x3d1, R104 ;  /* 0x000003d150687825 */ /* 0x000fc800078e0068 */
[----:B------:R-:W-:Y:S01]  /*12360*/  IMAD.MOV.U32 R119, RZ, RZ, R81 ;  /* 0x000000ffff777224 */ /* 0x000fe200078e0051 */
[----:B------:R-:W-:Y:S01]  /*12370*/  IADD3.X R76, P1, PT, R104, R76, RZ, P1, !PT ;  /* 0x0000004c684c7210 */ /* 0x000fe20000f3e4ff */
[----:B------:R-:W-:Y:S01]  /*12380*/  IMAD.MOV.U32 R104, RZ, RZ, R105 ;  /* 0x000000ffff687224 */ /* 0x000fe200078e0069 */
[----:B------:R-:W-:Y:S01]  /*12390*/  IADD3.X R81, P2, PT, R114, ~UR10, RZ, P2, !PT ;  /* 0x8000000a72517c10 */ /* 0x000fe2000975e4ff */
[----:B------:R-:W-:-:S03]  /*123a0*/  IMAD.WIDE.U32 R118, R23, R23, R118 ;  /* 0x0000001717767225 */ /* 0x000fc600078e0076 */
[----:B------:R-:W-:Y:S01]  /*123b0*/  IADD3.X R59, P2, PT, R76, ~UR11, RZ, P2, !PT ;  /* 0x8000000b4c3b7c10 */ /* 0x000fe2000975e4ff */
[----:B------:R-:W-:Y:S02]  /*123c0*/  IMAD.MOV.U32 R105, RZ, RZ, RZ ;  /* 0x000000ffff697224 */ /* 0x000fe400078e00ff */
[----:B------:R-:W-:Y:S02]  /*123d0*/  IMAD.MOV.U32 R78, RZ, RZ, R79 ;  /* 0x000000ffff4e7224 */ /* 0x000fe400078e004f */
[----:B------:R-:W-:-:S04]  /*123e0*/  IMAD.WIDE.U32 R104, R118, 0x3d1, R104 ;  /* 0x000003d176687825 */ /* 0x000fc800078e0068 */
[----:B------:R-:W-:Y:S01]  /*123f0*/  IMAD R119, R119, 0x3d1, R105 ;  /* 0x000003d177777824 */ /* 0x000fe200078e0269 */
[----:B------:R-:W-:Y:S01]  /*12400*/  IADD3.X R80, P1, PT, R104, R80, RZ, P1, !PT ;  /* 0x0000005068507210 */ /* 0x000fe20000f3e4ff */
[----:B------:R-:W-:-:S03]  /*12410*/  IMAD.MOV.U32 R79, RZ, RZ, RZ ;  /* 0x000000ffff4f7224 */ /* 0x000fc600078e00ff */
[----:B------:R-:W-:Y:S01]  /*12420*/  IADD3.X R119, PT, PT, R119, R118, RZ, P1, !PT ;  /* 0x0000007677777210 */ /* 0x000fe20000ffe4ff */
[----:B------:R-:W-:Y:S01]  /*12430*/  IMAD.WIDE.U32 R78, R62, 0x3d1, R78 ;  /* 0x000003d13e4e7825 */ /* 0x000fe200078e004e */
[----:B------:R-:W-:-:S04]  /*12440*/  IADD3.X R41, P2, PT, R80, ~UR6, RZ, P2, !PT ;  /* 0x8000000650297c10 */ /* 0x000fc8000975e4ff */
[----:B------:R-:W-:-:S04]  /*12450*/  IADD3.X R36, PT, PT, R119, ~UR7, RZ, P2, !PT ;  /* 0x8000000777247c10 */ /* 0x000fc800097fe4ff */
[----:B------:R-:W-:-:S04]  /*12460*/  ISETP.NE.AND P4, PT, R36, RZ, PT ;  /* 0x000000ff2400720c */ /* 0x000fc80003f85270 */
[----:B------:R-:W-:Y:S01]  /*12470*/  SEL R36, R75, R16, !P4 ;  /* 0x000000104b247207 */ /* 0x000fe20006000000 */
[----:B------:R-:W-:Y:S01]  /*12480*/  IMAD R16, R83, R83, RZ ;  /* 0x0000005353107224 */ /* 0x000fe200078e02ff */
[----:B------:R-:W-:Y:S02]  /*12490*/  SEL R71, R71, R120, !P4 ;  /* 0x0000007847477207 */ /* 0x000fe40006000000 */
[----:B------:R-:W-:Y:S02]  /*124a0*/  SEL R30, R30, R11, !P4 ;  /* 0x0000000b1e1e7207 */ /* 0x000fe40006000000 */
[----:B------:R-:W-:Y:S02]  /*124b0*/  IADD3 R11, P2, PT, R16, R71, RZ ;  /* 0x00000047100b7210 */ /* 0x000fe40007f5e0ff */
[----:B------:R-:W-:Y:S02]  /*124c0*/  IADD3 R16, P1, PT, -R102, R7, RZ ;  /* 0x0000000766107210 */ /* 0x000fe40007f3e1ff */
[----:B------:R-:W-:-:S02]  /*124d0*/  IADD3.X R53, P2, PT, R53, R36, RZ, P2, !PT ;  /* 0x0000002435357210 */ /* 0x000fc4000175e4ff */
[----:B------:R-:W-:Y:S02]  /*124e0*/  IADD3.X R33, P1, PT, ~R73, R33, RZ, P1, !PT ;  /* 0x0000002149217210 */ /* 0x000fe40000f3e5ff */
[----:B------:R-:W-:Y:S02]  /*124f0*/  SEL R116, R77, R116, !P4 ;  /* 0x000000744d747207 */ /* 0x000fe40006000000 */
[----:B------:R-:W-:Y:S02]  /*12500*/  SEL R114, R81, R114, !P4 ;  /* 0x0000007251727207 */ /* 0x000fe40006000000 */
[----:B------:R-:W-:Y:S02]  /*12510*/  SEL R59, R59, R76, !P4 ;  /* 0x0000004c3b3b7207 */ /* 0x000fe40006000000 */
[----:B------:R-:W-:Y:S02]  /*12520*/  IADD3.X R61, P2, PT, R61, R30, RZ, P2, !PT ;  /* 0x0000001e3d3d7210 */ /* 0x000fe4000175e4ff */
[----:B------:R-:W-:-:S02]  /*12530*/  SEL R7, R41, R80, !P4 ;  /* 0x0000005029077207 */ /* 0x000fc40006000000 */
[----:B------:R-:W-:Y:S02]  /*12540*/  IADD3.X R45, P1, PT, ~R106, R45, RZ, P1, !PT ;  /* 0x0000002d6a2d7210 */ /* 0x000fe40000f3e5ff */
[----:B------:R-:W-:Y:S02]  /*12550*/  IADD3 R30, P4, PT, R11, -UR4, RZ ;  /* 0x800000040b1e7c10 */ /* 0x000fe4000ff9e0ff */
[----:B------:R-:W-:Y:S02]  /*12560*/  IADD3.X R63, P2, PT, R63, R116, RZ, P2, !PT ;  /* 0x000000743f3f7210 */ /* 0x000fe4000175e4ff */
[----:B------:R-:W-:Y:S02]  /*12570*/  IADD3.X R41, P1, PT, ~R93, R6, RZ, P1, !PT ;  /* 0x000000065d297210 */ /* 0x000fe40000f3e5ff */
[----:B------:R-:W-:Y:S02]  /*12580*/  IADD3.X R36, P4, PT, R53, ~UR5, RZ, P4, !PT ;  /* 0x8000000535247c10 */ /* 0x000fe4000a79e4ff */
[----:B------:R-:W-:-:S02]  /*12590*/  IADD3.X R97, P2, PT, R97, R114, RZ, P2, !PT ;  /* 0x0000007261617210 */ /* 0x000fc4000175e4ff */
[----:B------:R-:W-:Y:S02]  /*125a0*/  IADD3.X R42, P1, PT, ~R95, R28, RZ, P1, !PT ;  /* 0x0000001c5f2a7210 */ /* 0x000fe40000f3e5ff */
[----:B------:R-:W-:Y:S02]  /*125b0*/  IADD3.X R28, P4, PT, R61, ~UR8, RZ, P4, !PT ;  /* 0x800000083d1c7c10 */ /* 0x000fe4000a79e4ff */
[----:B------:R-:W-:Y:S01]  /*125c0*/  IADD3.X R75, P0, PT, R78, R60, RZ, P0, !PT ;  /* 0x0000003c4e4b7210 */ /* 0x000fe2000071e4ff */
[----:B------:R-:W-:Y:S01]  /*125d0*/  IMAD.MOV.U32 R78, RZ, RZ, R79 ;  /* 0x000000ffff4e7224 */ /* 0x000fe200078e004f */
[----:B------:R-:W-:Y:S02]  /*125e0*/  IADD3.X R74, P2, PT, R74, R59, RZ, P2, !PT ;  /* 0x0000003b4a4a7210 */ /* 0x000fe4000175e4ff */
[----:B------:R-:W-:Y:S02]  /*125f0*/  MOV R79, RZ ;  /* 0x000000ff004f7202 */ /* 0x000fe40000000f00 */
[----:B------:R-:W-:-:S02]  /*12600*/  IADD3.X R65, P1, PT, ~R108, R65, RZ, P1, !PT ;  /* 0x000000416c417210 */ /* 0x000fc40000f3e5ff */
[----:B------:R-:W-:Y:S01]  /*12610*/  IADD3.X R59, P4, PT, R63, ~UR9, RZ, P4, !PT ;  /* 0x800000093f3b7c10 */ /* 0x000fe2000a79e4ff */
[----:B------:R-:W-:Y:S01]  /*12620*/  IMAD.WIDE.U32 R78, R64, 0x3d1, R78 ;  /* 0x000003d1404e7825 */ /* 0x000fe200078e004e */
[----:B------:R-:W-:Y:S02]  /*12630*/  IADD3.X R89, P1, PT, ~R110, R89, RZ, P1, !PT ;  /* 0x000000596e597210 */ /* 0x000fe40000f3e5ff */
[----:B------:R-:W-:Y:S02]  /*12640*/  IADD3.X R60, P6, PT, R97, ~UR10, RZ, P4, !PT ;  /* 0x8000000a613c7c10 */ /* 0x000fe4000a7de4ff */
[----:B------:R-:W-:Y:S01]  /*12650*/  IADD3 R77, P4, PT, R68, -UR4, RZ ;  /* 0x80000004444d7c10 */ /* 0x000fe2000ff9e0ff */
[----:B------:R-:W-:Y:S01]  /*12660*/  IMAD.X R34, R34, 0x1, ~R26, P1 ;  /* 0x0000000122227824 */ /* 0x000fe200008e0e1a */
[----:B------:R-:W-:Y:S01]  /*12670*/  IADD3.X R80, P0, PT, R78, R62, RZ, P0, !PT ;  /* 0x0000003e4e507210 */ /* 0x000fe2000071e4ff */
[----:B------:R-:W-:Y:S01]  /*12680*/  IMAD.MOV.U32 R78, RZ, RZ, R79 ;  /* 0x000000ffff4e7224 */ /* 0x000fe200078e004f */
[----:B------:R-:W-:Y:S01]  /*12690*/  IADD3.X R76, P4, PT, R69, ~UR5, RZ, P4, !PT ;  /* 0x80000005454c7c10 */ /* 0x000fe2000a79e4ff */
[----:B------:R-:W-:Y:S01]  /*126a0*/  IMAD.MOV.U32 R79, RZ, RZ, RZ ;  /* 0x000000ffff4f7224 */ /* 0x000fe200078e00ff */
[----:B------:R-:W-:-:S02]  /*126b0*/  IADD3.X R58, P2, PT, R58, R7, RZ, P2, !PT ;  /* 0x000000073a3a7210 */ /* 0x000fc4000175e4ff */
[----:B------:R-:W-:Y:S01]  /*126c0*/  IADD3.X R71, P1, PT, R74, ~UR11, RZ, P6, !PT ;  /* 0x8000000b4a477c10 */ /* 0x000fe2000b73e4ff */
[----:B------:R-:W-:Y:S01]  /*126d0*/  IMAD.WIDE.U32 R78, R66, 0x3d1, R78 ;  /* 0x000003d1424e7825 */ /* 0x000fe200078e004e */
[----:B------:R-:W-:Y:S02]  /*126e0*/  IADD3.X R104, P4, PT, R91, ~UR8, RZ, P4, !PT ;  /* 0x800000085b687c10 */ /* 0x000fe4000a79e4ff */
[----:B------:R-:W-:Y:S01]  /*126f0*/  ISETP.NE.AND P3, PT, R34, RZ, PT ;  /* 0x000000ff2200720c */ /* 0x000fe20003f65270 */
[----:B------:R-:W-:Y:S01]  /*12700*/  IMAD.X R70, R70, 0x1, R119, P2 ;  /* 0x0000000146467824 */ /* 0x000fe200010e0677 */
[----:B------:R-:W-:Y:S01]  /*12710*/  IADD3.X R62, P1, PT, R58, ~UR6, RZ, P1, !PT ;  /* 0x800000063a3e7c10 */ /* 0x000fe20008f3e4ff */
[----:B------:R-:W-:Y:S01]  /*12720*/  IMAD R81, R67, 0x3d1, R79 ;  /* 0x000003d143517824 */ /* 0x000fe200078e024f */
[----:B------:R-:W-:Y:S01]  /*12730*/  IADD3.X R37, P4, PT, R72, ~UR9, RZ, P4, !PT ;  /* 0x8000000948257c10 */ /* 0x000fe2000a79e4ff */
[----:B------:R-:W-:Y:S01]  /*12740*/  IMAD.MOV.U32 R34, RZ, RZ, RZ ;  /* 0x000000ffff227224 */ /* 0x000fe200078e00ff */
[----:B------:R-:W-:-:S02]  /*12750*/  IADD3.X R6, PT, PT, R70, ~UR7, RZ, P1, !PT ;  /* 0x8000000746067c10 */ /* 0x000fc40008ffe4ff */
[----:B------:R-:W-:Y:S02]  /*12760*/  IADD3.X R64, P0, PT, R78, R64, RZ, P0, !PT ;  /* 0x000000404e407210 */ /* 0x000fe4000071e4ff */
[----:B------:R-:W-:Y:S02]  /*12770*/  IADD3.X R78, P1, PT, R75, ~UR10, RZ, P4, !PT ;  /* 0x8000000a4b4e7c10 */ /* 0x000fe4000a73e4ff */
[----:B------:R-:W-:Y:S01]  /*12780*/  ISETP.NE.AND P4, PT, R6, RZ, PT ;  /* 0x000000ff0600720c */ /* 0x000fe20003f85270 */
[----:B------:R-:W-:Y:S01]  /*12790*/  IMAD.X R81, R81, 0x1, R66, P0 ;  /* 0x0000000151517824 */ /* 0x000fe200000e0642 */
[----:B------:R-:W-:Y:S01]  /*127a0*/  IADD3.X R79, P2, PT, R80, ~UR11, RZ, P1, !PT ;  /* 0x8000000b504f7c10 */ /* 0x000fe20008f5e4ff */
[----:B------:R-:W-:Y:S01]  /*127b0*/  IMAD.MOV.U32 R66, RZ, RZ, RZ ;  /* 0x000000ffff427224 */ /* 0x000fe200078e00ff */
[----:B------:R-:W-:Y:S02]  /*127c0*/  @P3 IADD3 R16, P1, PT, R16, UR4, RZ ;  /* 0x0000000410103c10 */ /* 0x000fe4000ff3e0ff */
[----:B------:R-:W-:-:S02]  /*127d0*/  IADD3.X R83, P2, PT, R64, ~UR6, RZ, P2, !PT ;  /* 0x8000000640537c10 */ /* 0x000fc4000975e4ff */
[----:B------:R-:W-:Y:S01]  /*127e0*/  @P3 IADD3.X R33, P1, PT, R33, UR5, RZ, P1, !PT ;  /* 0x0000000521213c10 */ /* 0x000fe20008f3e4ff */
[----:B------:R-:W-:Y:S01]  /*127f0*/  IMAD.WIDE.U32 R6, R16, R31, RZ ;  /* 0x0000001f10067225 */ /* 0x000fe200078e00ff */
[----:B------:R-:W-:Y:S02]  /*12800*/  IADD3.X R6, PT, PT, R81, ~UR7, RZ, P2, !PT ;  /* 0x8000000751067c10 */ /* 0x000fe400097fe4ff */
[----:B------:R-:W-:Y:S01]  /*12810*/  IADD3 R51, P0, PT, R100, -R35, RZ ;  /* 0x8000002364337210 */ /* 0x000fe20007f1e0ff */
[----:B------:R-:W-:Y:S01]  /*12820*/  @P4 IMAD.MOV.U32 R30, RZ, RZ, R11 ;  /* 0x000000ffff1e4224 */ /* 0x000fe200078e000b */
[----:B------:R-:W-:Y:S01]  /*12830*/  ISETP.NE.AND P2, PT, R6, RZ, PT ;  /* 0x000000ff0600720c */ /* 0x000fe20003f45270 */
[----:B------:R-:W-:Y:S01]  /*12840*/  @P4 IMAD.MOV.U32 R36, RZ, RZ, R53 ;  /* 0x000000ffff244224 */ /* 0x000fe200078e0035 */
[----:B------:R-:W-:Y:S01]  /*12850*/  MOV R6, RZ ;  /* 0x000000ff00067202 */ /* 0x000fe20000000f00 */
[----:B------:R-:W-:Y:S01]  /*12860*/  @P4 IMAD.MOV.U32 R28, RZ, RZ, R61 ;  /* 0x000000ffff1c4224 */ /* 0x000fe200078e003d */
[----:B------:R-:W-:Y:S01]  /*12870*/  @P3 IADD3.X R45, P1, PT, R45, UR8, RZ, P1, !PT ;  /* 0x000000082d2d3c10 */ /* 0x000fe20008f3e4ff */
[----:B------:R-:W-:Y:S01]  /*12880*/  @P4 IMAD.MOV.U32 R59, RZ, RZ, R63 ;  /* 0x000000ffff3b4224 */ /* 0x000fe200078e003f */
[----:B------:R-:W-:Y:S01]  /*12890*/  SEL R32, R77, R68, !P2 ;  /* 0x000000444d207207 */ /* 0x000fe20005000000 */
[----:B------:R-:W-:Y:S01]  /*128a0*/  IMAD.WIDE.U32 R6, R31, R33, R6 ;  /* 0x000000211f067225 */ /* 0x000fe200078e0006 */
[----:B------:R-:W-:-:S02]  /*128b0*/  @P3 IADD3.X R41, P1, PT, R41, UR9, RZ, P1, !PT ;  /* 0x0000000929293c10 */ /* 0x000fc40008f3e4ff */
[----:B------:R-:W-:Y:S01]  /*128c0*/  SEL R55, R76, R69, !P2 ;  /* 0x000000454c377207 */ /* 0x000fe20005000000 */
[----:B------:R-:W-:Y:S01]  /*128d0*/  IMAD.MOV.U32 R35, RZ, RZ, R7 ;  /* 0x000000ffff237224 */ /* 0x000fe200078e0007 */
[----:B------:R-:W-:Y:S01]  /*128e0*/  @P3 IADD3.X R42, P1, PT, R42, UR10, RZ, P1, !PT ;  /* 0x0000000a2a2a3c10 */ /* 0x000fe20008f3e4ff */
[----:B------:R-:W-:Y:S01]  /*128f0*/  IMAD.MOV.U32 R7, RZ, RZ, RZ ;  /* 0x000000ffff077224 */ /* 0x000fe200078e00ff */
[----:B------:R-:W-:Y:S01]  /*12900*/  MOV R100, RZ ;  /* 0x000000ff00647202 */ /* 0x000fe20000000f00 */
[----:B------:R-:W-:Y:S01]  /*12910*/  IMAD.WIDE.U32 R34, R31, R45, R34 ;  /* 0x0000002d1f227225 */ /* 0x000fe200078e0022 */
[----:B------:R-:W-:Y:S02]  /*12920*/  @P3 IADD3.X R65, P5, PT, R65, UR11, RZ, P1, !PT ;  /* 0x0000000b41413c10 */ /* 0x000fe40008fbe4ff */
[----:B------:R-:W-:Y:S01]  /*12930*/  SEL R91, R104, R91, !P2 ;  /* 0x0000005b685b7207 */ /* 0x000fe20005000000 */
[----:B------:R-:W-:Y:S01]  /*12940*/  IMAD.WIDE.U32 R6, R43, R16, R6 ;  /* 0x000000102b067225 */ /* 0x000fe200078e0006 */
[----:B------:R-:W-:-:S02]  /*12950*/  MOV R67, R35 ;  /* 0x0000002300437202 */ /* 0x000fc40000000f00 */
[----:B------:R-:W-:Y:S01]  /*12960*/  @P3 IADD3.X R89, P5, PT, R89, UR6, RZ, P5, !PT ;  /* 0x0000000659593c10 */ /* 0x000fe2000afbe4ff */
[----:B------:R-:W-:Y:S01]  /*12970*/  IMAD.MOV.U32 R35, RZ, RZ, R7 ;  /* 0x000000ffff237224 */ /* 0x000fe200078e0007 */
[----:B------:R-:W-:Y:S01]  /*12980*/  MOV R104, RZ ;  /* 0x000000ff00687202 */ /* 0x000fe20000000f00 */
[----:B------:R-:W-:Y:S01]  /*12990*/  IMAD.WIDE.U32 R66, R31, R41, R66 ;  /* 0x000000291f427225 */ /* 0x000fe200078e0042 */
[----:B------:R-:W-:Y:S02]  /*129a0*/  @P3 IADD3.X R27, PT, PT, R27, UR7, RZ, P5, !PT ;  /* 0x000000071b1b3c10 */ /* 0x000fe4000affe4ff */
[----:B------:R-:W-:Y:S01]  /*129b0*/  IADD3 R29, P1, PT, R29, R32, RZ ;  /* 0x000000201d1d7210 */ /* 0x000fe20007f3e0ff */
[----:B------:R-:W-:Y:S01]  /*129c0*/  IMAD.WIDE.U32 R34, R43, R33, R34 ;  /* 0x000000212b227225 */ /* 0x000fe200078e0022 */
[----:B------:R-:W-:Y:S02]  /*129d0*/  IADD3.X R9, P0, PT, R112, ~R9, RZ, P0, !PT ;  /* 0x8000000970097210 */ /* 0x000fe4000071e4ff */
[----:B------:R-:W-:Y:S01]  /*129e0*/  IADD3.X R55, P1, PT, R55, R44, RZ, P1, !PT ;  /* 0x0000002c37377210 */ /* 0x000fe20000f3e4ff */
[----:B------:R-:W-:Y:S01]  /*129f0*/  IMAD.MOV.U32 R68, RZ, RZ, RZ ;  /* 0x000000ffff447224 */ /* 0x000fe200078e00ff */
[----:B------:R-:W-:Y:S01]  /*12a00*/  IADD3.X R99, P0, PT, R99, ~R82, RZ, P0, !PT ;  /* 0x8000005263637210 */ /* 0x000fe2000071e4ff */
[----:B------:R-:W-:Y:S01]  /*12a10*/  IMAD.MOV.U32 R69, RZ, RZ, R67 ;  /* 0x000000ffff457224 */ /* 0x000fe200078e0043 */
[----:B------:R-:W-:Y:S01]  /*12a20*/  IADD3.X R91, P1, PT, R91, R46, RZ, P1, !PT ;  /* 0x0000002e5b5b7210 */ /* 0x000fe20000f3e4ff */
[----:B------:R-:W-:Y:S01]  /*12a30*/  IMAD.MOV.U32 R67, RZ, RZ, R35 ;  /* 0x000000ffff437224 */ /* 0x000fe200078e0023 */
[----:B------:R-:W-:Y:S01]  /*12a40*/  MOV R35, RZ ;  /* 0x000000ff00237202 */ /* 0x000fe20000000f00 */
[----:B------:R-:W-:Y:S01]  /*12a50*/  IMAD.WIDE.U32 R68, R31, R42, R68 ;  /* 0x0000002a1f447225 */ /* 0x000fe200078e0044 */
[----:B------:R-:W-:-:S02]  /*12a60*/  IADD3.X R88, P0, PT, R47, ~R88, RZ, P0, !PT ;  /* 0x800000582f587210 */ /* 0x000fc4000071e4ff */
[----:B------:R-:W-:Y:S01]  /*12a70*/  SEL R7, R79, R80, !P2 ;  /* 0x000000504f077207 */ /* 0x000fe20005000000 */
[----:B------:R-:W-:Y:S01]  /*12a80*/  IMAD.WIDE.U32 R66, R43, R45, R66 ;  /* 0x0000002d2b427225 */ /* 0x000fe200078e0042 */
[----:B------:R-:W-:Y:S02]  /*12a90*/  SEL R75, R78, R75, !P2 ;  /* 0x0000004b4e4b7207 */ /* 0x000fe40005000000 */
[----:B------:R-:W-:Y:S01]  /*12aa0*/  SEL R37, R37, R72, !P2 ;  /* 0x0000004825257207 */ /* 0x000fe20005000000 */
[----:B------:R-:W-:Y:S01]  /*12ab0*/  IMAD.WIDE.U32 R34, R87, R16, R34 ;  /* 0x0000001057227225 */ /* 0x000fe200078e0022 */
[----:B------:R-:W-:Y:S02]  /*12ac0*/  @P4 MOV R71, R74 ;  /* 0x0000004a00474202 */ /* 0x000fe40000000f00 */
[----:B------:R-:W-:Y:S01]  /*12ad0*/  IADD3.X R37, P1, PT, R37, R48, RZ, P1, !PT ;  /* 0x0000003025257210 */ /* 0x000fe20000f3e4ff */
[----:B------:R-:W-:Y:S02]  /*12ae0*/  IMAD.MOV.U32 R76, RZ, RZ, RZ ;  /* 0x000000ffff4c7224 */ /* 0x000fe400078e00ff */
[----:B------:R-:W-:Y:S01]  /*12af0*/  IMAD.MOV.U32 R77, RZ, RZ, R69 ;  /* 0x000000ffff4d7224 */ /* 0x000fe200078e0045 */
[----:B------:R-:W-:Y:S01]  /*12b00*/  IADD3.X R75, P1, PT, R75, R50, RZ, P1, !PT ;  /* 0x000000324b4b7210 */ /* 0x000fe20000f3e4ff */
[----:B------:R-:W-:-:S02]  /*12b10*/  IMAD.MOV.U32 R69, RZ, RZ, R67 ;  /* 0x000000ffff457224 */ /* 0x000fc400078e0043 */
[----:B------:R-:W-:Y:S01]  /*12b20*/  IMAD.MOV.U32 R67, RZ, RZ, R35 ;  /* 0x000000ffff437224 */ /* 0x000fe200078e0023 */
[----:B------:R-:W-:Y:S01]  /*12b30*/  SEL R35, R83, R64, !P2 ;  /* 0x0000004053237207 */ /* 0x000fe20005000000 */
[----:B------:R-:W-:Y:S01]  /*12b40*/  IMAD.WIDE.U32 R76, R31, R65, R76 ;  /* 0x000000411f4c7225 */ /* 0x000fe200078e004c */
[----:B------:R-:W-:-:S03]  /*12b50*/  IADD3.X R7, P1, PT, R7, R52, RZ, P1, !PT ;  /* 0x0000003407077210 */ /* 0x000fc60000f3e4ff */
[----:B------:R-:W-:Y:S01]  /*12b60*/  IMAD.WIDE.U32 R68, R43, R41, R68 ;  /* 0x000000292b447225 */ /* 0x000fe200078e0044 */
[----:B------:R-:W-:-:S03]  /*12b70*/  IADD3.X R35, P1, PT, R35, R54, RZ, P1, !PT ;  /* 0x0000003623237210 */ /* 0x000fc60000f3e4ff */
[----:B------:R-:W-:-:S04]  /*12b80*/  IMAD.WIDE.U32 R66, R87, R33, R66 ;  /* 0x0000002157427225 */ /* 0x000fc800078e0042 */
        /* <DEDUP_REMOVED lines=12> */
[----:B------:R-:W-:-:S04]  /*12c50*/  IMAD.WIDE.U32 R104, R31, R27, R104 ;  /* 0x0000001b1f687225 */ /* 0x000fc800078e0068 */
[----:B------:R-:W-:Y:S01]  /*12c60*/  IMAD.WIDE.U32 R100, R43, R65, R100 ;  /* 0x000000412b647225 */ /* 0x000fe200078e0064 */
[----:B------:R-:W-:Y:S02]  /*12c70*/  MOV R46, R104 ;  /* 0x00000068002e7202 */ /* 0x000fe40000000f00 */
[----:B------:R-:W-:Y:S01]  /*12c80*/  MOV R104, R105 ;  /* 0x0000006900687202 */ /* 0x000fe20000000f00 */
[----:B------:R-:W-:-:S04]  /*12c90*/  IMAD.WIDE.U32 R76, R87, R41, R76 ;  /* 0x00000029574c7225 */ /* 0x000fc800078e004c */
        /* <DEDUP_REMOVED lines=24> */
[----:B------:R-:W-:Y:S01]  /*12e20*/  IMAD.WIDE.U32 R100, R85, R45, R100 ;  /* 0x0000002d55647225 */ /* 0x000fe200078e0064 */
[----:B------:R-:W-:-:S03]  /*12e30*/  MOV R82, R78 ;  /* 0x0000004e00527202 */ /* 0x000fc60000000f00 */
        /* <DEDUP_REMOVED lines=9> */
[----:B------:R-:W-:Y:S01]  /*12ed0*/  IMAD.WIDE.U32 R82, R86, R65, R82 ;  /* 0x0000004156527225 */ /* 0x000fe200078e0052 */
[----:B------:R-:W-:Y:S02]  /*12ee0*/  MOV R112, R104 ;  /* 0x0000006800707202 */ /* 0x000fe40000000f00 */
[----:B------:R-:W-:Y:S01]  /*12ef0*/  MOV R104, R105 ;  /* 0x0000006900687202 */ /* 0x000fe20000000f00 */
[----:B------:R-:W-:Y:S02]  /*12f00*/  IMAD.MOV.U32 R79, RZ, RZ, R47 ;  /* 0x000000ffff4f7224 */ /* 0x000fe400078e002f */
[----:B------:R-:W-:Y:S02]  /*12f10*/  IMAD.MOV.U32 R47, RZ, RZ, R101 ;  /* 0x000000ffff2f7224 */ /* 0x000fe400078e0065 */
[----:B------:R-:W-:Y:S02]  /*12f20*/  IMAD.MOV.U32 R101, RZ, RZ, RZ ;  /* 0x000000ffff657224 */ /* 0x000fe400078e00ff */
[----:B------:R-:W-:-:S02]  /*12f30*/  IMAD.MOV.U32 R78, RZ, RZ, R82 ;  /* 0x000000ffff4e7224 */ /* 0x000fc400078e0052 */
[----:B------:R-:W-:Y:S02]  /*12f40*/  IMAD.MOV.U32 R113, RZ, RZ, R83 ;  /* 0x000000ffff717224 */ /* 0x000fe400078e0053 */
        /* <DEDUP_REMOVED lines=14> */
[----:B------:R-:W-:Y:S01]  /*13030*/  MOV R47, RZ ;  /* 0x000000ff002f7202 */ /* 0x000fe20000000f00 */
[----:B------:R-:W-:Y:S02]  /*13040*/  IMAD.MOV.U32 R78, RZ, RZ, R82 ;  /* 0x000000ffff4e7224 */ /* 0x000fe400078e0052 */
[----:B------:R-:W-:Y:S02]  /*13050*/  IMAD.MOV.U32 R82, RZ, RZ, R86 ;  /* 0x000000ffff527224 */ /* 0x000fe400078e0056 */
[----:B------:R-:W-:-:S04]  /*13060*/  IMAD.WIDE.U32 R46, R12, R16, R46 ;  /* 0x000000100c2e7225 */ /* 0x000fc800078e002e */
[----:B------:R-:W-:-:S04]  /*13070*/  IMAD.WIDE.U32 R78, R38, R45, R78 ;  /* 0x0000002d264e7225 */ /* 0x000fc800078e004e */
[----:B------:R-:W-:Y:S01]  /*13080*/  IMAD.MOV.U32 R112, RZ, RZ, R104 ;  /* 0x000000ffff707224 */ /* 0x000fe200078e0068 */
[----:B------:R-:W-:Y:S01]  /*13090*/  MOV R104, R105 ;  /* 0x0000006900687202 */ /* 0x000fe20000000f00 */
        /* <DEDUP_REMOVED lines=21> */
[----:B------:R-:W-:-:S04]  /*131f0*/  IMAD.WIDE.U32 R44, R86, 0x3d1, RZ ;  /* 0x000003d1562c7825 */ /* 0x000fc800078e00ff */
[----:B------:R-:W-:Y:S01]  /*13200*/  IMAD.X R56, R81, 0x1, R56, P1 ;  /* 0x0000000151387824 */ /* 0x000fe200008e0638 */
[----:B------:R-:W-:Y:S01]  /*13210*/  IADD3 RZ, P1, PT, RZ, R44, RZ ;  /* 0x0000002cffff7210 */ /* 0x000fe20007f3e0ff */
[----:B------:R-:W-:Y:S01]  /*13220*/  IMAD.MOV.U32 R104, RZ, RZ, R105 ;  /* 0x000000ffff687224 */ /* 0x000fe200078e0069 */
[----:B------:R-:W-:Y:S01]  /*13230*/  MOV R105, R79 ;  /* 0x0000004f00697202 */ /* 0x000fe20000000f00 */
[----:B------:R-:W-:Y:S02]  /*13240*/  IMAD.MOV.U32 R80, RZ, RZ, R45 ;  /* 0x000000ffff507224 */ /* 0x000fe400078e002d */
[----:B------:R-:W-:Y:S02]  /*13250*/  IMAD.MOV.U32 R81, RZ, RZ, RZ ;  /* 0x000000ffff517224 */ /* 0x000fe400078e00ff */
[----:B------:R-:W-:Y:S02]  /*13260*/  IMAD.MOV.U32 R79, RZ, RZ, R33 ;  /* 0x000000ffff4f7224 */ /* 0x000fe400078e0021 */
[----:B------:R-:W-:Y:S01]  /*13270*/  IMAD.MOV.U32 R33, RZ, RZ, R83 ;  /* 0x000000ffff217224 */ /* 0x000fe200078e0053 */
[----:B------:R-:W-:Y:S01]  /*13280*/  MOV R83, RZ ;  /* 0x000000ff00537202 */ /* 0x000fe20000000f00 */
[----:B------:R-:W-:-:S04]  /*13290*/  IMAD.WIDE.U32 R80, R82, 0x3d1, R80 ;  /* 0x000003d152507825 */ /* 0x000fc800078e0050 */
[----:B------:R-:W-:Y:S01]  /*132a0*/  IMAD.WIDE.U32 R78, R38, R65, R78 ;  /* 0x00000041264e7225 */ /* 0x000fe200078e004e */
[----:B------:R-:W-:-:S03]  /*132b0*/  IADD3.X R86, P1, PT, R80, R86, RZ, P1, !PT ;  /* 0x0000005650567210 */ /* 0x000fc60000f3e4ff */
[----:B------:R-:W-:Y:S01]  /*132c0*/  IMAD.WIDE.U32 R32, R12, R41, R32 ;  /* 0x000000290c207225 */ /* 0x000fe200078e0020 */
[----:B------:R-:W-:Y:S02]  /*132d0*/  MOV R80, R78 ;  /* 0x0000004e00507202 */ /* 0x000fe40000000f00 */
[----:B------:R-:W-:Y:S01]  /*132e0*/  IADD3 R41, P2, PT, R29, -UR4, RZ ;  /* 0x800000041d297c10 */ /* 0x000fe2000ff5e0ff */
[----:B------:R-:W-:-:S03]  /*132f0*/  IMAD.WIDE.U32 R104, R84, R27, R104 ;  /* 0x0000001b54687225 */ /* 0x000fc600078e0068 */
[----:B------:R-:W-:Y:S01]  /*13300*/  IADD3.X R45, P2, PT, R55, ~UR5, RZ, P2, !PT ;  /* 0x80000005372d7c10 */ /* 0x000fe2000975e4ff */
[----:B------:R-:W-:Y:S02]  /*13310*/  IMAD.MOV.U32 R84, RZ, RZ, R81 ;  /* 0x000000ffff547224 */ /* 0x000fe400078e0051 */
[----:B------:R-:W-:Y:S01]  /*13320*/  IMAD.MOV.U32 R81, RZ, RZ, R33 ;  /* 0x000000ffff517224 */ /* 0x000fe200078e0021 */
[----:B------:R-:W-:Y:S01]  /*13330*/  IADD3.X R47, P2, PT, R91, ~UR8, RZ, P2, !PT ;  /* 0x800000085b2f7c10 */ /* 0x000fe2000975e4ff */
[----:B------:R-:W-:Y:S02]  /*13340*/  IMAD.MOV.U32 R85, RZ, RZ, RZ ;  /* 0x000000ffff557224 */ /* 0x000fe400078e00ff */
[----:B------:R-:W-:-:S04]  /*13350*/  IMAD.WIDE.U32 R80, R12, R42, R80 ;  /* 0x0000002a0c507225 */ /* 0x000fc800078e0050 */
[----:B------:R-:W-:-:S04]  /*13360*/  IMAD.WIDE.U32 R84, R32, 0x3d1, R84 ;  /* 0x000003d120547825 */ /* 0x000fc800078e0054 */
[----:B------:R-:W-:Y:S01]  /*13370*/  IMAD.MOV.U32 R42, RZ, RZ, R104 ;  /* 0x000000ffff2a7224 */ /* 0x000fe200078e0068 */
[----:B------:R-:W-:Y:S01]  /*13380*/  IADD3.X R48, P1, PT, R84, R82, RZ, P1, !PT ;  /* 0x0000005254307210 */ /* 0x000fe20000f3e4ff */
[----:B------:R-:W-:Y:S02]  /*13390*/  IMAD.MOV.U32 R43, RZ, RZ, R79 ;  /* 0x000000ffff2b7224 */ /* 0x000fe400078e004f */
[----:B------:R-:W-:Y:S02]  /*133a0*/  IMAD.MOV.U32 R82, RZ, RZ, R85 ;  /* 0x000000ffff527224 */ /* 0x000fe400078e0055 */
[----:B------:R-:W-:-:S04]  /*133b0*/  IMAD.WIDE.U32 R42, R38, R89, R42 ;  /* 0x00000059262a7225 */ /* 0x000fc800078e002a */
[----:B------:R-:W-:Y:S02]  /*133c0*/  IMAD.MOV.U32 R78, RZ, RZ, R42 ;  /* 0x000000ffff4e7224 */ /* 0x000fe400078e002a */
[----:B------:R-:W-:Y:S02]  /*133d0*/  IMAD.MOV.U32 R79, RZ, RZ, R81 ;  /* 0x000000ffff4f7224 */ /* 0x000fe400078e0051 */
[----:B------:R-:W-:-:S04]  /*133e0*/  IMAD.WIDE.U32 R82, R80, 0x3d1, R82 ;  /* 0x000003d150527825 */ /* 0x000fc800078e0052 */
[----:B------:R-:W-:Y:S01]  /*133f0*/  IMAD.MOV.U32 R42, RZ, RZ, R105 ;  /* 0x000000ffff2a7224 */ /* 0x000fe200078e0069 */
[----:B------:R-:W-:Y:S01]  /*13400*/  IADD3.X R50, P1, PT, R82, R32, RZ, P1, !PT ;  /* 0x0000002052327210 */ /* 0x000fe20000f3e4ff */
[----:B------:R-:W-:Y:S01]  /*13410*/  IMAD.WIDE.U32 R78, R12, R65, R78 ;  /* 0x000000410c4e7225 */ /* 0x000fe200078e004e */
[----:B------:R-:W-:-:S03]  /*13420*/  MOV R65, RZ ;  /* 0x000000ff00417202 */ /* 0x000fc60000000f00 */
[----:B------:R-:W-:Y:S02]  /*13430*/  IMAD.MOV.U32 R64, RZ, RZ, R83 ;  /* 0x000000ffff407224 */ /* 0x000fe400078e0053 */
[----:B------:R-:W-:Y:S01]  /*13440*/  IMAD.WIDE.U32 R42, R38, R27, R42 ;  /* 0x0000001b262a7225 */ /* 0x000fe200078e002a */
[----:B------:R-:W-:-:S03]  /*13450*/  IADD3.X R38, P2, PT, R37, ~UR9, RZ, P2, !PT ;  /* 0x8000000925267c10 */ /* 0x000fc6000975e4ff */
[----:B------:R-:W-:Y:S01]  /*13460*/  IMAD.WIDE.U32 R64, R78, 0x3d1, R64 ;  /* 0x000003d14e407825 */ /* 0x000fe200078e0040 */
[----:B------:R-:W-:Y:S02]  /*13470*/  IADD3.X R52, P3, PT, R75, ~UR10, RZ, P2, !PT ;  /* 0x8000000a4b347c10 */ /* 0x000fe4000977e4ff */
[----:B------:R-:W-:Y:S01]  /*13480*/  IADD3 R67, P2, PT, R44, -UR4, RZ ;  /* 0x800000042c437c10 */ /* 0x000fe2000ff5e0ff */
[----:B------:R-:W-:Y:S01]  /*13490*/  IMAD.MOV.U32 R32, RZ, RZ, R42 ;  /* 0x000000ffff207224 */ /* 0x000fe200078e002a */
[----:B------:R-:W-:Y:S01]  /*134a0*/  IADD3.X R80, P1, PT, R64, R80, RZ, P1, !PT ;  /* 0x0000005040507210 */ /* 0x000fe20000f3e4ff */
[----:B------:R-:W-:Y:S01]  /*134b0*/  IMAD.MOV.U32 R33, RZ, RZ, R79 ;  /* 0x000000ffff217224 */ /* 0x000fe200078e004f */
[----:B------:R-:W-:Y:S01]  /*134c0*/  MOV R42, R43 ;  /* 0x0000002b002a7202 */ /* 0x000fe20000000f00 */
[----:B------:R-:W-:Y:S01]  /*134d0*/  IMAD.MOV.U32 R64, RZ, RZ, R65 ;  /* 0x000000ffff407224 */ /* 0x000fe200078e0041 */
[----:B------:R-:W-:Y:S01]  /*134e0*/  IADD3.X R54, P5, PT, R7, ~UR11, RZ, P3, !PT ;  /* 0x8000000b07367c10 */ /* 0x000fe20009fbe4ff */
[----:B------:R-:W-:Y:S01]  /*134f0*/  IMAD.WIDE.U32 R32, R12, R89, R32 ;  /* 0x000000590c207225 */ /* 0x000fe200078e0020 */
[----:B------:R-:W-:-:S03]  /*13500*/  IADD3.X R69, P3, PT, R86, ~UR5, RZ, P2, !PT ;  /* 0x8000000556457c10 */ /* 0x000fc6000977e4ff */
[----:B------:R-:W-:Y:S01]  /*13510*/  IMAD.MOV.U32 R65, RZ, RZ, RZ ;  /* 0x000000ffff417224 */ /* 0x000fe200078e00ff */
[----:B------:R-:W-:Y:S01]  /*13520*/  IADD3.X R77, P3, PT, R48, ~UR8, RZ, P3, !PT ;  /* 0x80000008304d7c10 */ /* 0x000fe20009f7e4ff */
[----:B------:R-:W-:Y:S02]  /*13530*/  IMAD.MOV.U32 R43, RZ, RZ, R33 ;  /* 0x000000ffff2b7224 */ /* 0x000fe400078e0021 */
[----:B------:R-:W-:Y:S01]  /*13540*/  IMAD.WIDE.U32 R64, R32, 0x3d1, R64 ;  /* 0x000003d120407825 */ /* 0x000fe200078e0040 */
[----:B------:R-:W-:-:S03]  /*13550*/  IADD3.X R79, P3, PT, R50, ~UR9, RZ, P3, !PT ;  /* 0x80000009324f7c10 */ /* 0x000fc60009f7e4ff */
[----:B------:R-:W-:Y:S01]  /*13560*/  IMAD.WIDE.U32 R42, R12, R27, R42 ;  /* 0x0000001b0c2a7225 */ /* 0x000fe200078e002a */
[----:B------:R-:W-:Y:S02]  /*13570*/  IADD3.X R12, P2, PT, R35, ~UR6, RZ, P5, !PT ;  /* 0x80000006230c7c10 */ /* 0x000fe4000af5e4ff */
[----:B------:R-:W-:Y:S01]  /*13580*/  IADD3.X R49, P5, PT, R49, ~R40, RZ, P0, !PT ;  /* 0x8000002831317210 */ /* 0x000fe200007be4ff */
[----:B------:R-:W-:Y:S01]  /*13590*/  IMAD R16, R31, R16, RZ ;  /* 0x000000101f107224 */ /* 0x000fe200078e02ff */
[----:B------:R-:W-:Y:S01]  /*135a0*/  IADD3.X R78, P0, PT, R64, R78, RZ, P1, !PT ;  /* 0x0000004e404e7210 */ /* 0x000fe20000f1e4ff */
[----:B------:R-:W-:Y:S01]  /*135b0*/  IMAD.MOV.U32 R64, RZ, RZ, R65 ;  /* 0x000000ffff407224 */ /* 0x000fe200078e0041 */
[----:B------:R-:W-:Y:S01]  /*135c0*/  IADD3.X R96, P1, PT, R96, ~R13, RZ, P5, !PT ;  /* 0x8000000d60607210 */ /* 0x000fe20002f3e4ff */
[----:B------:R-:W-:Y:S01]  /*135d0*/  IMAD.MOV.U32 R65, RZ, RZ, RZ ;  /* 0x000000ffff417224 */ /* 0x000fe200078e00ff */
[----:B------:R-:W-:Y:S01]  /*135e0*/  IADD3.X R13, P3, PT, R80, ~UR10, RZ, P3, !PT ;  /* 0x8000000a500d7c10 */ /* 0x000fe20009f7e4ff */
[----:B------:R-:W-:Y:S01]  /*135f0*/  @P4 IMAD.MOV.U32 R60, RZ, RZ, R97 ;  /* 0x000000ffff3c4224 */ /* 0x000fe200078e0061 */
[----:B------:R-:W-:Y:S01]  /*13600*/  IADD3.X R33, PT, PT, R56, ~UR7, RZ, P2, !PT ;  /* 0x8000000738217c10 */ /* 0x000fe200097fe4ff */
[----:B------:R-:W-:-:S03]  /*13610*/  IMAD.WIDE.U32 R64, R42, 0x3d1, R64 ;  /* 0x000003d12a407825 */ /* 0x000fc600078e0040 */
[----:B------:R-:W-:Y:S01]  /*13620*/  ISETP.NE.AND P2, PT, R33, RZ, PT ;  /* 0x000000ff2100720c */ /* 0x000fe20003f45270 */
[----:B------:R-:W-:Y:S01]  /*13630*/  IMAD R43, R43, 0x3d1, R65 ;  /* 0x000003d12b2b7824 */ /* 0x000fe200078e0241 */
[----:B------:R-:W-:Y:S01]  /*13640*/  IADD3.X R32, P0, PT, R64, R32, RZ, P0, !PT ;  /* 0x0000002040207210 */ /* 0x000fe2000071e4ff */
[----:B------:R-:W-:Y:S01]  /*13650*/  @P4 IMAD.MOV.U32 R62, RZ, RZ, R58 ;  /* 0x000000ffff3e4224 */ /* 0x000fe200078e003a */
[----:B------:R-:W-:Y:S02]  /*13660*/  IADD3.X R65, P3, PT, R78, ~UR11, RZ, P3, !PT ;  /* 0x8000000b4e417c10 */ /* 0x000fe40009f7e4ff */
[----:B------:R-:W-:Y:S01]  /*13670*/  IADD3.X R33, P1, PT, R98, ~R39, RZ, P1, !PT ;  /* 0x8000002762217210 */ /* 0x000fe20000f3e4ff */
[----:B------:R-:W-:Y:S01]  /*13680*/  IMAD.X R43, R43, 0x1, R42, P0 ;  /* 0x000000012b2b7824 */ /* 0x000fe200000e062a */
[----:B------:R-:W-:Y:S02]  /*13690*/  IADD3.X R39, P3, PT, R32, ~UR6, RZ, P3, !PT ;  /* 0x8000000620277c10 */ /* 0x000fe40009f7e4ff */
[----:B------:R-:W-:-:S02]  /*136a0*/  IADD3.X R8, PT, PT, ~R8, R57, RZ, P1, !PT ;  /* 0x0000003908087210 */ /* 0x000fc40000ffe5ff */
[----:B------:R-:W-:Y:S01]  /*136b0*/  IADD3.X R11, PT, PT, R43, ~UR7, RZ, P3, !PT ;  /* 0x800000072b0b7c10 */ /* 0x000fe20009ffe4ff */
[----:B------:R-:W-:Y:S01]  /*136c0*/  @P2 IMAD.MOV.U32 R41, RZ, RZ, R29 ;  /* 0x000000ffff292224 */ /* 0x000fe200078e001d */
[----:B------:R-:W-:Y:S01]  /*136d0*/  @P2 MOV R47, R91 ;  /* 0x0000005b002f2202 */ /* 0x000fe20000000f00 */
[----:B------:R-:W-:Y:S01]  /*136e0*/  @P2 IMAD.MOV.U32 R45, RZ, RZ, R55 ;  /* 0x000000ffff2d2224 */ /* 0x000fe200078e0037 */
[----:B------:R-:W-:Y:S01]  /*136f0*/  ISETP.NE.AND P1, PT, R11, RZ, PT ;  /* 0x000000ff0b00720c */ /* 0x000fe20003f25270 */
[----:B------:R-:W-:Y:S01]  /*13700*/  @P2 IMAD.MOV.U32 R38, RZ, RZ, R37 ;  /* 0x000000ffff262224 */ /* 0x000fe200078e0025 */
[----:B------:R-:W-:Y:S01]  /*13710*/  ISETP.NE.AND P5, PT, R8, RZ, PT ;  /* 0x000000ff0800720c */ /* 0x000fe20003fa5270 */
        /* <DEDUP_REMOVED lines=9> */
[----:B------:R-:W-:Y:S02]  /*137b0*/  IADD3.X R44, P3, PT, R77, R34, RZ, P0, !PT ;  /* 0x000000224d2c7210 */ /* 0x000fe4000077e4ff */
[----:B------:R-:W-:Y:S02]  /*137c0*/  SEL R79, R79, R50, !P1 ;  /* 0x000000324f4f7207 */ /* 0x000fe40004800000 */
[----:B------:R-:W-:-:S02]  /*137d0*/  IADD3.X R6, P2, PT, R69, ~UR5, RZ, P2, !PT ;  /* 0x8000000545067c10 */ /* 0x000fc4000975e4ff */
[----:B------:R-:W-:Y:S02]  /*137e0*/  IADD3 R41, P0, PT, R41, R41, RZ ;  /* 0x0000002929297210 */ /* 0x000fe40007f1e0ff */
[----:B------:R-:W-:Y:S02]  /*137f0*/  SEL R13, R13, R80, !P1 ;  /* 0x000000500d0d7207 */ /* 0x000fe40004800000 */
[----:B------:R-:W-:Y:S02]  /*13800*/  IADD3.X R79, P3, PT, R79, R66, RZ, P3, !PT ;  /* 0x000000424f4f7210 */ /* 0x000fe40001f7e4ff */
[----:B------:R-:W-:Y:S02]  /*13810*/  IADD3.X R11, P2, PT, R44, ~UR8, RZ, P2, !PT ;  /* 0x800000082c0b7c10 */ /* 0x000fe4000975e4ff */
[----:B------:R-:W-:Y:S02]  /*13820*/  IADD3.X R45, P0, PT, R45, R45, RZ, P0, !PT ;  /* 0x0000002d2d2d7210 */ /* 0x000fe4000071e4ff */
[----:B------:R-:W-:-:S02]  /*13830*/  SEL R65, R65, R78, !P1 ;  /* 0x0000004e41417207 */ /* 0x000fc40004800000 */
[----:B------:R-:W-:Y:S02]  /*13840*/  SEL R39, R39, R32, !P1 ;  /* 0x0000002027277207 */ /* 0x000fe40004800000 */
[----:B------:R-:W-:Y:S02]  /*13850*/  IADD3 R34, P1, PT, R41, -UR4, RZ ;  /* 0x8000000429227c10 */ /* 0x000fe4000ff3e0ff */
[----:B------:R-:W-:Y:S02]  /*13860*/  IADD3.X R68, P3, PT, R13, R68, RZ, P3, !PT ;  /* 0x000000440d447210 */ /* 0x000fe40001f7e4ff */
[----:B------:R-:W-:Y:S02]  /*13870*/  IADD3.X R77, P2, PT, R79, ~UR9, RZ, P2, !PT ;  /* 0x800000094f4d7c10 */ /* 0x000fe4000975e4ff */
[----:B------:R-:W-:Y:S02]  /*13880*/  IADD3.X R47, P0, PT, R47, R47, RZ, P0, !PT ;  /* 0x0000002f2f2f7210 */ /* 0x000fe4000071e4ff */
[----:B------:R-:W-:-:S02]  /*13890*/  IADD3.X R40, P1, PT, R45, ~UR5, RZ, P1, !PT ;  /* 0x800000052d287c10 */ /* 0x000fc40008f3e4ff */
        /* <DEDUP_REMOVED lines=8> */
[----:B------:R-:W-:Y:S02]  /*13920*/  IADD3.X R55, PT, PT, R43, R46, RZ, P3, !PT ;  /* 0x0000002e2b377210 */ /* 0x000fe40001ffe4ff */
[----:B------:R-:W-:Y:S02]  /*13930*/  IADD3.X R39, P2, PT, R100, ~UR6, RZ, P2, !PT ;  /* 0x8000000664277c10 */ /* 0x000fe4000975e4ff */
[----:B------:R-:W-:Y:S02]  /*13940*/  IADD3.X R54, P0, PT, R54, R54, RZ, P0, !PT ;  /* 0x0000003636367210 */ /* 0x000fe4000071e4ff */
[----:B------:R-:W-:-:S02]  /*13950*/  IADD3.X R37, P3, PT, R52, ~UR10, RZ, P1, !PT ;  /* 0x8000000a34257c10 */ /* 0x000fc40008f7e4ff */
[----:B------:R-:W-:Y:S02]  /*13960*/  IADD3.X R7, PT, PT, R55, ~UR7, RZ, P2, !PT ;  /* 0x8000000737077c10 */ /* 0x000fe400097fe4ff */
[----:B------:R-:W-:Y:S02]  /*13970*/  IADD3.X R12, P1, PT, R12, R12, RZ, P0, !PT ;  /* 0x0000000c0c0c7210 */ /* 0x000fe4000073e4ff */
[----:B------:R-:W-:Y:S02]  /*13980*/  IADD3.X R43, P2, PT, R54, ~UR11, RZ, P3, !PT ;  /* 0x8000000b362b7c10 */ /* 0x000fe40009f5e4ff */
[----:B------:R-:W-:Y:S01]  /*13990*/  ISETP.NE.AND P3, PT, R7, RZ, PT ;  /* 0x000000ff0700720c */ /* 0x000fe20003f65270 */
[----:B------:R-:W-:Y:S01]  /*139a0*/  IMAD.X R56, R56, 0x1, R56, P1 ;  /* 0x0000000138387824 */ /* 0x000fe200008e0638 */
[----:B------:R-:W-:Y:S02]  /*139b0*/  IADD3.X R53, P2, PT, R12, ~UR6, RZ, P2, !PT ;  /* 0x800000060c357c10 */ /* 0x000fe4000975e4ff */
[----:B------:R-:W-:-:S02]  /*139c0*/  @P5 IADD3 R51, P0, PT, R51, UR4, RZ ;  /* 0x0000000433335c10 */ /* 0x000fc4000ff1e0ff */
[----:B------:R-:W-:Y:S02]  /*139d0*/  IADD3.X R7, PT, PT, R56, ~UR7, RZ, P2, !PT ;  /* 0x8000000738077c10 */ /* 0x000fe400097fe4ff */
[----:B------:R-:W-:Y:S02]  /*139e0*/  IADD3 R8, P1, PT, -R30, R51, RZ ;  /* 0x000000331e087210 */ /* 0x000fe40007f3e1ff */
[----:B------:R-:W-:Y:S02]  /*139f0*/  @P5 IADD3.X R9, P0, PT, R9, UR5, RZ, P0, !PT ;  /* 0x0000000509095c10 */ /* 0x000fe4000871e4ff */
[----:B------:R-:W-:Y:S01]  /*13a00*/  ISETP.NE.AND P2, PT, R7, RZ, PT ;  /* 0x000000ff0700720c */ /* 0x000fe20003f45270 */
[----:B------:R-:W-:Y:S01]  /*13a10*/  @P3 IMAD.MOV.U32 R16, RZ, RZ, R67 ;  /* 0x000000ffff103224 */ /* 0x000fe200078e0043 */
[----:B------:R-:W-:Y:S01]  /*13a20*/  IADD3.X R13, P1, PT, ~R36, R9, RZ, P1, !PT ;  /* 0x00000009240d7210 */ /* 0x000fe20000f3e5ff */
[----:B------:R-:W-:Y:S01]  /*13a30*/  @P3 IMAD.MOV.U32 R6, RZ, RZ, R69 ;  /* 0x000000ffff063224 */ /* 0x000fe200078e0045 */
[----:B------:R-:W-:Y:S01]  /*13a40*/  @P5 IADD3.X R99, P0, PT, R99, UR8, RZ, P0, !PT ;  /* 0x0000000863635c10 */ /* 0x000fe2000871e4ff */
[----:B------:R-:W-:Y:S01]  /*13a50*/  @P3 IMAD.MOV.U32 R11, RZ, RZ, R44 ;  /* 0x000000ffff0b3224 */ /* 0x000fe200078e002c */
[----:B------:R-:W-:Y:S01]  /*13a60*/  SEL R41, R34, R41, !P2 ;  /* 0x0000002922297207 */ /* 0x000fe20005000000 */
[----:B------:R-:W-:Y:S01]  /*13a70*/  @P3 IMAD.MOV.U32 R35, RZ, RZ, R68 ;  /* 0x000000ffff233224 */ /* 0x000fe200078e0044 */
[----:B------:R-:W-:Y:S01]  /*13a80*/  IADD3.X R7, P6, PT, ~R28, R99, RZ, P1, !PT ;  /* 0x000000631c077210 */ /* 0x000fe20000fde5ff */
[----:B------:R-:W-:Y:S01]  /*13a90*/  @P3 IMAD.MOV.U32 R32, RZ, RZ, R65 ;  /* 0x000000ffff203224 */ /* 0x000fe200078e0041 */
[----:B------:R-:W-:Y:S01]  /*13aa0*/  @P5 IADD3.X R88, P1, PT, R88, UR9, RZ, P0, !PT ;  /* 0x0000000958585c10 */ /* 0x000fe2000873e4ff */
[----:B------:R-:W-:Y:S01]  /*13ab0*/  @P3 IMAD.MOV.U32 R39, RZ, RZ, R100 ;  /* 0x000000ffff273224 */ /* 0x000fe200078e0064 */
[----:B------:R-:W-:-:S02]  /*13ac0*/  SEL R45, R40, R45, !P2 ;  /* 0x0000002d282d7207 */ /* 0x000fc40005000000 */
[----:B------:R-:W-:Y:S02]  /*13ad0*/  IADD3 R16, P4, PT, -R41, R16, RZ ;  /* 0x0000001029107210 */ /* 0x000fe40007f9e1ff */
[----:B------:R-:W-:Y:S02]  /*13ae0*/  IADD3.X R29, P0, PT, ~R59, R88, RZ, P6, !PT ;  /* 0x000000583b1d7210 */ /* 0x000fe4000371e5ff */
[----:B------:R-:W-:Y:S02]  /*13af0*/  SEL R42, R42, R47, !P2 ;  /* 0x0000002f2a2a7207 */ /* 0x000fe40005000000 */
[----:B------:R-:W-:Y:S01]  /*13b00*/  IADD3.X R59, P4, PT, ~R45, R6, RZ, P4, !PT ;  /* 0x000000062d3b7210 */ /* 0x000fe2000279e5ff */
[----:B------:R-:W-:Y:S01]  /*13b10*/  IMAD.MOV.U32 R6, RZ, RZ, R10 ;  /* 0x000000ffff067224 */ /* 0x000fe200078e000a */
[----:B------:R-:W-:Y:S02]  /*13b20*/  SEL R38, R31, R38, !P2 ;  /* 0x000000261f267207 */ /* 0x000fe40005000000 */
[----:B------:R-:W-:-:S02]  /*13b30*/  @P3 MOV R77, R79 ;  /* 0x0000004f004d3202 */ /* 0x000fc40000000f00 */
[----:B------:R-:W-:Y:S02]  /*13b40*/  IADD3.X R58, P4, PT, ~R42, R11, RZ, P4, !PT ;  /* 0x0000000b2a3a7210 */ /* 0x000fe4000279e5ff */
[----:B------:R-:W-:Y:S02]  /*13b50*/  SEL R52, R37, R52, !P2 ;  /* 0x0000003425347207 */ /* 0x000fe40005000000 */
[----:B------:R-:W-:Y:S02]  /*13b60*/  IADD3.X R77, P4, PT, ~R38, R77, RZ, P4, !PT ;  /* 0x0000004d264d7210 */ /* 0x000fe4000279e5ff */
[----:B------:R-:W-:Y:S02]  /*13b70*/  @P5 IADD3.X R49, P1, PT, R49, UR10, RZ, P1, !PT ;  /* 0x0000000a31315c10 */ /* 0x000fe40008f3e4ff */
[----:B------:R-:W-:Y:S02]  /*13b80*/  SEL R43, R43, R54, !P2 ;  /* 0x000000362b2b7207 */ /* 0x000fe40005000000 */
[----:B------:R-:W-:-:S02]  /*13b90*/  IADD3.X R35, P4, PT, ~R52, R35, RZ, P4, !PT ;  /* 0x0000002334237210 */ /* 0x000fc4000279e5ff */
[----:B------:R-:W-:Y:S02]  /*13ba0*/  IADD3.X R11, P0, PT, ~R60, R49, RZ, P0, !PT ;  /* 0x000000313c0b7210 */ /* 0x000fe4000071e5ff */
[----:B------:R-:W-:Y:S02]  /*13bb0*/  @P5 IADD3.X R96, P1, PT, R96, UR11, RZ, P1, !PT ;  /* 0x0000000b60605c10 */ /* 0x000fe40008f3e4ff */
[----:B------:R-:W-:Y:S02]  /*13bc0*/  SEL R12, R53, R12, !P2 ;  /* 0x0000000c350c7207 */ /* 0x000fe40005000000 */
[----:B------:R-:W-:Y:S02]  /*13bd0*/  IADD3.X R30, P4, PT, ~R43, R32, RZ, P4, !PT ;  /* 0x000000202b1e7210 */ /* 0x000fe4000279e5ff */
[----:B------:R-:W-:Y:S02]  /*13be0*/  IADD3.X R31, P0, PT, ~R71, R96, RZ, P0, !PT ;  /* 0x00000060471f7210 */ /* 0x000fe4000071e5ff */
[----:B------:R-:W-:-:S02]  /*13bf0*/  @P5 IADD3.X R33, P1, PT, R33, UR6, RZ, P1, !PT ;  /* 0x0000000621215c10 */ /* 0x000fc40008f3e4ff */
[----:B------:R-:W-:Y:S02]  /*13c00*/  IADD3.X R39, P4, PT, ~R12, R39, RZ, P4, !PT ;  /* 0x000000270c277210 */ /* 0x000fe4000279e5ff */
[----:B------:R-:W-:Y:S01]  /*13c10*/  IADD3.X R9, P0, PT, ~R62, R33, RZ, P0, !PT ;  /* 0x000000213e097210 */ /* 0x000fe2000071e5ff */
[----:B------:R-:W-:Y:S01]  /*13c20*/  IMAD.MOV.U32 R33, RZ, RZ, R26 ;  /* 0x000000ffff217224 */ /* 0x000fe200078e001a */
[----:B------:R-:W-:Y:S01]  /*13c30*/  @P5 IADD3.X R5, PT, PT, R5, UR7, RZ, P1, !PT ;  /* 0x0000000705055c10 */ /* 0x000fe20008ffe4ff */
[----:B------:R-:W-:-:S03]  /*13c40*/  IMAD.X R56, R55, 0x1, ~R56, P4 ;  /* 0x0000000137387824 */ /* 0x000fc600020e0e38 */
[----:B------:R-:W-:Y:S02]  /*13c50*/  IADD3.X R70, PT, PT, R5, ~R70, RZ, P0, !PT ;  /* 0x8000004605467210 */ /* 0x000fe400007fe4ff */
[----:B------:R-:W-:Y:S02]  /*13c60*/  ISETP.NE.AND P2, PT, R56, RZ, PT ;  /* 0x000000ff3800720c */ /* 0x000fe40003f45270 */
[----:B------:R-:W-:-:S11]  /*13c70*/  ISETP.NE.AND P1, PT, R70, RZ, PT ;  /* 0x000000ff4600720c */ /* 0x000fd60003f25270 */
[----:B------:R-:W-:Y:S02]  /*13c80*/  @P2 IADD3 R16, P0, PT, R16, UR4, RZ ;  /* 0x0000000410102c10 */ /* 0x000fe4000ff1e0ff */
[----:B------:R-:W-:Y:S02]  /*13c90*/  @P1 IADD3 R8, P3, PT, R8, UR4, RZ ;  /* 0x0000000408081c10 */ /* 0x000fe4000ff7e0ff */
[----:B------:R-:W-:Y:S02]  /*13ca0*/  @P2 IADD3.X R59, P0, PT, R59, UR5, RZ, P0, !PT ;  /* 0x000000053b3b2c10 */ /* 0x000fe4000871e4ff */
[----:B------:R-:W-:Y:S02]  /*13cb0*/  @P1 IADD3.X R13, P3, PT, R13, UR5, RZ, P3, !PT ;  /* 0x000000050d0d1c10 */ /* 0x000fe40009f7e4ff */
[----:B------:R-:W-:Y:S02]  /*13cc0*/  @P2 IADD3.X R58, P0, PT, R58, UR8, RZ, P0, !PT ;  /* 0x000000083a3a2c10 */ /* 0x000fe4000871e4ff */
[----:B------:R-:W-:-:S02]  /*13cd0*/  @P1 IADD3.X R7, P3, PT, R7, UR8, RZ, P3, !PT ;  /* 0x0000000807071c10 */ /* 0x000fc40009f7e4ff */
[----:B------:R-:W-:Y:S02]  /*13ce0*/  @P2 IADD3.X R77, P0, PT, R77, UR9, RZ, P0, !PT ;  /* 0x000000094d4d2c10 */ /* 0x000fe4000871e4ff */
[----:B------:R-:W-:Y:S02]  /*13cf0*/  @P1 IADD3.X R29, P3, PT, R29, UR9, RZ, P3, !PT ;  /* 0x000000091d1d1c10 */ /* 0x000fe40009f7e4ff */
[----:B------:R-:W-:Y:S02]  /*13d00*/  @P2 IADD3.X R35, P0, PT, R35, UR10, RZ, P0, !PT ;  /* 0x0000000a23232c10 */ /* 0x000fe4000871e4ff */
[----:B------:R-:W-:Y:S02]  /*13d10*/  @P1 IADD3.X R11, P3, PT, R11, UR10, RZ, P3, !PT ;  /* 0x0000000a0b0b1c10 */ /* 0x000fe40009f7e4ff */
[----:B------:R-:W-:Y:S02]  /*13d20*/  @P2 IADD3.X R30, P0, PT, R30, UR11, RZ, P0, !PT ;  /* 0x0000000b1e1e2c10 */ /* 0x000fe4000871e4ff */
[----:B------:R-:W-:-:S02]  /*13d30*/  @P1 IADD3.X R31, P3, PT, R31, UR11, RZ, P3, !PT ;  /* 0x0000000b1f1f1c10 */ /* 0x000fc40009f7e4ff */
[----:B------:R-:W-:Y:S02]  /*13d40*/  @P2 IADD3.X R39, P0, PT, R39, UR6, RZ, P0, !PT ;  /* 0x0000000627272c10 */ /* 0x000fe4000871e4ff */
[----:B------:R-:W-:Y:S02]  /*13d50*/  @P1 IADD3.X R9, P3, PT, R9, UR6, RZ, P3, !PT ;  /* 0x0000000609091c10 */ /* 0x000fe40009f7e4ff */
[----:B------:R-:W-:Y:S02]  /*13d60*/  @P2 IADD3.X R14, PT, PT, R14, UR7, RZ, P0, !PT ;  /* 0x000000070e0e2c10 */ /* 0x000fe400087fe4ff */
[----:B------:R-:W-:Y:S02]  /*13d70*/  @P1 IADD3.X R10, PT, PT, R10, UR7, RZ, P3, !PT ;  /* 0x000000070a0a1c10 */ /* 0x000fe40009ffe4ff */
[----:B------:R-:W-:Y:S01]  /*13d80*/  @P1 MOV R33, R26 ;  /* 0x0000001a00211202 */ /* 0x000fe20000000f00 */
[----:B------:R-:W-:Y:S02]  /*13d90*/  IMAD.MOV.U32 R36, RZ, RZ, R14 ;  /* 0x000000ffff247224 */ /* 0x000fe400078e000e */
[----:B------:R-:W-:-:S02]  /*13da0*/  @P1 IMAD.MOV.U32 R6, RZ, RZ, R10 ;  /* 0x000000ffff061224 */ /* 0x000fc400078e000a */
[----:B------:R-:W-:-:S07]  /*13db0*/  @P1 IMAD.MOV.U32 R36, RZ, RZ, R14 ;  /* 0x000000ffff241224 */ /* 0x000fce00078e000e */
.L_x_5:
[----:B------:R-:W-:Y:S05]  /*13dc0*/  BSYNC.RECONVERGENT B0 ;  /* 0x0000000000007941 */ /* 0x000fea0003800200 */
.L_x_4:
[----:B------:R-:W-:-:S05]  /*13dd0*/  VIADD R4, R4, 0xffffffff ;  /* 0xffffffff04047836 */ /* 0x000fca0000000000 */
[----:B------:R-:W-:-:S13]  /*13de0*/  ISETP.NE.AND P0, PT, R4, -0x1, PT ;  /* 0xffffffff0400780c */ /* 0x000fda0003f05270 */
[----:B------:R-:W-:Y:S05]  /*13df0*/  @P0 BRA `(.L_x_6) ;  /* 0xfffffec800d40947 */ /* 0x000fea000383ffff */
[----:B------:R-:W0:Y:S01]  /*13e00*/  LDC.64 R18, c[0x3][0x48] ;  /* 0x00c01200ff127b82 */ /* 0x000e220000000a00 */
[----:B------:R-:W-:Y:S02]  /*13e10*/  HFMA2 R17, -RZ, RZ, 0, 0 ;  /* 0x00000000ff117431 */ /* 0x000fe400000001ff */
[----:B------:R-:W-:Y:S01]  /*13e20*/  IMAD.MOV.U32 R15, RZ, RZ, RZ ;  /* 0x000000ffff0f7224 */ /* 0x000fe200078e00ff */
[----:B------:R-:W-:Y:S01]  /*13e30*/  MOV R0, 0x1 ;  /* 0x0000000100007802 */ /* 0x000fe20000000f00 */
[----:B------:R-:W-:Y:S01]  /*13e40*/  IMAD.MOV.U32 R12, RZ, RZ, RZ ;  /* 0x000000ffff0c7224 */ /* 0x000fe200078e00ff */
[----:B------:R-:W-:Y:S01]  /*13e50*/  CS2R R4, SRZ ;  /* 0x0000000000047805 */ /* 0x000fe2000001ff00 */
[----:B------:R-:W-:Y:S01]  /*13e60*/  IMAD.MOV.U32 R10, RZ, RZ, RZ ;  /* 0x000000ffff0a7224 */ /* 0x000fe200078e00ff */
[----:B------:R-:W1:Y:S01]  /*13e70*/  LDCU.64 UR4, c[0x3][0x48] ;  /* 0x00c00900ff0477ac */ /* 0x000e620008000a00 */
[----:B------:R-:W2:Y:S01]  /*13e80*/  LDC.64 R20, c[0x3][0x50] ;  /* 0x00c01400ff147b82 */ /* 0x000ea20000000a00 */
[----:B------:R-:W-:-:S02]  /*13e90*/  IMAD.MOV.U32 R3, RZ, RZ, RZ ;  /* 0x000000ffff037224 */ /* 0x000fc400078e00ff */
[----:B------:R-:W-:Y:S01]  /*13ea0*/  IMAD.MOV.U32 R62, RZ, RZ, RZ ;  /* 0x000000ffff3e7224 */ /* 0x000fe200078e00ff */
[----:B------:R-:W3:Y:S04]  /*13eb0*/  LDCU.64 UR6, c[0x3][0x60] ;  /* 0x00c00c00ff0677ac */ /* 0x000ee80008000a00 */
[----:B------:R-:W4:Y:S01]  /*13ec0*/  LDC.64 R22, c[0x3][0x58] ;  /* 0x00c01600ff167b82 */ /* 0x000f220000000a00 */
[----:B------:R-:W0:Y:S07]  /*13ed0*/  LDCU.128 UR8, c[0x3][0x50] ;  /* 0x00c00a00ff0877ac */ /* 0x000e2e0008000c00 */
[----:B------:R-:W5:Y:S01]  /*13ee0*/  LDC.64 R24, c[0x3][0x60] ;  /* 0x00c01800ff187b82 */ /* 0x000f620000000a00 */
[----:B0-----:R-:W-:-:S05]  /*13ef0*/  VIADD R18, R18, 0xfffffffe ;  /* 0xfffffffe12127836 */ /* 0x001fca0000000000 */
[----:B------:R0:W-:Y:S04]  /*13f00*/  STL.64 [R1], R18 ;  /* 0x0000001201007387 */ /* 0x0001e80000100a00 */
[----:B--2---:R0:W-:Y:S04]  /*13f10*/  STL.64 [R1+0x8], R20 ;  /* 0x0000081401007387 */ /* 0x0041e80000100a00 */
[----:B----4-:R0:W-:Y:S04]  /*13f20*/  STL.64 [R1+0x10], R22 ;  /* 0x0000101601007387 */ /* 0x0101e80000100a00 */
[----:B-1-3-5:R0:W-:Y:S02]  /*13f30*/  STL.64 [R1+0x18], R24 ;  /* 0x0000181801007387 */ /* 0x02a1e40000100a00 */
.L_x_9:
[----:B0-----:R-:W-:-:S05]  /*13f40*/  SHF.R.U32.HI R19, RZ, 0x5, R17 ;  /* 0x00000005ff137819 */ /* 0x001fca0000011611 */
[----:B------:R-:W-:-:S06]  /*13f50*/  IMAD R14, R19, 0x4, R2 ;  /* 0x00000004130e7824 */ /* 0x000fcc00078e0202 */
[----:B------:R-:W2:Y:S01]  /*13f60*/  LDL R14, [R14] ;  /* 0x000000000e0e7983 */ /* 0x000ea20000100800 */
[CC--:B------:R-:W-:Y:S01]  /*13f70*/  IMAD R28, R8.reuse, R13.reuse, RZ ;  /* 0x0000000d081c7224 */ /* 0x0c0fe200078e02ff */
[----:B------:R-:W-:Y:S01]  /*13f80*/  BSSY.RECONVERGENT B0, `(.L_x_7) ;  /* 0x00001b0000007945 */ /* 0x000fe20003800200 */
[----:B------:R-:W-:-:S03]  /*13f90*/  IMAD.HI.U32 R21, R8, R13, RZ ;  /* 0x0000000d08157227 */ /* 0x000fc600078e00ff */
[----:B------:R-:W-:Y:S01]  /*13fa0*/  IADD3 RZ, P0, PT, RZ, R28, RZ ;  /* 0x0000001cffff7210 */ /* 0x000fe20007f1e0ff */
[----:B------:R-:W-:-:S04]  /*13fb0*/  IMAD.WIDE.U32 R18, R8, R8, RZ ;  /* 0x0000000808127225 */ /* 0x000fc800078e00ff */
[----:B------:R-:W-:Y:S01]  /*13fc0*/  IMAD.X R19, R21, 0x1, R19, P0 ;  /* 0x0000000115137824 */ /* 0x000fe200000e0613 */
[----:B------:R-:W-:Y:S01]  /*13fd0*/  IADD3 R28, P0, PT, R28, R28, RZ ;  /* 0x0000001c1c1c7210 */ /* 0x000fe20007f1e0ff */
[----:B------:R-:W-:Y:S02]  /*13fe0*/  IMAD.MOV.U32 R18, RZ, RZ, RZ ;  /* 0x000000ffff127224 */ /* 0x000fe400078e00ff */
[----:B------:R-:W-:-:S04]  /*13ff0*/  IMAD.HI.U32 R22, R13, R8, RZ ;  /* 0x000000080d167227 */ /* 0x000fc800078e00ff */
[----:B------:R-:W-:-:S04]  /*14000*/  IMAD.WIDE.U32 R18, R8, R7, R18 ;  /* 0x0000000708127225 */ /* 0x000fc800078e0012 */
[----:B------:R-:W-:Y:S01]  /*14010*/  IMAD.X R23, RZ, RZ, R22, P0 ;  /* 0x000000ffff177224 */ /* 0x000fe200000e0616 */
[----:B------:R-:W-:Y:S01]  /*14020*/  MOV R22, R18 ;  /* 0x0000001200167202 */ /* 0x000fe20000000f00 */
[----:B------:R-:W-:Y:S02]  /*14030*/  IMAD.MOV.U32 R20, RZ, RZ, RZ ;  /* 0x000000ffff147224 */ /* 0x000fe400078e00ff */
[----:B------:R-:W-:Y:S02]  /*14040*/  IMAD.MOV.U32 R21, RZ, RZ, R19 ;  /* 0x000000ffff157224 */ /* 0x000fe400078e0013 */
[----:B------:R-:W-:-:S04]  /*14050*/  IMAD.WIDE.U32 R22, R13, R13, R22 ;  /* 0x0000000d0d167225 */ /* 0x000fc800078e0016 */
[----:B------:R-:W-:Y:S01]  /*14060*/  IMAD.WIDE.U32 R20, R8, R29, R20 ;  /* 0x0000001d08147225 */ /* 0x000fe200078e0014 */
[----:B------:R-:W-:-:S03]  /*14070*/  IADD3 R32, P0, PT, R18, R22, RZ ;  /* 0x0000001612207210 */ /* 0x000fc60007f1e0ff */
[----:B------:R-:W-:Y:S01]  /*14080*/  IMAD.MOV.U32 R22, RZ, RZ, R20 ;  /* 0x000000ffff167224 */ /* 0x000fe200078e0014 */
[----:B------:R-:W-:Y:S01]  /*14090*/  MOV R19, R21 ;  /* 0x0000001500137202 */ /* 0x000fe20000000f00 */
[----:B------:R-:W-:Y:S02]  /*140a0*/  IMAD.MOV.U32 R18, RZ, RZ, RZ ;  /* 0x000000ffff127224 */ /* 0x000fe400078e00ff */
[----:B------:R-:W-:-:S04]  /*140b0*/  IMAD.HI.U32 R26, R7, R8, RZ ;  /* 0x00000008071a7227 */ /* 0x000fc800078e00ff */
        /* <DEDUP_REMOVED lines=12> */
[----:B------:R-:W-:Y:S02]  /*14180*/  IMAD.MOV.U32 R24, RZ, RZ, R18 ;  /* 0x000000ffff187224 */ /* 0x000fe400078e0012 */
[----:B------:R-:W-:-:S04]  /*14190*/  IMAD.WIDE.U32 R26, R7, R7, R26 ;  /* 0x00000007071a7225 */ /* 0x000fc800078e001a */
[----:B------:R-:W-:Y:S02]  /*141a0*/  IMAD.MOV.U32 R48, RZ, RZ, RZ ;  /* 0x000000ffff307224 */ /* 0x000fe400078e00ff */
[----:B------:R-:W-:Y:S02]  /*141b0*/  IMAD.MOV.U32 R49, RZ, RZ, R19 ;  /* 0x000000ffff317224 */ /* 0x000fe400078e0013 */
[----:B------:R-:W-:-:S04]  /*141c0*/  IMAD.WIDE.U32 R24, R13, R11, R24 ;  /* 0x0000000b0d187225 */ /* 0x000fc800078e0018 */
[----:B------:R-:W-:Y:S01]  /*141d0*/  IMAD.X R21, RZ, RZ, R20, P0 ;  /* 0x000000ffff157224 */ /* 0x000fe200000e0614 */
[----:B------:R-:W-:Y:S01]  /*141e0*/  MOV R20, R26 ;  /* 0x0000001a00147202 */ /* 0x000fe20000000f00 */
[----:B------:R-:W-:-:S04]  /*141f0*/  IMAD.WIDE.U32 R48, R8, R9, R48 ;  /* 0x0000000908307225 */ /* 0x000fc800078e0030 */
[----:B------:R-:W-:Y:S02]  /*14200*/  IMAD.MOV.U32 R26, RZ, RZ, R24 ;  /* 0x000000ffff1a7224 */ /* 0x000fe400078e0018 */
[----:B------:R-:W-:Y:S02]  /*14210*/  IMAD.MOV.U32 R24, RZ, RZ, R48 ;  /* 0x000000ffff187224 */ /* 0x000fe400078e0030 */
        /* <DEDUP_REMOVED lines=9> */
[----:B------:R-:W-:-:S04]  /*142b0*/  IMAD.HI.U32 R22, R11, R8, RZ ;  /* 0x000000080b167227 */ /* 0x000fc800078e00ff */
[----:B------:R-:W-:Y:S02]  /*142c0*/  IMAD.MOV.U32 R24, RZ, RZ, R20 ;  /* 0x000000ffff187224 */ /* 0x000fe400078e0014 */
[----:B------:R-:W-:-:S04]  /*142d0*/  IMAD.WIDE.U32 R40, R7, R29, R40 ;  /* 0x0000001d07287225 */ /* 0x000fc800078e0028 */
[----:B------:R-:W-:-:S04]  /*142e0*/  IMAD.WIDE.U32 R26, R7, R11, R26 ;  /* 0x0000000b071a7225 */ /* 0x000fc800078e001a */
[----:B------:R-:W-:Y:S02]  /*142f0*/  IMAD.X R23, RZ, RZ, R22, P0 ;  /* 0x000000ffff177224 */ /* 0x000fe400000e0616 */
[----:B------:R-:W-:-:S04]  /*14300*/  IMAD.WIDE.U32 R24, R13, R9, R24 ;  /* 0x000000090d187225 */ /* 0x000fc800078e0018 */
[----:B------:R-:W-:Y:S01]  /*14310*/  IMAD.MOV.U32 R22, RZ, RZ, R40 ;  /* 0x000000ffff167224 */ /* 0x000fe200078e0028 */
[----:B------:R-:W-:Y:S01]  /*14320*/  MOV R40, R26 ;  /* 0x0000001a00287202 */ /* 0x000fe20000000f00 */
        /* <DEDUP_REMOVED lines=8> */
[----:B------:R-:W-:Y:S01]  /*143b0*/  IMAD.MOV.U32 R40, RZ, RZ, R26 ;  /* 0x000000ffff287224 */ /* 0x000fe200078e001a */
[----:B------:R-:W-:Y:S01]  /*143c0*/  MOV R26, R24 ;  /* 0x00000018001a7202 */ /* 0x000fe20000000f00 */
[----:B------:R-:W-:-:S04]  /*143d0*/  IMAD.HI.U32 R18, R31, R8, RZ ;  /* 0x000000081f127227 */ /* 0x000fc800078e00ff */
[----:B------:R-:W-:-:S04]  /*143e0*/  IMAD.WIDE.U32 R22, R7, R11, R22 ;  /* 0x0000000b07167225 */ /* 0x000fc800078e0016 */
[----:B------:R-:W-:-:S04]  /*143f0*/  IMAD.WIDE.U32 R26, R7, R9, R26 ;  /* 0x00000009071a7225 */ /* 0x000fc800078e001a */
[----:B------:R-:W-:-:S04]  /*14400*/  IMAD.WIDE.U32 R40, R29, R11, R40 ;  /* 0x0000000b1d287225 */ /* 0x000fc800078e0028 */
[----:B------:R-:W-:Y:S01]  /*14410*/  IMAD.X R19, RZ, RZ, R18, P0 ;  /* 0x000000ffff137224 */ /* 0x000fe200000e0612 */
[----:B------:R-:W-:Y:S01]  /*14420*/  MOV R18, R22 ;  /* 0x0000001600127202 */ /* 0x000fe20000000f00 */
        /* <DEDUP_REMOVED lines=42> */
[----:B------:R-:W-:-:S03]  /*146d0*/  MOV R22, R24 ;  /* 0x0000001800167202 */ /* 0x000fc60000000f00 */
[----:B------:R-:W-:Y:S01]  /*146e0*/  IMAD.WIDE.U32 R20, R13, R6, R20 ;  /* 0x000000060d147225 */ /* 0x000fe200078e0014 */
[----:B--2---:R-:W-:-:S03]  /*146f0*/  SHF.R.W.U32.HI R14, RZ, R17, R14 ;  /* 0x00000011ff0e7219 */ /* 0x004fc60000011e0e */
[----:B------:R-:W-:Y:S01]  /*14700*/  IMAD.WIDE.U32 R42, R29, R9, R18 ;  /* 0x000000091d2a7225 */ /* 0x000fe200078e0012 */
[----:B------:R-:W-:-:S03]  /*14710*/  LOP3.LUT R14, R14, 0x1, RZ, 0xc0, !PT ;  /* 0x000000010e0e7812 */ /* 0x000fc600078ec0ff */
[----:B------:R-:W-:Y:S02]  /*14720*/  IMAD.MOV.U32 R23, RZ, RZ, R27 ;  /* 0x000000ffff177224 */ /* 0x000fe400078e001b */
[----:B------:R-:W-:Y:S02]  /*14730*/  IMAD.MOV.U32 R44, RZ, RZ, R42 ;  /* 0x000000ffff2c7224 */ /* 0x000fe400078e002a */
[----:B------:R-:W-:Y:S02]  /*14740*/  IMAD.MOV.U32 R45, RZ, RZ, R21 ;  /* 0x000000ffff2d7224 */ /* 0x000fe400078e0015 */
[----:B------:R-:W-:Y:S02]  /*14750*/  IMAD.MOV.U32 R27, RZ, RZ, R43 ;  /* 0x000000ffff1b7224 */ /* 0x000fe400078e002b */
[----:B------:R-:W-:-:S04]  /*14760*/  IMAD.WIDE.U32 R40, R31, R9, R22 ;  /* 0x000000091f287225 */ /* 0x000fc800078e0016 */
[----:B------:R-:W-:-:S04]  /*14770*/  IMAD.WIDE.U32 R22, R7, R6, R44 ;  /* 0x0000000607167225 */ /* 0x000fc800078e002c */
[----:B------:R-:W-:Y:S01]  /*14780*/  IMAD.WIDE.U32 R42, R11, R9, R26 ;  /* 0x000000090b2a7225 */ /* 0x000fe200078e001a */
[----:B------:R-:W-:-:S03]  /*14790*/  MOV R51, R23 ;  /* 0x0000001700337202 */ /* 0x000fc60000000f00 */
[----:B------:R-:W-:-:S04]  /*147a0*/  IMAD.WIDE.U32 R18, R20, 0x3d1, RZ ;  /* 0x000003d114127825 */ /* 0x000fc800078e00ff */
[----:B------:R-:W-:Y:S01]  /*147b0*/  IMAD.MOV.U32 R24, RZ, RZ, R25 ;  /* 0x000000ffff187224 */ /* 0x000fe200078e0019 */
[----:B------:R-:W-:Y:S01]  /*147c0*/  MOV R26, R19 ;  /* 0x00000013001a7202 */ /* 0x000fe20000000f00 */
[----:B------:R-:W-:Y:S01]  /*147d0*/  IMAD.MOV.U32 R25, RZ, RZ, R41 ;  /* 0x000000ffff197224 */ /* 0x000fe200078e0029 */
[----:B------:R-:W-:Y:S01]  /*147e0*/  IADD3 RZ, P0, PT, RZ, R18, RZ ;  /* 0x00000012ffff7210 */ /* 0x000fe20007f1e0ff */
[----:B------:R-:W-:Y:S01]  /*147f0*/  IMAD.MOV.U32 R50, RZ, RZ, R42 ;  /* 0x000000ffff327224 */ /* 0x000fe200078e002a */
[----:B------:R-:W-:Y:S01]  /*14800*/  IADD3 R47, P1, PT, R18, -UR4, RZ ;  /* 0x80000004122f7c10 */ /* 0x000fe2000ff3e0ff */
[----:B------:R-:W-:Y:S02]  /*14810*/  IMAD.MOV.U32 R41, RZ, RZ, R43 ;  /* 0x000000ffff297224 */ /* 0x000fe400078e002b */
[----:B------:R-:W-:Y:S02]  /*14820*/  IMAD.MOV.U32 R27, RZ, RZ, RZ ;  /* 0x000000ffff1b7224 */ /* 0x000fe400078e00ff */
[----:B------:R-:W-:-:S04]  /*14830*/  IMAD.WIDE.U32 R50, R29, R6, R50 ;  /* 0x000000061d327225 */ /* 0x000fc800078e0032 */
        /* <DEDUP_REMOVED lines=24> */
[----:B------:R-:W-:Y:S01]  /*149c0*/  IMAD.WIDE.U32 R52, R31, R6, R52 ;  /* 0x000000061f347225 */ /* 0x000fe200078e0034 */
[----:B------:R-:W-:-:S03]  /*149d0*/  IADD3.X R50, P0, PT, R26, R50, RZ, P0, !PT ;  /* 0x000000321a327210 */ /* 0x000fc6000071e4ff */
[----:B------:R-:W-:Y:S02]  /*149e0*/  IMAD.MOV.U32 R22, RZ, RZ, R27 ;  /* 0x000000ffff167224 */ /* 0x000fe400078e001b */
[----:B------:R-:W-:Y:S02]  /*149f0*/  IMAD.MOV.U32 R23, RZ, RZ, RZ ;  /* 0x000000ffff177224 */ /* 0x000fe400078e00ff */
[----:B------:R-:W-:Y:S01]  /*14a00*/  IMAD.MOV.U32 R21, RZ, RZ, R53 ;  /* 0x000000ffff157224 */ /* 0x000fe200078e0035 */
[----:B------:R-:W-:Y:S01]  /*14a10*/  IADD3.X R53, P1, PT, R50, ~UR9, RZ, P1, !PT ;  /* 0x8000000932357c10 */ /* 0x000fe20008f3e4ff */
[----:B------:R-:W-:-:S04]  /*14a20*/  IMAD.WIDE.U32 R22, R52, 0x3d1, R22 ;  /* 0x000003d134167825 */ /* 0x000fc800078e0016 */
        /* <DEDUP_REMOVED lines=12> */
[----:B------:R-:W-:-:S04]  /*14af0*/  IMAD.WIDE.U32 R22, R56, 0x3d1, R22 ;  /* 0x000003d138167825 */ /* 0x000fc800078e0016 */
[----:B------:R-:W-:Y:S01]  /*14b00*/  IMAD R19, R57, 0x3d1, R23 ;  /* 0x000003d139137824 */ /* 0x000fe200078e0217 */
[----:B------:R-:W-:Y:S01]  /*14b10*/  IADD3.X R55, P0, PT, R22, R20, RZ, P0, !PT ;  /* 0x0000001416377210 */ /* 0x000fe2000071e4ff */
[----:B------:R-:W-:Y:S01]  /*14b20*/  IMAD R20, R8, R8, RZ ;  /* 0x0000000808147224 */ /* 0x000fe200078e02ff */
[----:B------:R-:W-:-:S03]  /*14b30*/  IADD3.X R57, P1, PT, R52, ~UR11, RZ, P1, !PT ;  /* 0x8000000b34397c10 */ /* 0x000fc60008f3e4ff */
[----:B------:R-:W-:Y:S01]  /*14b40*/  IMAD.X R56, R19, 0x1, R56, P0 ;  /* 0x0000000113387824 */ /* 0x000fe200000e0638 */
[----:B------:R-:W-:-:S04]  /*14b50*/  IADD3.X R60, P1, PT, R55, ~UR6, RZ, P1, !PT ;  /* 0x80000006373c7c10 */ /* 0x000fc80008f3e4ff */
[----:B------:R-:W-:Y:S02]  /*14b60*/  IADD3.X R19, PT, PT, R56, ~UR7, RZ, P1, !PT ;  /* 0x8000000738137c10 */ /* 0x000fe40008ffe4ff */
[----:B------:R-:W-:Y:S02]  /*14b70*/  ISETP.NE.U32.AND P1, PT, R14, 0x1, PT ;  /* 0x000000010e00780c */ /* 0x000fe40003f25070 */
[----:B------:R-:W-:-:S04]  /*14b80*/  ISETP.NE.AND P2, PT, R19, RZ, PT ;  /* 0x000000ff1300720c */ /* 0x000fc80003f45270 */
[----:B------:R-:W-:Y:S02]  /*14b90*/  SEL R47, R47, R18, !P2 ;  /* 0x000000122f2f7207 */ /* 0x000fe40005000000 */
[----:B------:R-:W-:Y:S02]  /*14ba0*/  SEL R63, R44, R63, !P2 ;  /* 0x0000003f2c3f7207 */ /* 0x000fe40005000000 */
[----:B------:R-:W-:Y:S02]  /*14bb0*/  IADD3 R61, P0, PT, R20, R47, RZ ;  /* 0x0000002f143d7210 */ /* 0x000fe40007f1e0ff */
[----:B------:R-:W-:Y:S01]  /*14bc0*/  SEL R65, R65, R40, !P2 ;  /* 0x0000002841417207 */ /* 0x000fe20005000000 */
[----:B------:R-:W-:Y:S10]  /*14bd0*/  @P1 BRA `(.L_x_8) ;  /* 0x0000000c00a81947 */ /* 0x000ff40003800000 */
[----:B------:R-:W-:Y:S01]  /*14be0*/  IMAD.WIDE.U32 R18, R8, R0, RZ ;  /* 0x0000000008127225 */ /* 0x000fe200078e00ff */
[----:B------:R-:W-:-:S03]  /*14bf0*/  MOV R20, RZ ;  /* 0x000000ff00147202 */ /* 0x000fc60000000f00 */
[----:B------:R-:W-:Y:S02]  /*14c00*/  IMAD.MOV.U32 R18, RZ, RZ, RZ ;  /* 0x000000ffff127224 */ /* 0x000fe400078e00ff */
[----:B------:R-:W-:Y:S02]  /*14c10*/  IMAD.MOV.U32 R22, RZ, RZ, RZ ;  /* 0x000000ffff167224 */ /* 0x000fe400078e00ff */
[----:B------:R-:W-:-:S04]  /*14c20*/  IMAD.WIDE.U32 R18, R0, R13, R18 ;  /* 0x0000000d00127225 */ /* 0x000fc800078e0012 */
[----:B------:R-:W-:Y:S02]  /*14c30*/  IMAD.MOV.U32 R21, RZ, RZ, R19 ;  /* 0x000000ffff157224 */ /* 0x000fe400078e0013 */
[----:B------:R-:W-:Y:S02]  /*14c40*/  IMAD.MOV.U32 R19, RZ, RZ, RZ ;  /* 0x000000ffff137224 */ /* 0x000fe400078e00ff */
[----:B------:R-:W-:-:S04]  /*14c50*/  IMAD.WIDE.U32 R20, R0, R7, R20 ;  /* 0x0000000700147225 */ /* 0x000fc800078e0014 */
[----:B------:R-:W-:-:S04]  /*14c60*/  IMAD.WIDE.U32 R18, R15, R8, R18 ;  /* 0x000000080f127225 */ /* 0x000fc800078e0012 */
[----:B------:R-:W-:Y:S01]  /*14c70*/  IMAD.MOV.U32 R23, RZ, RZ, R21 ;  /* 0x000000ffff177224 */ /* 0x000fe200078e0015 */
[----:B------:R-:W-:Y:S01]  /*14c80*/  MOV R21, R19 ;  /* 0x0000001300157202 */ /* 0x000fe20000000f00 */
[----:B------:R-:W-:Y:S02]  /*14c90*/  IMAD.MOV.U32 R47, RZ, RZ, RZ ;  /* 0x000000ffff2f7224 */ /* 0x000fe400078e00ff */
[----:B------:R-:W-:-:S04]  /*14ca0*/  IMAD.WIDE.U32 R22, R0, R29, R22 ;  /* 0x0000001d00167225 */ /* 0x000fc800078e0016 */
[----:B------:R-:W-:-:S04]  /*14cb0*/  IMAD.WIDE.U32 R24, R15, R13, R20 ;  /* 0x0000000d0f187225 */ /* 0x000fc800078e0014 */
[----:B------:R-:W-:Y:S02]  /*14cc0*/  IMAD.MOV.U32 R27, RZ, RZ, R25 ;  /* 0x000000ffff1b7224 */ /* 0x000fe400078e0019 */
[----:B------:R-:W-:Y:S02]  /*14cd0*/  HFMA2 R25, -RZ, RZ, 0, 0 ;  /* 0x00000000ff197431 */ /* 0x000fe400000001ff */
        /* <DEDUP_REMOVED lines=11> */
[----:B------:R-:W-:-:S04]  /*14d90*/  IMAD.WIDE.U32 R24, R0, R31, R24 ;  /* 0x0000001f00187225 */ /* 0x000fc800078e0018 */
[----:B------:R-:W-:-:S04]  /*14da0*/  IMAD.WIDE.U32 R26, R15, R29, R22 ;  /* 0x0000001d0f1a7225 */ /* 0x000fc800078e0016 */
[----:B------:R-:W-:Y:S01]  /*14db0*/  IMAD.MOV.U32 R22, RZ, RZ, RZ ;  /* 0x000000ffff167224 */ /* 0x000fe200078e00ff */
        /* <DEDUP_REMOVED lines=8> */
[----:B------:R-:W-:Y:S02]  /*14e40*/  IMAD.MOV.U32 R41, RZ, RZ, RZ ;  /* 0x000000ffff297224 */ /* 0x000fe400078e00ff */
[----:B------:R-:W-:Y:S01]  /*14e50*/  IMAD.MOV.U32 R27, RZ, RZ, R25 ;  /* 0x000000ffff1b7224 */ /* 0x000fe200078e0019 */
[----:B------:R-:W-:Y:S01]  /*14e60*/  MOV R25, R43 ;  /* 0x0000002b00197202 */ /* 0x000fe20000000f00 */
[----:B------:R-:W-:-:S04]  /*14e70*/  IMAD.WIDE.U32 R44, R12, R7, R44 ;  /* 0x000000070c2c7225 */ /* 0x000fc800078e002c */
[----:B------:R-:W-:Y:S02]  /*14e80*/  IMAD.MOV.U32 R26, RZ, RZ, RZ ;  /* 0x000000ffff1a7224 */ /* 0x000fe400078e00ff */
[----:B------:R-:W-:-:S04]  /*14e90*/  IMAD.WIDE.U32 R22, R5, R8, R40 ;  /* 0x0000000805167225 */ /* 0x000fc800078e0028 */
[----:B------:R-:W-:Y:S02]  /*14ea0*/  IMAD.MOV.U32 R43, RZ, RZ, R45 ;  /* 0x000000ffff2b7224 */ /* 0x000fe400078e002d */
[----:B------:R-:W-:-:S04]  /*14eb0*/  IMAD.WIDE.U32 R26, R0, R6, R26 ;  /* 0x00000006001a7225 */ /* 0x000fc800078e001a */
[----:B------:R-:W-:-:S04]  /*14ec0*/  IMAD.WIDE.U32 R24, R15, R31, R24 ;  /* 0x0000001f0f187225 */ /* 0x000fc800078e0018 */
[----:B------:R-:W-:Y:S02]  /*14ed0*/  IMAD.MOV.U32 R45, RZ, RZ, R23 ;  /* 0x000000ffff2d7224 */ /* 0x000fe400078e0017 */
[----:B------:R-:W-:-:S04]  /*14ee0*/  IMAD.WIDE.U32 R42, R12, R29, R42 ;  /* 0x0000001d0c2a7225 */ /* 0x000fc800078e002a */
[----:B------:R-:W-:Y:S02]  /*14ef0*/  IMAD.MOV.U32 R40, RZ, RZ, R26 ;  /* 0x000000ffff287224 */ /* 0x000fe400078e001a */
[----:B------:R-:W-:Y:S01]  /*14f00*/  IMAD.MOV.U32 R41, RZ, RZ, R25 ;  /* 0x000000ffff297224 */ /* 0x000fe200078e0019 */
[----:B------:R-:W-:Y:S01]  /*14f10*/  MOV R25, R43 ;  /* 0x0000002b00197202 */ /* 0x000fe20000000f00 */
        /* <DEDUP_REMOVED lines=8> */
[----:B------:R-:W-:-:S04]  /*14fa0*/  IMAD.WIDE.U32 R24, R10, R8, R46 ;  /* 0x000000080a187225 */ /* 0x000fc800078e002e */
[----:B------:R-:W-:Y:S02]  /*14fb0*/  IMAD.MOV.U32 R41, RZ, RZ, R45 ;  /* 0x000000ffff297224 */ /* 0x000fe400078e002d */
[----:B------:R-:W-:-:S04]  /*14fc0*/  IMAD.WIDE.U32 R26, R15, R6, R26 ;  /* 0x000000060f1a7225 */ /* 0x000fc800078e001a */
[----:B------:R-:W-:Y:S02]  /*14fd0*/  IMAD.MOV.U32 R45, RZ, RZ, R43 ;  /* 0x000000ffff2d7224 */ /* 0x000fe400078e002b */
[----:B------:R-:W-:Y:S02]  /*14fe0*/  IMAD.MOV.U32 R14, RZ, RZ, R42 ;  /* 0x000000ffff0e7224 */ /* 0x000fe400078e002a */
[----:B------:R-:W-:Y:S02]  /*14ff0*/  IMAD.MOV.U32 R15, RZ, RZ, R25 ;  /* 0x000000ffff0f7224 */ /* 0x000fe400078e0019 */
        /* <DEDUP_REMOVED lines=32> */
[----:B------:R-:W-:Y:S02]  /*15200*/  IMAD.MOV.U32 R41, RZ, RZ, RZ ;  /* 0x000000ffff297224 */ /* 0x000fe400078e00ff */
[----:B------:R-:W-:Y:S01]  /*15210*/  IMAD.MOV.U32 R43, RZ, RZ, R45 ;  /* 0x000000ffff2b7224 */ /* 0x000fe200078e002d */
[----:B------:R-:W-:Y:S01]  /*15220*/  MOV R45, R47 ;  /* 0x0000002f002d7202 */ /* 0x000fe20000000f00 */
[----:B------:R-:W-:-:S04]  /*15230*/  IMAD.WIDE.U32 R40, R3, R8, R40 ;  /* 0x0000000803287225 */ /* 0x000fc800078e0028 */
        /* <DEDUP_REMOVED lines=15> */
[----:B------:R-:W-:Y:S02]  /*15330*/  IMAD.MOV.U32 R27, RZ, RZ, RZ ;  /* 0x000000ffff1b7224 */ /* 0x000fe400078e00ff */
[----:B------:R-:W-:Y:S02]  /*15340*/  IMAD.MOV.U32 R43, RZ, RZ, R45 ;  /* 0x000000ffff2b7224 */ /* 0x000fe400078e002d */
[----:B------:R-:W-:Y:S02]  /*15350*/  IMAD.MOV.U32 R70, RZ, RZ, R44 ;  /* 0x000000ffff467224 */ /* 0x000fe400078e002c */
[----:B------:R-:W-:-:S02]  /*15360*/  IMAD.MOV.U32 R71, RZ, RZ, R47 ;  /* 0x000000ffff477224 */ /* 0x000fc400078e002f */
        /* <DEDUP_REMOVED lines=17> */
[----:B------:R-:W-:-:S04]  /*15480*/  IMAD.WIDE.U32 R12, R44, 0x3d1, RZ ;  /* 0x000003d12c0c7825 */ /* 0x000fc800078e00ff */
[----:B------:R-:W-:Y:S01]  /*15490*/  IMAD.MOV.U32 R43, RZ, RZ, R47 ;  /* 0x000000ffff2b7224 */ /* 0x000fe200078e002f */
[----:B------:R-:W-:Y:S01]  /*154a0*/  IADD3 RZ, P1, PT, RZ, R12, RZ ;  /* 0x0000000cffff7210 */ /* 0x000fe20007f3e0ff */
[----:B------:R-:W-:Y:S01]  /*154b0*/  IMAD.WIDE.U32 R66, R62, R7, R66 ;  /* 0x000000073e427225 */ /* 0x000fe200078e0042 */
[----:B------:R-:W-:-:S03]  /*154c0*/  IADD3 R19, P3, PT, R12, -UR4, RZ ;  /* 0x800000040c137c10 */ /* 0x000fc6000ff7e0ff */
[----:B------:R-:W-:Y:S01]  /*154d0*/  IMAD.WIDE.U32 R4, R4, R6, R42 ;  /* 0x0000000604047225 */ /* 0x000fe200078e002a */
[----:B------:R-:W-:Y:S02]  /*154e0*/  MOV R42, R13 ;  /* 0x0000000d002a7202 */ /* 0x000fe40000000f00 */
[----:B------:R-:W-:Y:S01]  /*154f0*/  MOV R47, R67 ;  /* 0x00000043002f7202 */ /* 0x000fe20000000f00 */
[----:B------:R-:W-:Y:S02]  /*15500*/  IMAD.MOV.U32 R43, RZ, RZ, RZ ;  /* 0x000000ffff2b7224 */ /* 0x000fe400078e00ff */
[----:B------:R-:W-:Y:S02]  /*15510*/  HFMA2 R67, -RZ, RZ, 0, 0 ;  /* 0x00000000ff437431 */ /* 0x000fe400000001ff */
[----:B------:R-:W-:-:S04]  /*15520*/  IMAD.WIDE.U32 R68, R3, R11, R70 ;  /* 0x0000000b03447225 */ /* 0x000fc800078e0046 */
[----:B------:R-:W-:-:S04]  /*15530*/  IMAD.WIDE.U32 R42, R66, 0x3d1, R42 ;  /* 0x000003d1422a7825 */ /* 0x000fc800078e002a */
[----:B------:R-:W-:Y:S01]  /*15540*/  IMAD.MOV.U32 R70, RZ, RZ, R46 ;  /* 0x000000ffff467224 */ /* 0x000fe200078e002e */
[----:B------:R-:W-:Y:S01]  /*15550*/  IADD3.X R13, P1, PT, R42, R44, RZ, P1, !PT ;  /* 0x0000002c2a0d7210 */ /* 0x000fe20000f3e4ff */
[----:B------:R-:W-:Y:S02]  /*15560*/  IMAD.MOV.U32 R71, RZ, RZ, R69 ;  /* 0x000000ffff477224 */ /* 0x000fe400078e0045 */
[----:B------:R-:W-:Y:S02]  /*15570*/  IMAD.MOV.U32 R42, RZ, RZ, R43 ;  /* 0x000000ffff2a7224 */ /* 0x000fe400078e002b */
[----:B------:R-:W-:Y:S02]  /*15580*/  HFMA2 R43, -RZ, RZ, 0, 0 ;  /* 0x00000000ff2b7431 */ /* 0x000fe400000001ff */
[----:B------:R-:W-:Y:S01]  /*15590*/  IMAD.MOV.U32 R46, RZ, RZ, R68 ;  /* 0x000000ffff2e7224 */ /* 0x000fe200078e0044 */
[----:B------:R-:W-:Y:S01]  /*155a0*/  IADD3.X R64, P3, PT, R13, ~UR5, RZ, P3, !PT ;  /* 0x800000050d407c10 */ /* 0x000fe20009f7e4ff */
[----:B------:R-:W-:-:S04]  /*155b0*/  IMAD.WIDE.U32 R70, R3, R31, R70 ;  /* 0x0000001f03467225 */ /* 0x000fc800078e0046 */
[----:B------:R-:W-:-:S04]  /*155c0*/  IMAD.WIDE.U32 R46, R62, R29, R46 ;  /* 0x0000001d3e2e7225 */ /* 0x000fc800078e002e */
[----:B------:R-:W-:Y:S02]  /*155d0*/  IMAD.MOV.U32 R44, RZ, RZ, R4 ;  /* 0x000000ffff2c7224 */ /* 0x000fe400078e0004 */
[----:B------:R-:W-:Y:S02]  /*155e0*/  IMAD.MOV.U32 R45, RZ, RZ, R71 ;  /* 0x000000ffff2d7224 */ /* 0x000fe400078e0047 */
[----:B------:R-:W-:Y:S02]  /*155f0*/  IMAD.MOV.U32 R71, RZ, RZ, R47 ;  /* 0x000000ffff477224 */ /* 0x000fe400078e002f */
[----:B------:R-:W-:-:S04]  /*15600*/  IMAD.WIDE.U32 R44, R3, R9, R44 ;  /* 0x00000009032c7225 */ /* 0x000fc800078e002c */
[----:B------:R-:W-:-:S04]  /*15610*/  IMAD.WIDE.U32 R42, R46, 0x3d1, R42 ;  /* 0x000003d12e2a7825 */ /* 0x000fc800078e002a */
[----:B------:R-:W-:Y:S01]  /*15620*/  IMAD.WIDE.U32 R10, R62, R11, R70 ;  /* 0x0000000b3e0a7225 */ /* 0x000fe200078e0046 */
[----:B------:R-:W-:-:S03]  /*15630*/  IADD3.X R15, P1, PT, R42, R66, RZ, P1, !PT ;  /* 0x000000422a0f7210 */ /* 0x000fc60000f3e4ff */
[----:B------:R-:W-:Y:S01]  /*15640*/  IMAD.MOV.U32 R4, RZ, RZ, R44 ;  /* 0x000000ffff047224 */ /* 0x000fe200078e002c */
[----:B------:R-:W-:Y:S01]  /*15650*/  MOV R44, R43 ;  /* 0x0000002b002c7202 */ /* 0x000fe20000000f00 */
[----:B------:R-:W-:Y:S02]  /*15660*/  IMAD.MOV.U32 R69, RZ, RZ, R45 ;  /* 0x000000ffff457224 */ /* 0x000fe400078e002d */
[----:B------:R-:W-:Y:S02]  /*15670*/  IMAD.MOV.U32 R45, RZ, RZ, RZ ;  /* 0x000000ffff2d7224 */ /* 0x000fe400078e00ff */
[----:B------:R-:W-:Y:S02]  /*15680*/  IMAD.MOV.U32 R68, RZ, RZ, R5 ;  /* 0x000000ffff447224 */ /* 0x000fe400078e0005 */
[----:B------:R-:W-:Y:S02]  /*15690*/  IMAD.MOV.U32 R5, RZ, RZ, R11 ;  /* 0x000000ffff057224 */ /* 0x000fe400078e000b */
[----:B------:R-:W-:-:S04]  /*156a0*/  IMAD.WIDE.U32 R44, R10, 0x3d1, R44 ;  /* 0x000003d10a2c7825 */ /* 0x000fc800078e002c */
[----:B------:R-:W-:Y:S01]  /*156b0*/  IMAD.WIDE.U32 R68, R3, R6, R68 ;  /* 0x0000000603447225 */ /* 0x000fe200078e0044 */
[----:B------:R-:W-:-:S03]  /*156c0*/  IADD3.X R46, P1, PT, R44, R46, RZ, P1, !PT ;  /* 0x0000002e2c2e7210 */ /* 0x000fc60000f3e4ff */
[----:B------:R-:W-:-:S04]  /*156d0*/  IMAD.WIDE.U32 R4, R62, R31, R4 ;  /* 0x0000001f3e047225 */ /* 0x000fc800078e0004 */
[----:B------:R-:W-:Y:S02]  /*156e0*/  IMAD.MOV.U32 R66, RZ, RZ, R45 ;  /* 0x000000ffff427224 */ /* 0x000fe400078e002d */
[----:B------:R-:W-:Y:S02]  /*156f0*/  IMAD.MOV.U32 R42, RZ, RZ, R68 ;  /* 0x000000ffff2a7224 */ /* 0x000fe400078e0044 */
[----:B------:R-:W-:Y:S02]  /*15700*/  IMAD.MOV.U32 R43, RZ, RZ, R5 ;  /* 0x000000ffff2b7224 */ /* 0x000fe400078e0005 */
[----:B------:R-:W-:-:S04]  /*15710*/  IMAD.WIDE.U32 R66, R4, 0x3d1, R66 ;  /* 0x000003d104427825 */ /* 0x000fc800078e0042 */
[----:B------:R-:W-:Y:S01]  /*15720*/  IMAD.WIDE.U32 R42, R62, R9, R42 ;  /* 0x000000093e2a7225 */ /* 0x000fe200078e002a */
[----:B------:R-:W-:-:S03]  /*15730*/  IADD3.X R66, P1, PT, R66, R10, RZ, P1, !PT ;  /* 0x0000000a42427210 */ /* 0x000fc60000f3e4ff */
[----:B------:R-:W-:Y:S02]  /*15740*/  IMAD.MOV.U32 R44, RZ, RZ, R67 ;  /* 0x000000ffff2c7224 */ /* 0x000fe400078e0043 */
[----:B------:R-:W-:Y:S02]  /*15750*/  IMAD.MOV.U32 R45, RZ, RZ, RZ ;  /* 0x000000ffff2d7224 */ /* 0x000fe400078e00ff */
[----:B------:R-:W-:Y:S02]  /*15760*/  IMAD.MOV.U32 R68, RZ, RZ, R69 ;  /* 0x000000ffff447224 */ /* 0x000fe400078e0045 */
[----:B------:R-:W-:Y:S02]  /*15770*/  IMAD.MOV.U32 R69, RZ, RZ, R43 ;  /* 0x000000ffff457224 */ /* 0x000fe400078e002b */
[----:B------:R-:W-:-:S04]  /*15780*/  IMAD.WIDE.U32 R44, R42, 0x3d1, R44 ;  /* 0x000003d12a2c7825 */ /* 0x000fc800078e002c */
[----:B------:R-:W-:Y:S01]  /*15790*/  IMAD.WIDE.U32 R6, R62, R6, R68 ;  /* 0x000000063e067225 */ /* 0x000fe200078e0044 */
[----:B------:R-:W-:Y:S02]  /*157a0*/  IADD3.X R62, P3, PT, R15, ~UR8, RZ, P3, !PT ;  /* 0x800000080f3e7c10 */ /* 0x000fe40009f7e4ff */
[----:B------:R-:W-:Y:S01]  /*157b0*/  MOV R10, R45 ;  /* 0x0000002d000a7202 */ /* 0x000fe20000000f00 */
[----:B------:R-:W-:Y:S01]  /*157c0*/  IMAD.MOV.U32 R11, RZ, RZ, RZ ;  /* 0x000000ffff0b7224 */ /* 0x000fe200078e00ff */
[----:B------:R-:W-:Y:S01]  /*157d0*/  IADD3.X R5, P3, PT, R46, ~UR9, RZ, P3, !PT ;  /* 0x800000092e057c10 */ /* 0x000fe20009f7e4ff */
[----:B------:R-:W-:Y:S01]  /*157e0*/  IMAD R0, R0, R8, RZ ;  /* 0x0000000800007224 */ /* 0x000fe200078e02ff */
[----:B------:R-:W-:Y:S01]  /*157f0*/  IADD3.X R4, P1, PT, R44, R4, RZ, P1, !PT ;  /* 0x000000042c047210 */ /* 0x000fe20000f3e4ff */
[----:B------:R-:W-:Y:S01]  /*15800*/  IMAD.WIDE.U32 R10, R6, 0x3d1, R10 ;  /* 0x000003d1060a7825 */ /* 0x000fe200078e000a */
[----:B------:R-:W-:-:S03]  /*15810*/  IADD3.X R9, P3, PT, R66, ~UR10, RZ, P3, !PT ;  /* 0x8000000a42097c10 */ /* 0x000fc60009f7e4ff */
[----:B------:R-:W-:Y:S01]  /*15820*/  IMAD R3, R7, 0x3d1, R11 ;  /* 0x000003d107037824 */ /* 0x000fe200078e020b */
        /* <DEDUP_REMOVED lines=8> */
[----:B------:R-:W-:Y:S02]  /*158b0*/  IADD3 R19, P1, PT, R0, R19, RZ ;  /* 0x0000001300137210 */ /* 0x000fe40007f3e0ff */
        /* <DEDUP_REMOVED lines=23> */
[----:B------:R-:W-:Y:S01]  /*15a30*/  @P1 IMAD.MOV.U32 R12, RZ, RZ, R20 ;  /* 0x000000ffff0c1224 */ /* 0x000fe200078e0014 */
[----:B------:R-:W-:Y:S01]  /*15a40*/  @P1 MOV R3, R11 ;  /* 0x0000000b00031202 */ /* 0x000fe20000000f00 */
[----:B------:R-:W-:Y:S02]  /*15a50*/  @P1 IMAD.MOV.U32 R5, RZ, RZ, R22 ;  /* 0x000000ffff051224 */ /* 0x000fe400078e0016 */
[----:B------:R-:W-:Y:S02]  /*15a60*/  @P1 IMAD.MOV.U32 R10, RZ, RZ, R9 ;  /* 0x000000ffff0a1224 */ /* 0x000fe400078e0009 */
[----:B------:R-:W-:-:S07]  /*15a70*/  @P1 IMAD.MOV.U32 R4, RZ, RZ, R7 ;  /* 0x000000ffff041224 */ /* 0x000fce00078e0007 */
.L_x_8:
[----:B------:R-:W-:Y:S05]  /*15a80*/  BSYNC.RECONVERGENT B0 ;  /* 0x0000000000007941 */ /* 0x000fea0003800200 */
.L_x_7:
[----:B------:R-:W-:Y:S01]  /*15a90*/  IADD3.X R28, P0, PT, R28, R63, RZ, P0, !PT ;  /* 0x0000003f1c1c7210 */ /* 0x000fe2000071e4ff */
[----:B------:R-:W-:Y:S01]  /*15aa0*/  VIADD R17, R17, 0x1 ;  /* 0x0000000111117836 */ /* 0x000fe20000000000 */
[----:B------:R-:W-:Y:S02]  /*15ab0*/  IADD3 R8, P1, PT, R61, -UR4, RZ ;  /* 0x800000043d087c10 */ /* 0x000fe4000ff3e0ff */
[----:B------:R-:W-:Y:S02]  /*15ac0*/  SEL R53, R53, R50, !P2 ;  /* 0x0000003235357207 */ /* 0x000fe40005000000 */
[----:B------:R-:W-:Y:S02]  /*15ad0*/  IADD3.X R32, P0, PT, R32, R65, RZ, P0, !PT ;  /* 0x0000004120207210 */ /* 0x000fe4000071e4ff */
[----:B------:R-:W-:Y:S02]  /*15ae0*/  IADD3.X R13, P1, PT, R28, ~UR5, RZ, P1, !PT ;  /* 0x800000051c0d7c10 */ /* 0x000fe40008f3e4ff */
[----:B------:R-:W-:-:S02]  /*15af0*/  SEL R54, R54, R51, !P2 ;  /* 0x0000003336367207 */ /* 0x000fc40005000000 */
[----:B------:R-:W-:Y:S02]  /*15b00*/  IADD3.X R34, P0, PT, R34, R53, RZ, P0, !PT ;  /* 0x0000003522227210 */ /* 0x000fe4000071e4ff */
[----:B------:R-:W-:Y:S02]  /*15b10*/  IADD3.X R7, P1, PT, R32, ~UR8, RZ, P1, !PT ;  /* 0x8000000820077c10 */ /* 0x000fe40008f3e4ff */
[----:B------:R-:W-:Y:S02]  /*15b20*/  SEL R57, R57, R52, !P2 ;  /* 0x0000003439397207 */ /* 0x000fe40005000000 */
[----:B------:R-:W-:Y:S02]  /*15b30*/  IADD3.X R37, P0, PT, R37, R54, RZ, P0, !PT ;  /* 0x0000003625257210 */ /* 0x000fe4000071e4ff */
[----:B------:R-:W-:Y:S02]  /*15b40*/  IADD3.X R29, P1, PT, R34, ~UR9, RZ, P1, !PT ;  /* 0x80000009221d7c10 */ /* 0x000fe40008f3e4ff */
[----:B------:R-:W-:-:S02]  /*15b50*/  SEL R55, R60, R55, !P2 ;  /* 0x000000373c377207 */ /* 0x000fc40005000000 */
[----:B------:R-:W-:Y:S02]  /*15b60*/  IADD3.X R38, P0, PT, R38, R57, RZ, P0, !PT ;  /* 0x0000003926267210 */ /* 0x000fe4000071e4ff */
[----:B------:R-:W-:Y:S02]  /*15b70*/  IADD3.X R11, P1, PT, R37, ~UR10, RZ, P1, !PT ;  /* 0x8000000a250b7c10 */ /* 0x000fe40008f3e4ff */
[----:B------:R-:W-:Y:S02]  /*15b80*/  IADD3.X R48, P0, PT, R48, R55, RZ, P0, !PT ;  /* 0x0000003730307210 */ /* 0x000fe4000071e4ff */
[----:B------:R-:W-:-:S03]  /*15b90*/  IADD3.X R31, P1, PT, R38, ~UR11, RZ, P1, !PT ;  /* 0x8000000b261f7c10 */ /* 0x000fc60008f3e4ff */
[----:B------:R-:W-:Y:S01]  /*15ba0*/  IMAD.X R6, R49, 0x1, R56, P0 ;  /* 0x0000000131067824 */ /* 0x000fe200000e0638 */
[----:B------:R-:W-:-:S04]  /*15bb0*/  IADD3.X R9, P1, PT, R48, ~UR6, RZ, P1, !PT ;  /* 0x8000000630097c10 */ /* 0x000fc80008f3e4ff */
[----:B------:R-:W-:Y:S02]  /*15bc0*/  IADD3.X R14, PT, PT, R6, ~UR7, RZ, P1, !PT ;  /* 0x80000007060e7c10 */ /* 0x000fe40008ffe4ff */
[----:B------:R-:W-:Y:S02]  /*15bd0*/  ISETP.NE.AND P1, PT, R17, 0x100, PT ;  /* 0x000001001100780c */ /* 0x000fe40003f25270 */
[----:B------:R-:W-:-:S13]  /*15be0*/  ISETP.NE.AND P0, PT, R14, RZ, PT ;  /* 0x000000ff0e00720c */ /* 0x000fda0003f05270 */
[----:B------:R-:W-:Y:S01]  /*15bf0*/  @P0 IMAD.MOV.U32 R8, RZ, RZ, R61 ;  /* 0x000000ffff080224 */ /* 0x000fe200078e003d */
[----:B------:R-:W-:Y:S01]  /*15c00*/  @P0 MOV R7, R32 ;  /* 0x0000002000070202 */ /* 0x000fe20000000f00 */
[----:B------:R-:W-:Y:S02]  /*15c10*/  @P0 IMAD.MOV.U32 R13, RZ, RZ, R28 ;  /* 0x000000ffff0d0224 */ /* 0x000fe400078e001c */
[----:B------:R-:W-:Y:S02]  /*15c20*/  @P0 IMAD.MOV.U32 R29, RZ, RZ, R34 ;  /* 0x000000ffff1d0224 */ /* 0x000fe400078e0022 */
[----:B------:R-:W-:Y:S02]  /*15c30*/  @P0 IMAD.MOV.U32 R11, RZ, RZ, R37 ;  /* 0x000000ffff0b0224 */ /* 0x000fe400078e0025 */
[----:B------:R-:W-:Y:S02]  /*15c40*/  @P0 IMAD.MOV.U32 R31, RZ, RZ, R38 ;  /* 0x000000ffff1f0224 */ /* 0x000fe400078e0026 */
[----:B------:R-:W-:Y:S01]  /*15c50*/  @P0 IMAD.MOV.U32 R9, RZ, RZ, R48 ;  /* 0x000000ffff090224 */ /* 0x000fe200078e0030 */
[----:B------:R-:W-:Y:S06]  /*15c60*/  @P1 BRA `(.L_x_9) ;  /* 0xffffffe000b41947 */ /* 0x000fec000383ffff */
[----:B------:R-:W-:Y:S02]  /*15c70*/  IMAD R2, R15, R0, RZ ;  /* 0x000000000f027224 */ /* 0x000fe400078e02ff */
[----:B------:R-:W-:Y:S02]  /*15c80*/  HFMA2 R66, -RZ, RZ, 0, 0 ;  /* 0x00000000ff427431 */ /* 0x000fe400000001ff */
[----:B------:R-:W-:Y:S01]  /*15c90*/  IMAD.HI.U32 R9, R0, R15, RZ ;  /* 0x0000000f00097227 */ /* 0x000fe200078e00ff */
[----:B------:R-:W-:-:S03]  /*15ca0*/  IADD3 RZ, P0, PT, RZ, R2, RZ ;  /* 0x00000002ffff7210 */ /* 0x000fc60007f1e0ff */
[----:B------:R-:W-:Y:S01]  /*15cb0*/  IMAD.WIDE.U32 R6, R0, R0, RZ ;  /* 0x0000000000067225 */ /* 0x000fe200078e00ff */
[----:B------:R-:W-:-:S03]  /*15cc0*/  IADD3 R2, P1, PT, R2, R2, RZ ;  /* 0x0000000202027210 */ /* 0x000fc60007f3e0ff */
[----:B------:R-:W-:Y:S01]  /*15cd0*/  IMAD.MOV.U32 R6, RZ, RZ, RZ ;  /* 0x000000ffff067224 */ /* 0x000fe200078e00ff */
[----:B------:R-:W-:Y:S01]  /*15ce0*/  IADD3.X R7, PT, PT, R9, R7, RZ, P0, !PT ;  /* 0x0000000709077210 */ /* 0x000fe200007fe4ff */
[----:B------:R-:W-:-:S04]  /*15cf0*/  IMAD.HI.U32 R18, R15, R0, RZ ;  /* 0x000000000f127227 */ /* 0x000fc800078e00ff */
[----:B------:R-:W-:-:S04]  /*15d00*/  IMAD.WIDE.U32 R6, R0, R12, R6 ;  /* 0x0000000c00067225 */ /* 0x000fc800078e0006 */
[----:B------:R-:W-:Y:S01]  /*15d10*/  IMAD.X R19, RZ, RZ, R18, P1 ;  /* 0x000000ffff137224 */ /* 0x000fe200008e0612 */
[----:B------:R-:W-:Y:S01]  /*15d20*/  MOV R9, R7 ;  /* 0x0000000700097202 */ /* 0x000fe20000000f00 */
[----:B------:R-:W-:Y:S02]  /*15d30*/  IMAD.MOV.U32 R18, RZ, RZ, R6 ;  /* 0x000000ffff127224 */ /* 0x000fe400078e0006 */
[----:B------:R-:W-:Y:S02]  /*15d40*/  IMAD.MOV.U32 R8, RZ, RZ, RZ ;  /* 0x000000ffff087224 */ /* 0x000fe400078e00ff */
[----:B------:R-:W-:-:S04]  /*15d50*/  IMAD.WIDE.U32 R18, R15, R15, R18 ;  /* 0x0000000f0f127225 */ /* 0x000fc800078e0012 */
[----:B------:R-:W-:Y:S01]  /*15d60*/  IMAD.WIDE.U32 R8, R0, R5, R8 ;  /* 0x0000000500087225 */ /* 0x000fe200078e0008 */
[----:B------:R-:W-:-:S03]  /*15d70*/  IADD3 R6, P0, PT, R6, R18, RZ ;  /* 0x0000001206067210 */ /* 0x000fc60007f1e0ff */
[----:B------:R-:W-:Y:S02]  /*15d80*/  IMAD.MOV.U32 R20, RZ, RZ, R8 ;  /* 0x000000ffff147224 */ /* 0x000fe400078e0008 */
[----:B------:R-:W-:Y:S02]  /*15d90*/  IMAD.MOV.U32 R21, RZ, RZ, R19 ;  /* 0x000000ffff157224 */ /* 0x000fe400078e0013 */
[----:B------:R-:W-:Y:S02]  /*15da0*/  IMAD.MOV.U32 R18, RZ, RZ, RZ ;  /* 0x000000ffff127224 */ /* 0x000fe400078e00ff */
[----:B------:R-:W-:Y:S02]  /*15db0*/  IMAD.MOV.U32 R19, RZ, RZ, R9 ;  /* 0x000000ffff137224 */ /* 0x000fe400078e0009 */
[----:B------:R-:W-:-:S04]  /*15dc0*/  IMAD.HI.U32 R24, R12, R0, RZ ;  /* 0x000000000c187227 */ /* 0x000fc800078e00ff */
[----:B------:R-:W-:Y:S01]  /*15dd0*/  IMAD.WIDE.U32 R20, R15, R12, R20 ;  /* 0x0000000c0f147225 */ /* 0x000fe200078e0014 */
[----:B------:R-:W-:-:S03]  /*15de0*/  IADD3.X R25, PT, PT, R24, RZ, RZ, P0, !PT ;  /* 0x000000ff18197210 */ /* 0x000fc600007fe4ff */
[----:B------:R-:W-:-:S04]  /*15df0*/  IMAD.WIDE.U32 R22, R0, R10, R18 ;  /* 0x0000000a00167225 */ /* 0x000fc800078e0012 */
[----:B------:R-:W-:Y:S02]  /*15e00*/  IMAD.MOV.U32 R24, RZ, RZ, R20 ;  /* 0x000000ffff187224 */ /* 0x000fe400078e0014 */
[----:B------:R-:W-:Y:S01]  /*15e10*/  IMAD.MOV.U32 R19, RZ, RZ, R21 ;  /* 0x000000ffff137224 */ /* 0x000fe200078e0015 */
[----:B------:R-:W-:Y:S01]  /*15e20*/  MOV R21, R23 ;  /* 0x0000001700157202 */ /* 0x000fe20000000f00 */
[----:B------:R-:W-:Y:S02]  /*15e30*/  IMAD.MOV.U32 R18, RZ, RZ, R22 ;  /* 0x000000ffff127224 */ /* 0x000fe400078e0016 */
[----:B------:R-:W-:Y:S02]  /*15e40*/  IMAD.MOV.U32 R20, RZ, RZ, RZ ;  /* 0x000000ffff147224 */ /* 0x000fe400078e00ff */
[----:B------:R-:W-:-:S04]  /*15e50*/  IMAD.WIDE.U32 R24, R15, R12, R24 ;  /* 0x0000000c0f187225 */ /* 0x000fc800078e0018 */
[----:B------:R-:W-:Y:S01]  /*15e60*/  IMAD.WIDE.U32 R18, R15, R5, R18 ;  /* 0x000000050f127225 */ /* 0x000fe200078e0012 */
[----:B------:R-:W-:-:S03]  /*15e70*/  IADD3 R7, P0, PT, R8, R24, RZ ;  /* 0x0000001808077210 */ /* 0x000fc60007f1e0ff */
[----:B------:R-:W-:-:S04]  /*15e80*/  IMAD.WIDE.U32 R20, R0, R4, R20 ;  /* 0x0000000400147225 */ /* 0x000fc800078e0014 */
[----:B------:R-:W-:Y:S02]  /*15e90*/  IMAD.MOV.U32 R24, RZ, RZ, R18 ;  /* 0x000000ffff187224 */ /* 0x000fe400078e0012 */
[----:B------:R-:W-:Y:S02]  /*15ea0*/  IMAD.MOV.U32 R18, RZ, RZ, R20 ;  /* 0x000000ffff127224 */ /* 0x000fe400078e0014 */
[----:B------:R-:W-:-:S04]  /*15eb0*/  IMAD.HI.U32 R28, R5, R0, RZ ;  /* 0x00000000051c7227 */ /* 0x000fc800078e00ff */
[----:B------:R-:W-:Y:S01]  /*15ec0*/  IMAD.MOV.U32 R8, RZ, RZ, RZ ;  /* 0x000000ffff087224 */ /* 0x000fe200078e00ff */
[----:B------:R-:W-:Y:S01]  /*15ed0*/  IADD3.X R29, PT, PT, R28, RZ, RZ, P0, !PT ;  /* 0x000000ff1c1d7210 */ /* 0x000fe200007fe4ff */
        /* <DEDUP_REMOVED lines=10> */
[----:B------:R-:W-:-:S02]  /*15f80*/  IMAD.MOV.U32 R19, RZ, RZ, R9 ;  /* 0x000000ffff137224 */ /* 0x000fc400078e0009 */
[----:B------:R-:W-:-:S04]  /*15f90*/  IMAD.WIDE.U32 R28, R15, R5, R28 ;  /* 0x000000050f1c7225 */ /* 0x000fc800078e001c */
[----:B------:R-:W-:Y:S01]  /*15fa0*/  IMAD.WIDE.U32 R26, R12, R5, R26 ;  /* 0x000000050c1a7225 */ /* 0x000fe200078e001a */
[----:B------:R-:W-:-:S03]  /*15fb0*/  IADD3 R9, P0, PT, R22, R28, RZ ;  /* 0x0000001c16097210 */ /* 0x000fc60007f1e0ff */
        /* <DEDUP_REMOVED lines=61> */
[----:B------:R-:W-:-:S04]  /*16390*/  IMAD.HI.U32 R18, R62, R0, RZ ;  /* 0x000000003e127227 */ /* 0x000fc800078e00ff */
[----:B------:R-:W-:Y:S02]  /*163a0*/  IMAD.MOV.U32 R24, RZ, RZ, R25 ;  /* 0x000000ffff187224 */ /* 0x000fe400078e0019 */
[----:B------:R-:W-:Y:S01]  /*163b0*/  IMAD.MOV.U32 R25, RZ, RZ, R27 ;  /* 0x000000ffff197224 */ /* 0x000fe200078e001b */
[----:B------:R-:W-:Y:S01]  /*163c0*/  MOV R27, R21 ;  /* 0x00000015001b7202 */ /* 0x000fe20000000f00 */
[----:B------:R-:W-:Y:S02]  /*163d0*/  IMAD.MOV.U32 R21, RZ, RZ, R29 ;  /* 0x000000ffff157224 */ /* 0x000fe400078e001d */
[----:B------:R-:W-:Y:S02]  /*163e0*/  IMAD.X R19, RZ, RZ, R18, P0 ;  /* 0x000000ffff137224 */ /* 0x000fe400000e0612 */
[----:B------:R-:W-:Y:S02]  /*163f0*/  IMAD.MOV.U32 R18, RZ, RZ, R28 ;  /* 0x000000ffff127224 */ /* 0x000fe400078e001c */
[----:B------:R-:W-:-:S04]  /*16400*/  IMAD.WIDE.U32 R24, R10, R62, R24 ;  /* 0x0000003e0a187225 */ /* 0x000fc800078e0018 */
[----:B------:R-:W-:-:S04]  /*16410*/  IMAD.WIDE.U32 R26, R4, R4, R26 ;  /* 0x00000004041a7225 */ /* 0x000fc800078e001a */
[----:B------:R-:W-:-:S04]  /*16420*/  IMAD.WIDE.U32 R28, R5, R3, R20 ;  /* 0x00000003051c7225 */ /* 0x000fc800078e0014 */
[----:B------:R-:W-:Y:S01]  /*16430*/  IMAD.WIDE.U32 R40, R15, R62, R18 ;  /* 0x0000003e0f287225 */ /* 0x000fe200078e0012 */
[----:B------:R-:W-:-:S03]  /*16440*/  MOV R42, R28 ;  /* 0x0000001c002a7202 */ /* 0x000fc60000000f00 */
[----:B------:R-:W-:Y:S01]  /*16450*/  IMAD.MOV.U32 R20, RZ, RZ, R24 ;  /* 0x000000ffff147224 */ /* 0x000fe200078e0018 */
[----:B------:R-:W-:Y:S01]  /*16460*/  MOV R24, R25 ;  /* 0x0000001900187202 */ /* 0x000fe20000000f00 */
[----:B------:R-:W-:Y:S02]  /*16470*/  IMAD.MOV.U32 R21, RZ, RZ, R27 ;  /* 0x000000ffff157224 */ /* 0x000fe400078e001b */
[----:B------:R-:W-:Y:S02]  /*16480*/  IMAD.MOV.U32 R27, RZ, RZ, R29 ;  /* 0x000000ffff1b7224 */ /* 0x000fe400078e001d */
[----:B------:R-:W-:Y:S02]  /*16490*/  IMAD.MOV.U32 R43, RZ, RZ, R41 ;  /* 0x000000ffff2b7224 */ /* 0x000fe400078e0029 */
[----:B------:R-:W-:-:S04]  /*164a0*/  IMAD.WIDE.U32 R18, R40, 0x3d1, RZ ;  /* 0x000003d128127825 */ /* 0x000fc800078e00ff */
[----:B------:R-:W-:Y:S01]  /*164b0*/  IMAD.WIDE.U32 R22, R4, R3, R20 ;  /* 0x0000000304167225 */ /* 0x000fe200078e0014 */
[----:B------:R-:W-:-:S03]  /*164c0*/  IADD3 RZ, P0, PT, RZ, R18, RZ ;  /* 0x00000012ffff7210 */ /* 0x000fc60007f1e0ff */
[----:B------:R-:W-:-:S04]  /*164d0*/  IMAD.WIDE.U32 R26, R10, R3, R26 ;  /* 0x000000030a1a7225 */ /* 0x000fc800078e001a */
[----:B------:R-:W-:-:S04]  /*164e0*/  IMAD.WIDE.U32 R42, R12, R62, R42 ;  /* 0x0000003e0c2a7225 */ /* 0x000fc800078e002a */
[----:B------:R-:W-:Y:S01]  /*164f0*/  IMAD.MOV.U32 R20, RZ, RZ, R19 ;  /* 0x000000ffff147224 */ /* 0x000fe200078e0013 */
[----:B------:R-:W-:Y:S01]  /*16500*/  IADD3 R19, P1, PT, R18, -UR4, RZ ;  /* 0x8000000412137c10 */ /* 0x000fe2000ff3e0ff */
[----:B------:R-:W-:Y:S02]  /*16510*/  IMAD.MOV.U32 R21, RZ, RZ, RZ ;  /* 0x000000ffff157224 */ /* 0x000fe400078e00ff */
[----:B------:R-:W-:Y:S02]  /*16520*/  IMAD.MOV.U32 R25, RZ, RZ, R23 ;  /* 0x000000ffff197224 */ /* 0x000fe400078e0017 */
[----:B------:R-:W-:Y:S02]  /*16530*/  IMAD.MOV.U32 R23, RZ, RZ, R27 ;  /* 0x000000ffff177224 */ /* 0x000fe400078e001b */
[----:B------:R-:W-:Y:S02]  /*16540*/  IMAD.MOV.U32 R28, RZ, RZ, R26 ;  /* 0x000000ffff1c7224 */ /* 0x000fe400078e001a */
[----:B------:R-:W-:-:S02]  /*16550*/  IMAD.MOV.U32 R29, RZ, RZ, R43 ;  /* 0x000000ffff1d7224 */ /* 0x000fc400078e002b */
[----:B------:R-:W-:-:S04]  /*16560*/  IMAD.WIDE.U32 R20, R42, 0x3d1, R20 ;  /* 0x000003d12a147825 */ /* 0x000fc800078e0014 */
[----:B------:R-:W-:Y:S01]  /*16570*/  IMAD.WIDE.U32 R26, R4, R3, R22 ;  /* 0x00000003041a7225 */ /* 0x000fe200078e0016 */
[----:B------:R-:W-:Y:S02]  /*16580*/  MOV R22, R21 ;  /* 0x0000001500167202 */ /* 0x000fe40000000f00 */
[----:B------:R-:W-:Y:S01]  /*16590*/  IADD3.X R14, P0, PT, R20, R40, RZ, P0, !PT ;  /* 0x00000028140e7210 */ /* 0x000fe2000071e4ff */
[----:B------:R-:W-:-:S04]  /*165a0*/  IMAD.WIDE.U32 R28, R5, R62, R28 ;  /* 0x0000003e051c7225 */ /* 0x000fc800078e001c */
[----:B------:R-:W-:-:S04]  /*165b0*/  IMAD.WIDE.U32 R24, R4, R62, R24 ;  /* 0x0000003e04187225 */ /* 0x000fc800078e0018 */
[----:B------:R-:W-:Y:S02]  /*165c0*/  IMAD.MOV.U32 R44, RZ, RZ, R26 ;  /* 0x000000ffff2c7224 */ /* 0x000fe400078e001a */
[----:B------:R-:W-:Y:S02]  /*165d0*/  IMAD.MOV.U32 R23, RZ, RZ, RZ ;  /* 0x000000ffff177224 */ /* 0x000fe400078e00ff */
[----:B------:R-:W-:Y:S01]  /*165e0*/  IMAD.MOV.U32 R45, RZ, RZ, R29 ;  /* 0x000000ffff2d7224 */ /* 0x000fe200078e001d */
[----:B------:R-:W-:Y:S01]  /*165f0*/  IADD3.X R29, P1, PT, R14, ~UR5, RZ, P1, !PT ;  /* 0x800000050e1d7c10 */ /* 0x000fe20008f3e4ff */
[----:B------:R-:W-:Y:S02]  /*16600*/  IMAD.MOV.U32 R26, RZ, RZ, R24 ;  /* 0x000000ffff1a7224 */ /* 0x000fe400078e0018 */
[----:B------:R-:W-:-:S04]  /*16610*/  IMAD.WIDE.U32 R22, R28, 0x3d1, R22 ;  /* 0x000003d11c167825 */ /* 0x000fc800078e0016 */
[----:B------:R-:W-:Y:S01]  /*16620*/  IMAD.WIDE.U32 R44, R10, R62, R44 ;  /* 0x0000003e0a2c7225 */ /* 0x000fe200078e002c */
[----:B------:R-:W-:Y:S02]  /*16630*/  MOV R20, R23 ;  /* 0x0000001700147202 */ /* 0x000fe40000000f00 */
[----:B------:R-:W-:Y:S01]  /*16640*/  IADD3.X R42, P0, PT, R22, R42, RZ, P0, !PT ;  /* 0x0000002a162a7210 */ /* 0x000fe2000071e4ff */
[----:B------:R-:W-:-:S03]  /*16650*/  IMAD.WIDE.U32 R26, R3, R3, R26 ;  /* 0x00000003031a7225 */ /* 0x000fc600078e001a */
[----:B------:R-:W-:Y:S01]  /*16660*/  IADD3.X R31, P1, PT, R42, ~UR8, RZ, P1, !PT ;  /* 0x800000082a1f7c10 */ /* 0x000fe20008f3e4ff */
[----:B------:R-:W-:Y:S02]  /*16670*/  IMAD.MOV.U32 R40, RZ, RZ, R26 ;  /* 0x000000ffff287224 */ /* 0x000fe400078e001a */
[----:B------:R-:W-:Y:S02]  /*16680*/  IMAD.MOV.U32 R41, RZ, RZ, R45 ;  /* 0x000000ffff297224 */ /* 0x000fe400078e002d */
[----:B------:R-:W-:Y:S01]  /*16690*/  IMAD.MOV.U32 R24, RZ, RZ, R25 ;  /* 0x000000ffff187224 */ /* 0x000fe200078e0019 */
[----:B------:R-:W-:Y:S01]  /*166a0*/  MOV R25, R27 ;  /* 0x0000001b00197202 */ /* 0x000fe20000000f00 */
[----:B------:R-:W-:Y:S02]  /*166b0*/  IMAD.MOV.U32 R21, RZ, RZ, RZ ;  /* 0x000000ffff157224 */ /* 0x000fe400078e00ff */
[----:B------:R-:W-:-:S04]  /*166c0*/  IMAD.WIDE.U32 R40, R4, R62, R40 ;  /* 0x0000003e04287225 */ /* 0x000fc800078e0028 */
[----:B------:R-:W-:Y:S01]  /*166d0*/  IMAD.WIDE.U32 R20, R44, 0x3d1, R20 ;  /* 0x000003d12c147825 */ /* 0x000fe200078e0014 */
[----:B------:R-:W-:-:S03]  /*166e0*/  MOV R27, R41 ;  /* 0x00000029001b7202 */ /* 0x000fc60000000f00 */
[----:B------:R-:W-:Y:S01]  /*166f0*/  IMAD.WIDE.U32 R24, R3, R62, R24 ;  /* 0x0000003e03187225 */ /* 0x000fe200078e0018 */
[----:B------:R-:W-:-:S03]  /*16700*/  IADD3.X R28, P0, PT, R20, R28, RZ, P0, !PT ;  /* 0x0000001c141c7210 */ /* 0x000fc6000071e4ff */
[----:B------:R-:W-:Y:S02]  /*16710*/  IMAD.MOV.U32 R22, RZ, RZ, R21 ;  /* 0x000000ffff167224 */ /* 0x000fe400078e0015 */
[----:B------:R-:W-:Y:S02]  /*16720*/  IMAD.MOV.U32 R23, RZ, RZ, RZ ;  /* 0x000000ffff177224 */ /* 0x000fe400078e00ff */
[----:B------:R-:W-:Y:S02]  /*16730*/  IMAD.MOV.U32 R26, RZ, RZ, R24 ;  /* 0x000000ffff1a7224 */ /* 0x000fe400078e0018 */
[----:B------:R-:W-:-:S04]  /*16740*/  IMAD.WIDE.U32 R22, R40, 0x3d1, R22 ;  /* 0x000003d128167825 */ /* 0x000fc800078e0016 */
[----:B------:R-:W-:Y:S01]  /*16750*/  IMAD.WIDE.U32 R26, R3, R62, R26 ;  /* 0x0000003e031a7225 */ /* 0x000fe200078e001a */
[----:B------:R-:W-:-:S03]  /*16760*/  IADD3.X R44, P0, PT, R22, R44, RZ, P0, !PT ;  /* 0x0000002c162c7210 */ /* 0x000fc6000071e4ff */
[----:B------:R-:W-:Y:S02]  /*16770*/  IMAD.MOV.U32 R20, RZ, RZ, R23 ;  /* 0x000000ffff147224 */ /* 0x000fe400078e0017 */
[----:B------:R-:W-:Y:S02]  /*16780*/  IMAD.MOV.U32 R21, RZ, RZ, RZ ;  /* 0x000000ffff157224 */ /* 0x000fe400078e00ff */
[----:B------:R-:W-:Y:S01]  /*16790*/  IMAD.MOV.U32 R24, RZ, RZ, R25 ;  /* 0x000000ffff187224 */ /* 0x000fe200078e0019 */
[----:B------:R-:W-:Y:S01]  /*167a0*/  MOV R25, R27 ;  /* 0x0000001b00197202 */ /* 0x000fe20000000f00 */
[----:B------:R-:W-:Y:S01]  /*167b0*/  IMAD.WIDE.U32 R20, R26, 0x3d1, R20 ;  /* 0x000003d11a147825 */ /* 0x000fe200078e0014 */
[----:B------:R-:W-:-:S03]  /*167c0*/  IADD3.X R27, P1, PT, R28, ~UR9, RZ, P1, !PT ;  /* 0x800000091c1b7c10 */ /* 0x000fc60008f3e4ff */
[----:B------:R-:W-:Y:S01]  /*167d0*/  IMAD.WIDE.U32 R24, R62, R62, R24 ;  /* 0x0000003e3e187225 */ /* 0x000fe200078e0018 */
[----:B------:R-:W-:-:S03]  /*167e0*/  IADD3.X R20, P0, PT, R20, R40, RZ, P0, !PT ;  /* 0x0000002814147210 */ /* 0x000fc6000071e4ff */
[----:B------:R-:W-:Y:S01]  /*167f0*/  IMAD.MOV.U32 R22, RZ, RZ, R21 ;  /* 0x000000ffff167224 */ /* 0x000fe200078e0015 */
[----:B------:R-:W-:Y:S01]  /*16800*/  IADD3.X R21, P1, PT, R44, ~UR10, RZ, P1, !PT ;  /* 0x8000000a2c157c10 */ /* 0x000fe20008f3e4ff */
        /* <DEDUP_REMOVED lines=10> */
[----:B------:R-:W-:-:S03]  /*168b0*/  IMAD.MOV.U32 R57, RZ, RZ, RZ ;  /* 0x000000ffff397224 */ /* 0x000fc600078e00ff */
[----:B------:R-:W-:-:S04]  /*168c0*/  IADD3.X R11, PT, PT, R24, ~UR7, RZ, P1, !PT ;  /* 0x80000007180b7c10 */ /* 0x000fc80008ffe4ff */
[----:B------:R-:W-:-:S04]  /*168d0*/  ISETP.NE.AND P2, PT, R11, RZ, PT ;  /* 0x000000ff0b00720c */ /* 0x000fc80003f45270 */
[----:B------:R-:W-:Y:S01]  /*168e0*/  SEL R19, R19, R18, !P2 ;  /* 0x0000001213137207 */ /* 0x000fe20005000000 */
[----:B------:R-:W-:Y:S01]  /*168f0*/  HFMA2 R18, -RZ, RZ, 0, 0 ;  /* 0x00000000ff127431 */ /* 0x000fe200000001ff */
[----:B------:R-:W-:Y:S02]  /*16900*/  SEL R29, R29, R14, !P2 ;  /* 0x0000000e1d1d7207 */ /* 0x000fe40005000000 */
[----:B------:R-:W-:Y:S02]  /*16910*/  IADD3 R19, P0, PT, R26, R19, RZ ;  /* 0x000000131a137210 */ /* 0x000fe40007f1e0ff */
[----:B------:R-:W-:Y:S02]  /*16920*/  SEL R31, R31, R42, !P2 ;  /* 0x0000002a1f1f7207 */ /* 0x000fe40005000000 */
[----:B------:R-:W-:Y:S02]  /*16930*/  IADD3.X R2, P0, PT, R2, R29, RZ, P0, !PT ;  /* 0x0000001d02027210 */ /* 0x000fe4000071e4ff */
[----:B------:R-:W-:-:S02]  /*16940*/  IADD3 R11, P1, PT, R19, -UR4, RZ ;  /* 0x80000004130b7c10 */ /* 0x000fc4000ff3e0ff */
[----:B------:R-:W-:Y:S01]  /*16950*/  SEL R28, R27, R28, !P2 ;  /* 0x0000001c1b1c7207 */ /* 0x000fe20005000000 */
[----:B------:R-:W-:Y:S01]  /*16960*/  HFMA2 R27, -RZ, RZ, 0, 0 ;  /* 0x00000000ff1b7431 */ /* 0x000fe200000001ff */
        /* <DEDUP_REMOVED lines=12> */
[----:B------:R-:W-:Y:S02]  /*16a30*/  IADD3.X R43, P1, PT, R13, ~UR11, RZ, P1, !PT ;  /* 0x8000000b0d2b7c10 */ /* 0x000fe40008f3e4ff */
[----:B------:R-:W-:Y:S02]  /*16a40*/  IADD3.X R17, PT, PT, R17, R24, RZ, P0, !PT ;  /* 0x0000001811117210 */ /* 0x000fe400007fe4ff */
[----:B------:R-:W-:Y:S02]  /*16a50*/  IADD3.X R31, P1, PT, R8, ~UR6, RZ, P1, !PT ;  /* 0x80000006081f7c10 */ /* 0x000fe40008f3e4ff */
[----:B------:R-:W-:Y:S02]  /*16a60*/  MOV R29, RZ ;  /* 0x000000ff001d7202 */ /* 0x000fe40000000f00 */
[----:B------:R-:W-:-:S04]  /*16a70*/  IADD3.X R6, PT, PT, R17, ~UR7, RZ, P1, !PT ;  /* 0x8000000711067c10 */ /* 0x000fc80008ffe4ff */
[----:B------:R-:W-:-:S13]  /*16a80*/  ISETP.NE.AND P0, PT, R6, RZ, PT ;  /* 0x000000ff0600720c */ /* 0x000fda0003f05270 */
[----:B------:R-:W-:Y:S02]  /*16a90*/  @P0 IMAD.MOV.U32 R11, RZ, RZ, R19 ;  /* 0x000000ffff0b0224 */ /* 0x000fe400078e0013 */
[----:B------:R-:W-:Y:S02]  /*16aa0*/  @P0 IMAD.MOV.U32 R49, RZ, RZ, R2 ;  /* 0x000000ffff310224 */ /* 0x000fe400078e0002 */
[----:B------:R-:W-:-:S04]  /*16ab0*/  IMAD.WIDE.U32 R6, R0, R11, RZ ;  /* 0x0000000b00067225 */ /* 0x000fc800078e00ff */
[----:B------:R-:W-:Y:S02]  /*16ac0*/  IMAD.MOV.U32 R6, RZ, RZ, RZ ;  /* 0x000000ffff067224 */ /* 0x000fe400078e00ff */
[----:B------:R-:W-:Y:S02]  /*16ad0*/  @P0 IMAD.MOV.U32 R45, RZ, RZ, R14 ;  /* 0x000000ffff2d0224 */ /* 0x000fe400078e000e */
[----:B------:R-:W-:-:S04]  /*16ae0*/  IMAD.WIDE.U32 R6, R15, R11, R6 ;  /* 0x0000000b0f067225 */ /* 0x000fc800078e0006 */
[----:B------:R-:W-:Y:S02]  /*16af0*/  IMAD.MOV.U32 R19, RZ, RZ, R7 ;  /* 0x000000ffff137224 */ /* 0x000fe400078e0007 */
[----:B------:R-:W-:Y:S01]  /*16b00*/  IMAD.MOV.U32 R40, RZ, RZ, R6 ;  /* 0x000000ffff287224 */ /* 0x000fe200078e0006 */
[----:B------:R-:W-:Y:S01]  /*16b10*/  MOV R6, RZ ;  /* 0x000000ff00067202 */ /* 0x000fe20000000f00 */
[----:B------:R-:W-:-:S04]  /*16b20*/  IMAD.WIDE.U32 R18, R12, R11, R18 ;  /* 0x0000000b0c127225 */ /* 0x000fc800078e0012 */
[----:B------:R-:W-:-:S04]  /*16b30*/  IMAD.WIDE.U32 R40, R0, R49, R40 ;  /* 0x0000003100287225 */ /* 0x000fc800078e0028 */
[----:B------:R-:W-:Y:S02]  /*16b40*/  IMAD.MOV.U32 R7, RZ, RZ, R19 ;  /* 0x000000ffff077224 */ /* 0x000fe400078e0013 */
[----:B------:R-:W-:Y:S02]  /*16b50*/  IMAD.MOV.U32 R19, RZ, RZ, R41 ;  /* 0x000000ffff137224 */ /* 0x000fe400078e0029 */
[----:B------:R-:W-:-:S04]  /*16b60*/  IMAD.WIDE.U32 R6, R5, R11, R6 ;  /* 0x0000000b05067225 */ /* 0x000fc800078e0006 */
[----:B------:R-:W-:-:S04]  /*16b70*/  IMAD.WIDE.U32 R20, R15, R49, R18 ;  /* 0x000000310f147225 */ /* 0x000fc800078e0012 */
[----:B------:R-:W-:Y:S02]  /*16b80*/  HFMA2 R18, -RZ, RZ, 0, 0 ;  /* 0x00000000ff127431 */ /* 0x000fe400000001ff */
[----:B------:R-:W-:Y:S02]  /*16b90*/  IMAD.MOV.U32 R19, RZ, RZ, R7 ;  /* 0x000000ffff137224 */ /* 0x000fe400078e0007 */
[----:B------:R-:W-:Y:S02]  /*16ba0*/  IMAD.MOV.U32 R7, RZ, RZ, R21 ;  /* 0x000000ffff077224 */ /* 0x000fe400078e0015 */
[----:B------:R-:W-:Y:S02]  /*16bb0*/  IMAD.MOV.U32 R28, RZ, RZ, R20 ;  /* 0x000000ffff1c7224 */ /* 0x000fe400078e0014 */
[----:B------:R-:W-:-:S04]  /*16bc0*/  IMAD.WIDE.U32 R20, R12, R49, R6 ;  /* 0x000000310c147225 */ /* 0x000fc800078e0006 */
[----:B------:R-:W-:Y:S01]  /*16bd0*/  IMAD.WIDE.U32 R18, R10, R11, R18 ;  /* 0x0000000b0a127225 */ /* 0x000fe200078e0012 */
[----:B------:R-:W-:-:S03]  /*16be0*/  MOV R22, R20 ;  /* 0x0000001400167202 */ /* 0x000fc60000000f00 */
[----:B------:R-:W-:-:S04]  /*16bf0*/  IMAD.WIDE.U32 R28, R0, R45, R28 ;  /* 0x0000002d001c7225 */ /* 0x000fc800078e001c */
[----:B------:R-:W-:Y:S02]  /*16c00*/  IMAD.MOV.U32 R6, RZ, RZ, RZ ;  /* 0x000000ffff067224 */ /* 0x000fe400078e00ff */
        /* <DEDUP_REMOVED lines=10> */
[----:B------:R-:W-:Y:S02]  /*16cb0*/  @P0 IMAD.MOV.U32 R37, RZ, RZ, R26 ;  /* 0x000000ffff250224 */ /* 0x000fe400078e001a */
        /* <DEDUP_REMOVED lines=8> */
[----:B------:R-:W-:Y:S02]  /*16d40*/  IMAD.MOV.U32 R6, RZ, RZ, RZ ;  /* 0x000000ffff067224 */ /* 0x000fe400078e00ff */
        /* <DEDUP_REMOVED lines=10> */
[----:B------:R-:W-:Y:S02]  /*16df0*/  HFMA2 R27, -RZ, RZ, 0, 0 ;  /* 0x00000000ff1b7431 */ /* 0x000fe400000001ff */
[----:B------:R-:W-:-:S04]  /*16e00*/  IMAD.WIDE.U32 R22, R3, R49, R22 ;  /* 0x0000003103167225 */ /* 0x000fc800078e0016 */
[----:B------:R-:W-:Y:S02]  /*16e10*/  @P0 IMAD.MOV.U32 R47, RZ, RZ, R9 ;  /* 0x000000ffff2f0224 */ /* 0x000fe400078e0009 */
[----:B------:R-:W-:-:S04]  /*16e20*/  IMAD.WIDE.U32 R18, R10, R45, R18 ;  /* 0x0000002d0a127225 */ /* 0x000fc800078e0012 */
[----:B------:R-:W-:-:S04]  /*16e30*/  IMAD.WIDE.U32 R24, R12, R37, R24 ;  /* 0x000000250c187225 */ /* 0x000fc800078e0018 */
[----:B------:R-:W-:Y:S02]  /*16e40*/  IMAD.MOV.U32 R6, RZ, RZ, R7 ;  /* 0x000000ffff067224 */ /* 0x000fe400078e0007 */
        /* <DEDUP_REMOVED lines=8> */
[----:B------:R-:W-:Y:S01]  /*16ed0*/  IMAD.WIDE.U32 R24, R5, R37, R18 ;  /* 0x0000002505187225 */ /* 0x000fe200078e0012 */
[----:B------:R-:W-:-:S03]  /*16ee0*/  MOV R18, R6 ;  /* 0x0000000600127202 */ /* 0x000fc60000000f00 */
        /* <DEDUP_REMOVED lines=17> */
[----:B------:R-:W-:-:S04]  /*17000*/  IMAD.WIDE.U32 R22, R5, R47, R22 ;  /* 0x0000002f05167225 */ /* 0x000fc800078e0016 */
[----:B------:R-:W-:-:S04]  /*17010*/  IMAD.WIDE.U32 R50, R15, R43, R50 ;  /* 0x0000002b0f327225 */ /* 0x000fc800078e0032 */
[----:B------:R-:W-:Y:S01]  /*17020*/  @P0 IMAD.MOV.U32 R31, RZ, RZ, R8 ;  /* 0x000000ffff1f0224 */ /* 0x000fe200078e0008 */
[----:B------:R-:W-:Y:S01]  /*17030*/  MOV R8, R6 ;  /* 0x0000000600087202 */ /* 0x000fe20000000f00 */
        /* <DEDUP_REMOVED lines=34> */
[----:B------:R-:W-:Y:S01]  /*17260*/  MOV R51, R53 ;  /* 0x0000003500337202 */ /* 0x000fe20000000f00 */
[----:B------:R-:W-:-:S04]  /*17270*/  IMAD.WIDE.U32 R52, R11, R102, RZ ;  /* 0x000000660b347225 */ /* 0x000fc800078e00ff */
[----:B------:R-:W-:-:S04]  /*17280*/  IMAD.WIDE.U32 R8, R15, R17, R8 ;  /* 0x000000110f087225 */ /* 0x000fc800078e0008 */
[----:B------:R-:W-:-:S04]  /*17290*/  IMAD.WIDE.U32 R56, R5, R31, R56 ;  /* 0x0000001f05387225 */ /* 0x000fc800078e0038 */
[----:B------:R-:W-:Y:S02]  /*172a0*/  IMAD.MOV.U32 R52, RZ, RZ, RZ ;  /* 0x000000ffff347224 */ /* 0x000fe400078e00ff */
[----:B------:R-:W-:-:S04]  /*172b0*/  IMAD.WIDE.U32 R50, R4, R43, R50 ;  /* 0x0000002b04327225 */ /* 0x000fc800078e0032 */
        /* <DEDUP_REMOVED lines=9> */
[----:B------:R-:W-:-:S04]  /*17350*/  IMAD.WIDE.U32 R64, R102, R45, R12 ;  /* 0x0000002d66407225 */ /* 0x000fc800078e000c */
[----:B------:R-:W-:Y:S01]  /*17360*/  IMAD.WIDE.U32 R52, R3, R43, R50 ;  /* 0x0000002b03347225 */ /* 0x000fe200078e0032 */
[----:B------:R-:W-:-:S03]  /*17370*/  MOV R50, R7 ;  /* 0x0000000700327202 */ /* 0x000fc60000000f00 */
[----:B------:R-:W-:-:S04]  /*17380*/  IMAD.WIDE.U32 R12, R8, 0x3d1, RZ ;  /* 0x000003d1080c7825 */ /* 0x000fc800078e00ff */
[----:B------:R-:W-:Y:S01]  /*17390*/  IMAD.MOV.U32 R6, RZ, RZ, R60 ;  /* 0x000000ffff067224 */ /* 0x000fe200078e003c */
[----:B------:R-:W-:Y:S01]  /*173a0*/  IADD3 RZ, P0, PT, RZ, R12, RZ ;  /* 0x0000000cffff7210 */ /* 0x000fe20007f1e0ff */
[----:B------:R-:W-:Y:S01]  /*173b0*/  IMAD.MOV.U32 R7, RZ, RZ, RZ ;  /* 0x000000ffff077224 */ /* 0x000fe200078e00ff */
[----:B------:R-:W-:Y:S01]  /*173c0*/  IADD3 R25, P1, PT, R12, -UR4, RZ ;  /* 0x800000040c197c10 */ /* 0x000fe2000ff3e0ff */
[----:B------:R-:W-:Y:S02]  /*173d0*/  IMAD.MOV.U32 R60, RZ, RZ, R13 ;  /* 0x000000ffff3c7224 */ /* 0x000fe400078e000d */
[----:B------:R-:W-:Y:S02]  /*173e0*/  IMAD.MOV.U32 R61, RZ, RZ, RZ ;  /* 0x000000ffff3d7224 */ /* 0x000fe400078e00ff */
[----:B------:R-:W-:-:S04]  /*173f0*/  IMAD.WIDE.U32 R6, R73, R11, R6 ;  /* 0x0000000b49067225 */ /* 0x000fc800078e0006 */
[----:B------:R-:W-:-:S04]  /*17400*/  IMAD.WIDE.U32 R60, R14, 0x3d1, R60 ;  /* 0x000003d10e3c7825 */ /* 0x000fc800078e003c */
[----:B------:R-:W-:-:S04]  /*17410*/  IMAD.WIDE.U32 R56, R10, R31, R56 ;  /* 0x0000001f0a387225 */ /* 0x000fc800078e0038 */
[----:B------:R-:W-:Y:S01]  /*17420*/  IMAD.MOV.U32 R67, RZ, RZ, R65 ;  /* 0x000000ffff437224 */ /* 0x000fe200078e0041 */
[----:B------:R-:W-:Y:S01]  /*17430*/  MOV R65, R7 ;  /* 0x0000000700417202 */ /* 0x000fe20000000f00 */
[----:B------:R-:W-:Y:S01]  /*17440*/  IMAD.MOV.U32 R54, RZ, RZ, R52 ;  /* 0x000000ffff367224 */ /* 0x000fe200078e0034 */
[----:B------:R-:W-:Y:S01]  /*17450*/  IADD3.X R7, P0, PT, R60, R8, RZ, P0, !PT ;  /* 0x000000083c077210 */ /* 0x000fe2000071e4ff */
[----:B------:R-:W-:Y:S01]  /*17460*/  IMAD.MOV.U32 R51, RZ, RZ, R53 ;  /* 0x000000ffff337224 */ /* 0x000fe200078e0035 */
[----:B------:R-:W-:Y:S01]  /*17470*/  MOV R52, R56 ;  /* 0x0000003800347202 */ /* 0x000fe20000000f00 */
[----:B------:R-:W-:Y:S01]  /*17480*/  IMAD.WIDE.U32 R66, R102, R37, R66 ;  /* 0x0000002566427225 */ /* 0x000fe200078e0042 */
[----:B------:R-:W-:-:S03]  /*17490*/  IADD3.X R42, P1, PT, R7, ~UR5, RZ, P1, !PT ;  /* 0x80000005072a7c10 */ /* 0x000fc60008f3e4ff */
[----:B------:R-:W-:Y:S02]  /*174a0*/  IMAD.MOV.U32 R60, RZ, RZ, R61 ;  /* 0x000000ffff3c7224 */ /* 0x000fe400078e003d */
[----:B------:R-:W-:Y:S02]  /*174b0*/  HFMA2 R61, -RZ, RZ, 0, 0 ;  /* 0x00000000ff3d7431 */ /* 0x000fe400000001ff */
[----:B------:R-:W-:Y:S01]  /*174c0*/  IMAD.MOV.U32 R53, RZ, RZ, R15 ;  /* 0x000000ffff357224 */ /* 0x000fe200078e000f */
[----:B------:R-:W-:Y:S01]  /*174d0*/  MOV R9, R67 ;  /* 0x0000004300097202 */ /* 0x000fe20000000f00 */
[----:B------:R-:W-:-:S04]  /*174e0*/  IMAD.WIDE.U32 R64, R73, R49, R64 ;  /* 0x0000003149407225 */ /* 0x000fc800078e0040 */
[----:B------:R-:W-:Y:S02]  /*174f0*/  IMAD.MOV.U32 R55, RZ, RZ, R57 ;  /* 0x000000ffff377224 */ /* 0x000fe400078e0039 */
[----:B------:R-:W-:-:S04]  /*17500*/  IMAD.WIDE.U32 R52, R5, R17, R52 ;  /* 0x0000001105347225 */ /* 0x000fc800078e0034 */
[----:B------:R-:W-:Y:S02]  /*17510*/  IMAD.MOV.U32 R8, RZ, RZ, RZ ;  /* 0x000000ffff087224 */ /* 0x000fe400078e00ff */
[----:B------:R-:W-:Y:S02]  /*17520*/  IMAD.MOV.U32 R69, RZ, RZ, R65 ;  /* 0x000000ffff457224 */ /* 0x000fe400078e0041 */
[----:B------:R-:W-:-:S04]  /*17530*/  IMAD.WIDE.U32 R56, R4, R31, R54 ;  /* 0x0000001f04387225 */ /* 0x000fc800078e0036 */
[----:B------:R-:W-:Y:S02]  /*17540*/  IMAD.MOV.U32 R65, RZ, RZ, RZ ;  /* 0x000000ffff417224 */ /* 0x000fe400078e00ff */
[----:B------:R-:W-:Y:S02]  /*17550*/  IMAD.MOV.U32 R68, RZ, RZ, R66 ;  /* 0x000000ffff447224 */ /* 0x000fe400078e0042 */
[----:B------:R-:W-:-:S04]  /*17560*/  IMAD.WIDE.U32 R66, R102, R47, R8 ;  /* 0x0000002f66427225 */ /* 0x000fc800078e0008 */
[----:B------:R-:W-:Y:S02]  /*17570*/  IMAD.MOV.U32 R54, RZ, RZ, R56 ;  /* 0x000000ffff367224 */ /* 0x000fe400078e0038 */
[----:B------:R-:W-:Y:S02]  /*17580*/  IMAD.MOV.U32 R55, RZ, RZ, R53 ;  /* 0x000000ffff377224 */ /* 0x000fe400078e0035 */
[----:B------:R-:W-:-:S04]  /*17590*/  IMAD.WIDE.U32 R60, R52, 0x3d1, R60 ;  /* 0x000003d1343c7825 */ /* 0x000fc800078e003c */
[----:B------:R-:W-:-:S04]  /*175a0*/  IMAD.WIDE.U32 R8, R106, R11, R64 ;  /* 0x0000000b6a087225 */ /* 0x000fc800078e0040 */
[----:B------:R-:W-:Y:S01]  /*175b0*/  IMAD.WIDE.U32 R64, R62, R43, R50 ;  /* 0x0000002b3e407225 */ /* 0x000fe200078e0032 */
[----:B------:R-:W-:-:S03]  /*175c0*/  MOV R50, R66 ;  /* 0x0000004200327202 */ /* 0x000fc60000000f00 */
[----:B------:R-:W-:Y:S01]  /*175d0*/  IMAD.WIDE.U32 R54, R10, R17, R54 ;  /* 0x000000110a367225 */ /* 0x000fe200078e0036 */
[----:B------:R-:W-:Y:S02]  /*175e0*/  IADD3.X R10, P0, PT, R60, R14, RZ, P0, !PT ;  /* 0x0000000e3c0a7210 */ /* 0x000fe4000071e4ff */
[----:B------:R-:W-:Y:S01]  /*175f0*/  MOV R56, R64 ;  /* 0x0000004000387202 */ /* 0x000fe20000000f00 */
[----:B------:R-:W-:Y:S01]  /*17600*/  IMAD.MOV.U32 R14, RZ, RZ, RZ ;  /* 0x000000ffff0e7224 */ /* 0x000fe200078e00ff */
[----:B------:R-:W-:Y:S01]  /*17610*/  IADD3.X R23, P1, PT, R10, ~UR8, RZ, P1, !PT ;  /* 0x800000080a177c10 */ /* 0x000fe20008f3e4ff */
[----:B------:R-:W-:Y:S02]  /*17620*/  IMAD.MOV.U32 R15, RZ, RZ, R67 ;  /* 0x000000ffff0f7224 */ /* 0x000fe400078e0043 */
[----:B------:R-:W-:-:S04]  /*17630*/  IMAD.WIDE.U32 R68, R73, R45, R68 ;  /* 0x0000002d49447225 */ /* 0x000fc800078e0044 */
[----:B------:R-:W-:-:S04]  /*17640*/  IMAD.WIDE.U32 R66, R102, R43, R14 ;  /* 0x0000002b66427225 */ /* 0x000fc800078e000e */
[----:B------:R-:W-:Y:S01]  /*17650*/  IMAD.WIDE.U32 R56, R3, R31, R56 ;  /* 0x0000001f03387225 */ /* 0x000fe200078e0038 */
[----:B------:R-:W-:-:S03]  /*17660*/  MOV R60, R66 ;  /* 0x00000042003c7202 */ /* 0x000fc60000000f00 */
[----:B------:R-:W-:Y:S02]  /*17670*/  IMAD.MOV.U32 R14, RZ, RZ, R61 ;  /* 0x000000ffff0e7224 */ /* 0x000fe400078e003d */
[----:B------:R-:W-:Y:S02]  /*17680*/  IMAD.MOV.U32 R15, RZ, RZ, RZ ;  /* 0x000000ffff0f7224 */ /* 0x000fe400078e00ff */
[----:B------:R-:W-:Y:S02]  /*17690*/  IMAD.MOV.U32 R51, RZ, RZ, R69 ;  /* 0x000000ffff337224 */ /* 0x000fe400078e0045 */
[----:B------:R-:W-:Y:S02]  /*176a0*/  IMAD.MOV.U32 R70, RZ, RZ, R68 ;  /* 0x000000ffff467224 */ /* 0x000fe400078e0044 */
[----:B------:R-:W-:-:S04]  /*176b0*/  IMAD.WIDE.U32 R14, R54, 0x3d1, R14 ;  /* 0x000003d1360e7825 */ /* 0x000fc800078e000e */
[----:B------:R-:W-:Y:S01]  /*176c0*/  IMAD.MOV.U32 R64, RZ, RZ, R65 ;  /* 0x000000ffff407224 */ /* 0x000fe200078e0041 */
[----:B------:R-:W-:Y:S01]  /*176d0*/  MOV R65, R57 ;  /* 0x0000003900417202 */ /* 0x000fe20000000f00 */
[----:B------:R-:W-:-:S04]  /*176e0*/  IMAD.WIDE.U32 R68, R73, R37, R50 ;  /* 0x0000002549447225 */ /* 0x000fc800078e0032 */
[----:B------:R-:W-:Y:S02]  /*176f0*/  IMAD.MOV.U32 R57, RZ, RZ, R55 ;  /* 0x000000ffff397224 */ /* 0x000fe400078e0037 */
[----:B------:R-:W-:Y:S01]  /*17700*/  IMAD.MOV.U32 R71, RZ, RZ, R9 ;  /* 0x000000ffff477224 */ /* 0x000fe200078e0009 */
[----:B------:R-:W-:Y:S01]  /*17710*/  IADD3.X R9, P0, PT, R14, R52, RZ, P0, !PT ;  /* 0x000000340e097210 */ /* 0x000fe2000071e4ff */
[----:B------:R-:W-:Y:S02]  /*17720*/  IMAD.MOV.U32 R61, RZ, RZ, R69 ;  /* 0x000000ffff3d7224 */ /* 0x000fe400078e0045 */
[----:B------:R-:W-:Y:S01]  /*17730*/  IMAD.WIDE.U32 R56, R4, R17, R56 ;  /* 0x0000001104387225 */ /* 0x000fe200078e0038 */
[----:B------:R-:W-:-:S03]  /*17740*/  IADD3.X R38, P1, PT, R9, ~UR9, RZ, P1, !PT ;  /* 0x8000000909267c10 */ /* 0x000fc60008f3e4ff */
[----:B------:R-:W-:-:S04]  /*17750*/  IMAD.WIDE.U32 R52, R62, R31, R64 ;  /* 0x0000001f3e347225 */ /* 0x000fc800078e0040 */
[----:B------:R-:W-:Y:S02]  /*17760*/  IMAD.MOV.U32 R14, RZ, RZ, R15 ;  /* 0x000000ffff0e7224 */ /* 0x000fe400078e000f */
[----:B------:R-:W-:Y:S02]  /*17770*/  HFMA2 R15, -RZ, RZ, 0, 0 ;  /* 0x00000000ff0f7431 */ /* 0x000fe400000001ff */
[----:B------:R-:W-:-:S04]  /*17780*/  IMAD.WIDE.U32 R64, R73, R47, R60 ;  /* 0x0000002f49407225 */ /* 0x000fc800078e003c */
[----:B------:R-:W-:Y:S02]  /*17790*/  IMAD.MOV.U32 R60, RZ, RZ, R52 ;  /* 0x000000ffff3c7224 */ /* 0x000fe400078e0034 */
[----:B------:R-:W-:Y:S02]  /*177a0*/  IMAD.MOV.U32 R61, RZ, RZ, R57 ;  /* 0x000000ffff3d7224 */ /* 0x000fe400078e0039 */
[----:B------:R-:W-:Y:S02]  /*177b0*/  IMAD.MOV.U32 R4, RZ, RZ, RZ ;  /* 0x000000ffff047224 */ /* 0x000fe400078e00ff */
[----:B------:R-:W-:-:S04]  /*177c0*/  IMAD.WIDE.U32 R2, R3, R17, R60 ;  /* 0x0000001103027225 */ /* 0x000fc800078e003c */
[----:B------:R-:W-:Y:S02]  /*177d0*/  HFMA2 R61, -RZ, RZ, 0, 0 ;  /* 0x00000000ff3d7431 */ /* 0x000fe400000001ff */
[----:B------:R-:W-:-:S04]  /*177e0*/  IMAD.WIDE.U32 R14, R56, 0x3d1, R14 ;  /* 0x000003d1380e7825 */ /* 0x000fc800078e000e */
[----:B------:R-:W-:Y:S01]  /*177f0*/  IMAD.MOV.U32 R60, RZ, RZ, R15 ;  /* 0x000000ffff3c7224 */ /* 0x000fe200078e000f */
[----:B------:R-:W-:Y:S01]  /*17800*/  IADD3.X R13, P0, PT, R14, R54, RZ, P0, !PT ;  /* 0x000000360e0d7210 */ /* 0x000fe2000071e4ff */
[----:B------:R-:W-:Y:S02]  /*17810*/  IMAD.MOV.U32 R5, RZ, RZ, R67 ;  /* 0x000000ffff057224 */ /* 0x000fe400078e0043 */
[----:B------:R-:W-:Y:S01]  /*17820*/  IMAD.WIDE.U32 R50, R106, R49, R70 ;  /* 0x000000316a327225 */ /* 0x000fe200078e0046 */
[----:B------:R-:W-:-:S03]  /*17830*/  IADD3.X R44, P1, PT, R13, ~UR10, RZ, P1, !PT ;  /* 0x8000000a0d2c7c10 */ /* 0x000fc60008f3e4ff */
[----:B------:R-:W-:-:S04]  /*17840*/  IMAD.WIDE.U32 R60, R2, 0x3d1, R60 ;  /* 0x000003d1023c7825 */ /* 0x000fc800078e003c */
[----:B------:R-:W-:Y:S01]  /*17850*/  IMAD.MOV.U32 R52, RZ, RZ, R53 ;  /* 0x000000ffff347224 */ /* 0x000fe200078e0035 */
[----:B------:R-:W-:Y:S01]  /*17860*/  IADD3.X R19, P0, PT, R60, R56, RZ, P0, !PT ;  /* 0x000000383c137210 */ /* 0x000fe2000071e4ff */
[----:B------:R-:W-:Y:S02]  /*17870*/  IMAD.MOV.U32 R53, RZ, RZ, R3 ;  /* 0x000000ffff357224 */ /* 0x000fe400078e0003 */
[----:B------:R-:W-:Y:S01]  /*17880*/  IMAD.WIDE.U32 R66, R102, R31, R4 ;  /* 0x0000001f66427225 */ /* 0x000fe200078e0004 */
[----:B------:R-:W-:-:S03]  /*17890*/  IADD3.X R32, P1, PT, R19, ~UR11, RZ, P1, !PT ;  /* 0x8000000b13207c10 */ /* 0x000fc60008f3e4ff */
[----:B------:R-:W-:Y:S01]  /*178a0*/  IMAD.MOV.U32 R69, RZ, RZ, R51 ;  /* 0x000000ffff457224 */ /* 0x000fe200078e0033 */
[----:B------:R-:W-:Y:S01]  /*178b0*/  MOV R55, R67 ;  /* 0x0000004300377202 */ /* 0x000fe20000000f00 */
[----:B------:R-:W-:-:S04]  /*178c0*/  IMAD.WIDE.U32 R62, R62, R17, R52 ;  /* 0x000000113e3e7225 */ /* 0x000fc800078e0034 */
[----:B------:R-:W-:Y:S02]  /*178d0*/  IMAD.MOV.U32 R60, RZ, RZ, R61 ;  /* 0x000000ffff3c7224 */ /* 0x000fe400078e003d */
[----:B------:R-:W-:-:S04]  /*178e0*/  IMAD.WIDE.U32 R4, R106, R45, R68 ;  /* 0x0000002d6a047225 */ /* 0x000fc800078e0044 */
[----:B------:R-:W-:Y:S02]  /*178f0*/  IMAD.MOV.U32 R61, RZ, RZ, RZ ;  /* 0x000000ffff3d7224 */ /* 0x000fe400078e00ff */
[----:B------:R-:W-:Y:S02]  /*17900*/  IMAD.MOV.U32 R67, RZ, RZ, R65 ;  /* 0x000000ffff437224 */ /* 0x000fe400078e0041 */
[----:B------:R-:W-:Y:S02]  /*17910*/  IMAD.MOV.U32 R54, RZ, RZ, RZ ;  /* 0x000000ffff367224 */ /* 0x000fe400078e00ff */
[----:B------:R-:W-:Y:S02]  /*17920*/  IMAD.MOV.U32 R65, RZ, RZ, R5 ;  /* 0x000000ffff417224 */ /* 0x000fe400078e0005 */
[----:B------:R-:W-:-:S04]  /*17930*/  IMAD.WIDE.U32 R60, R62, 0x3d1, R60 ;  /* 0x000003d13e3c7825 */ /* 0x000fc800078e003c */
[----:B------:R-:W-:Y:S01]  /*17940*/  IMAD.WIDE.U32 R66, R73, R43, R66 ;  /* 0x0000002b49427225 */ /* 0x000fe200078e0042 */
[----:B------:R-:W-:-:S03]  /*17950*/  IADD3.X R21, P0, PT, R60, R2, RZ, P0, !PT ;  /* 0x000000023c157210 */ /* 0x000fc6000071e4ff */
[----:B------:R-:W-:Y:S01]  /*17960*/  IMAD.WIDE.U32 R54, R102, R17, R54 ;  /* 0x0000001166367225 */ /* 0x000fe200078e0036 */
[----:B------:R-:W-:Y:S02]  /*17970*/  MOV R53, R67 ;  /* 0x0000004300357202 */ /* 0x000fe40000000f00 */
[----:B------:R-:W-:Y:S01]  /*17980*/  IADD3.X R34, P1, PT, R21, ~UR6, RZ, P1, !PT ;  /* 0x8000000615227c10 */ /* 0x000fe20008f3e4ff */
[----:B------:R-:W-:Y:S01]  /*17990*/  IMAD.WIDE.U32 R14, R106, R37, R64 ;  /* 0x000000256a0e7225 */ /* 0x000fe200078e0040 */
[----:B------:R-:W-:-:S03]  /*179a0*/  MOV R56, R55 ;  /* 0x0000003700387202 */ /* 0x000fc60000000f00 */
[----:B------:R-:W-:Y:S02]  /*179b0*/  IMAD.MOV.U32 R2, RZ, RZ, R50 ;  /* 0x000000ffff027224 */ /* 0x000fe400078e0032 */
[----:B------:R-:W-:Y:S02]  /*179c0*/  IMAD.MOV.U32 R3, RZ, RZ, RZ ;  /* 0x000000ffff037224 */ /* 0x000fe400078e00ff */
[----:B------:R-:W-:Y:S02]  /*179d0*/  IMAD.MOV.U32 R52, RZ, RZ, R54 ;  /* 0x000000ffff347224 */ /* 0x000fe400078e0036 */
[----:B------:R-:W-:Y:S02]  /*179e0*/  IMAD.MOV.U32 R67, RZ, RZ, R15 ;  /* 0x000000ffff437224 */ /* 0x000fe400078e000f */
[----:B------:R-:W-:Y:S02]  /*179f0*/  IMAD R63, R63, 0x3d1, R61 ;  /* 0x000003d13f3f7824 */ /* 0x000fe400078e023d */
[----:B------:R-:W-:-:S03]  /*17a00*/  IMAD.WIDE.U32 R2, R93, R11, R2 ;  /* 0x0000000b5d027225 */ /* 0x000fc600078e0002 */
[----:B------:R-:W-:Y:S01]  /*17a10*/  IADD3.X R63, PT, PT, R63, R62, RZ, P0, !PT ;  /* 0x0000003e3f3f7210 */ /* 0x000fe200007fe4ff */
[----:B------:R-:W-:-:S03]  /*17a20*/  IMAD.WIDE.U32 R64, R73, R31, R52 ;  /* 0x0000001f49407225 */ /* 0x000fc600078e0034 */
[----:B------:R-:W-:Y:S01]  /*17a30*/  IADD3.X R15, PT, PT, R63, ~UR7, RZ, P1, !PT ;  /* 0x800000073f0f7c10 */ /* 0x000fe20008ffe4ff */
[----:B------:R-:W-:-:S03]  /*17a40*/  IMAD.WIDE.U32 R52, R106, R47, R66 ;  /* 0x0000002f6a347225 */ /* 0x000fc600078e0042 */
[----:B------:R-:W-:Y:S01]  /*17a50*/  ISETP.NE.AND P1, PT, R15, RZ, PT ;  /* 0x000000ff0f00720c */ /* 0x000fe20003f25270 */
[----:B------:R-:W-:Y:S02]  /*17a60*/  IMAD.MOV.U32 R5, RZ, RZ, R3 ;  /* 0x000000ffff057224 */ /* 0x000fe400078e0003 */
[----:B------:R-:W-:Y:S01]  /*17a70*/  IMAD.MOV.U32 R54, RZ, RZ, R64 ;  /* 0x000000ffff367224 */ /* 0x000fe200078e0040 */
[----:B------:R-:W-:Y:S01]  /*17a80*/  SEL R7, R42, R7, !P1 ;  /* 0x000000072a077207 */ /* 0x000fe20004800000 */
[----:B------:R-:W-:Y:S01]  /*17a90*/  IMAD.MOV.U32 R55, RZ, RZ, R53 ;  /* 0x000000ffff377224 */ /* 0x000fe200078e0035 */
[----:B------:R-:W-:Y:S01]  /*17aa0*/  SEL R23, R23, R10, !P1 ;  /* 0x0000000a17177207 */ /* 0x000fe20004800000 */
[----:B------:R-:W-:Y:S01]  /*17ab0*/  IMAD.MOV.U32 R57, RZ, RZ, R65 ;  /* 0x000000ffff397224 */ /* 0x000fe200078e0041 */
[----:B------:R-:W-:Y:S01]  /*17ac0*/  SEL R19, R32, R19, !P1 ;  /* 0x0000001320137207 */ /* 0x000fe20004800000 */
[----:B------:R-:W-:-:S04]  /*17ad0*/  IMAD.WIDE.U32 R4, R93, R49, R4 ;  /* 0x000000315d047225 */ /* 0x000fc800078e0004 */
[----:B------:R-:W-:Y:S01]  /*17ae0*/  IMAD.WIDE.U32 R54, R106, R43, R54 ;  /* 0x0000002b6a367225 */ /* 0x000fe200078e0036 */
[----:B------:R-:W-:-:S03]  /*17af0*/  MOV R15, R5 ;  /* 0x00000005000f7202 */ /* 0x000fc60000000f00 */
[----:B------:R-:W-:Y:S01]  /*17b00*/  IMAD.WIDE.U32 R56, R73, R17, R56 ;  /* 0x0000001149387225 */ /* 0x000fe200078e0038 */
[----:B------:R-:W-:-:S03]  /*17b10*/  MOV R51, R55 ;  /* 0x0000003700337202 */ /* 0x000fc60000000f00 */
[----:B------:R-:W-:Y:S02]  /*17b20*/  IMAD.MOV.U32 R50, RZ, RZ, R56 ;  /* 0x000000ffff327224 */ /* 0x000fe400078e0038 */
[----:B------:R-:W-:Y:S02]  /*17b30*/  IMAD.MOV.U32 R5, RZ, RZ, RZ ;  /* 0x000000ffff057224 */ /* 0x000fe400078e00ff */
[----:B------:R-:W-:-:S04]  /*17b40*/  IMAD.WIDE.U32 R14, R93, R45, R14 ;  /* 0x0000002d5d0e7225 */ /* 0x000fc800078e000e */
[----:B------:R-:W-:-:S04]  /*17b50*/  IMAD.WIDE.U32 R50, R106, R31, R50 ;  /* 0x0000001f6a327225 */ /* 0x000fc800078e0032 */
[-C--:B------:R-:W-:Y:S01]  /*17b60*/  IMAD R3, R0, R11.reuse, RZ ;  /* 0x0000000b00037224 */ /* 0x080fe200078e02ff */
[----:B------:R-:W-:Y:S01]  /*17b70*/  SEL R0, R25, R12, !P1 ;  /* 0x0000000c19007207 */ /* 0x000fe20004800000 */
[----:B------:R-:W-:Y:S01]  /*17b80*/  IMAD.WIDE.U32 R4, R95, R11, R4 ;  /* 0x0000000b5f047225 */ /* 0x000fe200078e0004 */
[----:B------:R-:W-:Y:S02]  /*17b90*/  SEL R25, R34, R21, !P1 ;  /* 0x0000001522197207 */ /* 0x000fe40004800000 */
[----:B------:R-:W-:Y:S01]  /*17ba0*/  IADD3 R0, P0, PT, R3, R0, RZ ;  /* 0x0000000003007210 */ /* 0x000fe20007f1e0ff */
[----:B------:R-:W-:Y:S01]  /*17bb0*/  IMAD.MOV.U32 R53, RZ, RZ, R15 ;  /* 0x000000ffff357224 */ /* 0x000fe200078e000f */
[----:B------:R-:W-:Y:S01]  /*17bc0*/  SEL R3, R44, R13, !P1 ;  /* 0x0000000d2c037207 */ /* 0x000fe20004800000 */
[----:B------:R-:W-:Y:S02]  /*17bd0*/  IMAD.MOV.U32 R56, RZ, RZ, R57 ;  /* 0x000000ffff387224 */ /* 0x000fe400078e0039 */
[----:B------:R-:W-:-:S02]  /*17be0*/  HFMA2 R13, -RZ, RZ, 0, 0 ;  /* 0x00000000ff0d7431 */ /* 0x000fc400000001ff */
[----:B------:R-:W-:Y:S01]  /*17bf0*/  IMAD.MOV.U32 R57, RZ, RZ, R51 ;  /* 0x000000ffff397224 */ /* 0x000fe200078e0033 */
[----:B------:R-:W-:Y:S01]  /*17c00*/  IADD3.X R40, P0, PT, R7, R40, RZ, P0, !PT ;  /* 0x0000002807287210 */ /* 0x000fe2000071e4ff */
[----:B------:R-:W-:Y:S01]  /*17c10*/  IMAD.MOV.U32 R15, RZ, RZ, R5 ;  /* 0x000000ffff0f7224 */ /* 0x000fe200078e0005 */
[----:B------:R-:W-:Y:S01]  /*17c20*/  SEL R5, R38, R9, !P1 ;  /* 0x0000000926057207 */ /* 0x000fe20004800000 */
[----:B------:R-:W-:Y:S01]  /*17c30*/  IMAD.WIDE.U32 R52, R93, R37, R52 ;  /* 0x000000255d347225 */ /* 0x000fe200078e0034 */
[----:B------:R-:W-:-:S03]  /*17c40*/  IADD3.X R28, P0, PT, R23, R28, RZ, P0, !PT ;  /* 0x0000001c171c7210 */ /* 0x000fc6000071e4ff */
[----:B------:R-:W-:Y:S01]  /*17c50*/  IMAD.WIDE.U32 R106, R106, R17, R56 ;  /* 0x000000116a6a7225 */ /* 0x000fe200078e0038 */
[----:B------:R-:W-:Y:S02]  /*17c60*/  MOV R55, R53 ;  /* 0x0000003500377202 */ /* 0x000fe40000000f00 */
[----:B------:R-:W-:Y:S01]  /*17c70*/  IADD3.X R5, P0, PT, R5, R20, RZ, P0, !PT ;  /* 0x0000001405057210 */ /* 0x000fe2000071e4ff */
[----:B------:R-:W-:-:S03]  /*17c80*/  IMAD.WIDE.U32 R56, R95, R49, R14 ;  /* 0x000000315f387225 */ /* 0x000fc600078e000e */
[----:B------:R-:W-:Y:S01]  /*17c90*/  IADD3.X R26, P0, PT, R3, R26, RZ, P0, !PT ;  /* 0x0000001a031a7210 */ /* 0x000fe2000071e4ff */
[----:B------:R-:W-:Y:S01]  /*17ca0*/  IMAD.MOV.U32 R53, RZ, RZ, R57 ;  /* 0x000000ffff357224 */ /* 0x000fe200078e0039 */
[----:B------:R-:W-:Y:S01]  /*17cb0*/  IADD3 R3, P1, PT, R0, -UR4, RZ ;  /* 0x8000000400037c10 */ /* 0x000fe2000ff3e0ff */
[----:B------:R-:W-:Y:S01]  /*17cc0*/  IMAD.MOV.U32 R12, RZ, RZ, R56 ;  /* 0x000000ffff0c7224 */ /* 0x000fe200078e0038 */
[----:B------:R-:W-:Y:S01]  /*17cd0*/  IADD3.X R24, P0, PT, R19, R24, RZ, P0, !PT ;  /* 0x0000001813187210 */ /* 0x000fe2000071e4ff */
[----:B------:R-:W-:-:S03]  /*17ce0*/  IMAD.WIDE.U32 R54, R93, R47, R54 ;  /* 0x0000002f5d367225 */ /* 0x000fc600078e0036 */
[----:B------:R-:W-:Y:S01]  /*17cf0*/  IADD3.X R25, P0, PT, R25, R22, RZ, P0, !PT ;  /* 0x0000001619197210 */ /* 0x000fe2000071e4ff */
[----:B------:R-:W-:-:S04]  /*17d00*/  IMAD.WIDE.U32 R56, R95, R45, R52 ;  /* 0x0000002d5f387225 */ /* 0x000fc800078e0034 */
[----:B------:R-:W-:-:S04]  /*17d10*/  IMAD.WIDE.U32 R12, R108, R11, R12 ;  /* 0x0000000b6c0c7225 */ /* 0x000fc800078e000c */
[----:B------:R-:W-:Y:S02]  /*17d20*/  IMAD.MOV.U32 R51, RZ, RZ, R55 ;  /* 0x000000ffff337224 */ /* 0x000fe400078e0037 */
[----:B------:R-:W-:Y:S01]  /*17d30*/  IMAD.MOV.U32 R55, RZ, RZ, R57 ;  /* 0x000000ffff377224 */ /* 0x000fe200078e0039 */
[----:B------:R-:W-:Y:S01]  /*17d40*/  MOV R57, R13 ;  /* 0x0000000d00397202 */ /* 0x000fe20000000f00 */
[----:B------:R-:W-:Y:S01]  /*17d50*/  IMAD.WIDE.U32 R14, R93, R43, R50 ;  /* 0x0000002b5d0e7225 */ /* 0x000fe200078e0032 */
[----:B------:R-:W-:-:S03]  /*17d60*/  IADD3.X R13, P1, PT, R40, ~UR5, RZ, P1, !PT ;  /* 0x80000005280d7c10 */ /* 0x000fc60008f3e4ff */
        /* <DEDUP_REMOVED lines=17> */
[----:B------:R-:W-:Y:S01]  /*17e80*/  IADD3.X R15, P1, PT, R28, ~UR8, RZ, P1, !PT ;  /* 0x800000081c0f7c10 */ /* 0x000fe20008f3e4ff */
[----:B------:R-:W-:-:S03]  /*17e90*/  IMAD.WIDE.U32 R52, R95, R43, R52 ;  /* 0x0000002b5f347225 */ /* 0x000fc600078e0034 */
[----:B------:R-:W-:Y:S01]  /*17ea0*/  IADD3.X R32, P1, PT, R5, ~UR9, RZ, P1, !PT ;  /* 0x8000000905207c10 */ /* 0x000fe20008f3e4ff */
[----:B------:R-:W-:-:S03]  /*17eb0*/  IMAD.WIDE.U32 R54, R108, R37, R54 ;  /* 0x000000256c367225 */ /* 0x000fc600078e0036 */
[----:B------:R-:W-:Y:S01]  /*17ec0*/  IADD3.X R9, P1, PT, R26, ~UR10, RZ, P1, !PT ;  /* 0x8000000a1a097c10 */ /* 0x000fe20008f3e4ff */
[----:B------:R-:W-:-:S03]  /*17ed0*/  IMAD.WIDE.U32 R50, R93, R17, R50 ;  /* 0x000000115d327225 */ /* 0x000fc600078e0032 */
[----:B------:R-:W-:Y:S01]  /*17ee0*/  IADD3.X R7, P1, PT, R24, ~UR11, RZ, P1, !PT ;  /* 0x8000000b18077c10 */ /* 0x000fe20008f3e4ff */
[----:B------:R-:W-:-:S03]  /*17ef0*/  IMAD.WIDE.U32 R60, R110, R49, R60 ;  /* 0x000000316e3c7225 */ /* 0x000fc600078e003c */
[----:B------:R-:W-:Y:S01]  /*17f00*/  IADD3.X R10, P1, PT, R25, ~UR6, RZ, P1, !PT ;  /* 0x80000006190a7c10 */ /* 0x000fe20008f3e4ff */
        /* <DEDUP_REMOVED lines=19> */
[----:B------:R-:W-:Y:S02]  /*18040*/  IMAD.X R63, R63, 0x1, R18, P0 ;  /* 0x000000013f3f7824 */ /* 0x000fe400000e0612 */
[----:B------:R-:W-:-:S03]  /*18050*/  IMAD.WIDE.U32 R54, R108, R43, R54 ;  /* 0x0000002b6c367225 */ /* 0x000fc600078e0036 */
[----:B------:R-:W-:Y:S01]  /*18060*/  IADD3.X R18, PT, PT, R63, ~UR7, RZ, P1, !PT ;  /* 0x800000073f127c10 */ /* 0x000fe20008ffe4ff */
[----:B------:R-:W-:-:S03]  /*18070*/  IMAD.WIDE.U32 R52, R95, R17, R50 ;  /* 0x000000115f347225 */ /* 0x000fc600078e0032 */
[----:B------:R-:W-:Y:S01]  /*18080*/  ISETP.NE.AND P1, PT, R18, RZ, PT ;  /* 0x000000ff1200720c */ /* 0x000fe20003f25270 */
[----:B------:R-:W-:Y:S02]  /*18090*/  IMAD.MOV.U32 R48, RZ, RZ, R56 ;  /* 0x000000ffff307224 */ /* 0x000fe400078e0038 */
[----:B------:R-:W-:Y:S02]  /*180a0*/  IMAD.MOV.U32 R56, RZ, RZ, R54 ;  /* 0x000000ffff387224 */ /* 0x000fe400078e0036 */
[----:B------:R-:W-:-:S04]  /*180b0*/  IMAD.WIDE.U32 R48, R33, R45, R48 ;  /* 0x0000002d21307225 */ /* 0x000fc800078e0030 */
[----:B------:R-:W-:Y:S01]  /*180c0*/  IMAD.MOV.U32 R54, RZ, RZ, R52 ;  /* 0x000000ffff367224 */ /* 0x000fe200078e0034 */
[----:B------:R-:W-:Y:S01]  /*180d0*/  MOV R45, R49 ;  /* 0x00000031002d7202 */ /* 0x000fe20000000f00 */
[----:B------:R-:W-:Y:S01]  /*180e0*/  IMAD.WIDE.U32 R56, R110, R47, R56 ;  /* 0x0000002f6e387225 */ /* 0x000fe200078e0038 */
[----:B------:R-:W-:Y:S02]  /*180f0*/  MOV R52, R53 ;  /* 0x0000003500347202 */ /* 0x000fe40000000f00 */
[----:B------:R-:W-:Y:S01]  /*18100*/  @P1 MOV R32, R5 ;  /* 0x0000000500201202 */ /* 0x000fe20000000f00 */
[----:B------:R-:W-:-:S04]  /*18110*/  IMAD.WIDE.U32 R18, R22, 0x3d1, RZ ;  /* 0x000003d116127825 */ /* 0x000fc800078e00ff */
[----:B------:R-:W-:Y:S01]  /*18120*/  IMAD.WIDE.U32 R54, R108, R31, R54 ;  /* 0x0000001f6c367225 */ /* 0x000fe200078e0036 */
[----:B------:R-:W-:-:S03]  /*18130*/  IADD3 RZ, P0, PT, RZ, R18, RZ ;  /* 0x00000012ffff7210 */ /* 0x000fc60007f1e0ff */
[----:B------:R-:W-:Y:S02]  /*18140*/  IMAD.MOV.U32 R44, RZ, RZ, R56 ;  /* 0x000000ffff2c7224 */ /* 0x000fe400078e0038 */
[----:B------:R-:W-:Y:S02]  /*18150*/  IMAD.MOV.U32 R50, RZ, RZ, R19 ;  /* 0x000000ffff327224 */ /* 0x000fe400078e0013 */
[----:B------:R-:W-:Y:S02]  /*18160*/  IMAD.MOV.U32 R51, RZ, RZ, RZ ;  /* 0x000000ffff337224 */ /* 0x000fe400078e00ff */
[----:B------:R-:W-:Y:S02]  /*18170*/  IMAD.MOV.U32 R56, RZ, RZ, R54 ;  /* 0x000000ffff387224 */ /* 0x000fe400078e0036 */
[----:B------:R-:W-:-:S04]  /*18180*/  IMAD.WIDE.U32 R44, R33, R37, R44 ;  /* 0x00000025212c7225 */ /* 0x000fc800078e002c */
[----:B------:R-:W-:Y:S01]  /*18190*/  IMAD.WIDE.U32 R50, R48, 0x3d1, R50 ;  /* 0x000003d130327825 */ /* 0x000fe200078e0032 */
[----:B------:R-:W-:-:S03]  /*181a0*/  MOV R23, R45 ;  /* 0x0000002d00177202 */ /* 0x000fc60000000f00 */
[----:B------:R-:W-:-:S04]  /*181b0*/  IMAD.WIDE.U32 R56, R110, R43, R56 ;  /* 0x0000002b6e387225 */ /* 0x000fc800078e0038 */
[----:B------:R-:W-:Y:S01]  /*181c0*/  @P1 IMAD.MOV.U32 R3, RZ, RZ, R0 ;  /* 0x000000ffff031224 */ /* 0x000fe200078e0000 */
[----:B------:R-:W-:Y:S01]  /*181d0*/  IADD3.X R0, P0, PT, R50, R22, RZ, P0, !PT ;  /* 0x0000001632007210 */ /* 0x000fe2000071e4ff */
[----:B------:R-:W-:Y:S02]  /*181e0*/  IMAD.MOV.U32 R22, RZ, RZ, R56 ;  /* 0x000000ffff167224 */ /* 0x000fe400078e0038 */
[----:B------:R-:W-:Y:S02]  /*181f0*/  @P1 IMAD.MOV.U32 R13, RZ, RZ, R40 ;  /* 0x000000ffff0d1224 */ /* 0x000fe400078e0028 */
[----:B------:R-:W-:-:S04]  /*18200*/  IMAD.WIDE.U32 R46, R33, R47, R22 ;  /* 0x0000002f212e7225 */ /* 0x000fc800078e0016 */
[----:B------:R-:W-:-:S04]  /*18210*/  IMAD.WIDE.U32 R22, R3, R16, RZ ;  /* 0x0000001003167225 */ /* 0x000fc800078e00ff */
[----:B------:R-:W-:Y:S02]  /*18220*/  IMAD.MOV.U32 R22, RZ, RZ, RZ ;  /* 0x000000ffff167224 */ /* 0x000fe400078e00ff */
[----:B------:R-:W-:Y:S02]  /*18230*/  IMAD.MOV.U32 R53, RZ, RZ, R55 ;  /* 0x000000ffff357224 */ /* 0x000fe400078e0037 */
[----:B------:R-:W-:-:S04]  /*18240*/  IMAD.WIDE.U32 R22, R16, R13, R22 ;  /* 0x0000000d10167225 */ /* 0x000fc800078e0016 */
[----:B------:R-:W-:Y:S02]  /*18250*/  @P1 IMAD.MOV.U32 R15, RZ, RZ, R28 ;  /* 0x000000ffff0f1224 */ /* 0x000fe400078e001c */
[----:B------:R-:W-:Y:S02]  /*18260*/  IMAD.MOV.U32 R29, RZ, RZ, R23 ;  /* 0x000000ffff1d7224 */ /* 0x000fe400078e0017 */
[----:B------:R-:W-:Y:S02]  /*18270*/  IMAD.MOV.U32 R28, RZ, RZ, RZ ;  /* 0x000000ffff1c7224 */ /* 0x000fe400078e00ff */
[----:B------:R-:W-:Y:S02]  /*18280*/  IMAD.MOV.U32 R23, RZ, RZ, RZ ;  /* 0x000000ffff177224 */ /* 0x000fe400078e00ff */
[----:B------:R-:W-:-:S04]  /*18290*/  IMAD.WIDE.U32 R52, R108, R17, R52 ;  /* 0x000000116c347225 */ /* 0x000fc800078e0034 */
[----:B------:R-:W-:Y:S01]  /*182a0*/  IMAD.WIDE.U32 R28, R16, R15, R28 ;  /* 0x0000000f101c7225 */ /* 0x000fe200078e001c */
[----:B------:R-:W-:-:S03]  /*182b0*/  MOV R56, R52 ;  /* 0x0000003400387202 */ /* 0x000fc60000000f00 */
[----:B------:R-:W-:-:S04]  /*182c0*/  IMAD.WIDE.U32 R22, R59, R3, R22 ;  /* 0x000000033b167225 */ /* 0x000fc800078e0016 */
[----:B------:R-:W-:Y:S02]  /*182d0*/  IMAD.MOV.U32 R40, RZ, RZ, R51 ;  /* 0x000000ffff287224 */ /* 0x000fe400078e0033 */
[----:B------:R-:W-:Y:S01]  /*182e0*/  IMAD.MOV.U32 R51, RZ, RZ, R29 ;  /* 0x000000ffff337224 */ /* 0x000fe200078e001d */
[----:B------:R-:W-:Y:S01]  /*182f0*/  MOV R29, R23 ;  /* 0x00000017001d7202 */ /* 0x000fe20000000f00 */
[----:B------:R-:W-:Y:S02]  /*18300*/  IMAD.MOV.U32 R50, RZ, RZ, RZ ;  /* 0x000000ffff327224 */ /* 0x000fe400078e00ff */
[----:B------:R-:W-:-:S04]  /*18310*/  IMAD.WIDE.U32 R56, R110, R31, R56 ;  /* 0x0000001f6e387225 */ /* 0x000fc800078e0038 */
[----:B------:R-:W-:Y:S02]  /*18320*/  @P1 IMAD.MOV.U32 R7, RZ, RZ, R24 ;  /* 0x000000ffff071224 */ /* 0x000fe400078e0018 */
[----:B------:R-:W-:Y:S02]  /*18330*/  HFMA2 R24, -RZ, RZ, 0, 0 ;  /* 0x00000000ff187431 */ /* 0x000fe400000001ff */
[----:B------:R-:W-:-:S04]  /*18340*/  IMAD.WIDE.U32 R50, R16, R32, R50 ;  /* 0x0000002010327225 */ /* 0x000fc800078e0032 */
[----:B------:R-:W-:-:S04]  /*18350*/  IMAD.WIDE.U32 R28, R59, R13, R28 ;  /* 0x0000000d3b1c7225 */ /* 0x000fc800078e001c */
[----:B------:R-:W-:Y:S01]  /*18360*/  IMAD.MOV.U32 R52, RZ, RZ, R53 ;  /* 0x000000ffff347224 */ /* 0x000fe200078e0035 */
[----:B------:R-:W-:Y:S01]  /*18370*/  MOV R53, R57 ;  /* 0x0000003900357202 */ /* 0x000fe20000000f00 */
[----:B------:R-:W-:Y:S02]  /*18380*/  @P1 IMAD.MOV.U32 R10, RZ, RZ, R25 ;  /* 0x000000ffff0a1224 */ /* 0x000fe400078e0019 */
[----:B------:R-:W-:Y:S02]  /*18390*/  IMAD.MOV.U32 R25, RZ, RZ, R51 ;  /* 0x000000ffff197224 */ /* 0x000fe400078e0033 */
[----:B------:R-:W-:Y:S02]  /*183a0*/  @P1 IMAD.MOV.U32 R9, RZ, RZ, R26 ;  /* 0x000000ffff091224 */ /* 0x000fe400078e001a */
[----:B------:R-:W-:Y:S02]  /*183b0*/  IMAD.MOV.U32 R51, RZ, RZ, R29 ;  /* 0x000000ffff337224 */ /* 0x000fe400078e001d */
[----:B------:R-:W-:-:S04]  /*183c0*/  IMAD.WIDE.U32 R110, R110, R17, R52 ;  /* 0x000000116e6e7225 */ /* 0x000fc800078e0034 */
[----:B------:R-:W-:Y:S02]  /*183d0*/  IMAD.MOV.U32 R41, RZ, RZ, RZ ;  /* 0x000000ffff297224 */ /* 0x000fe400078e00ff */
[----:B------:R-:W-:-:S04]  /*183e0*/  IMAD.WIDE.U32 R24, R16, R9, R24 ;  /* 0x0000000910187225 */ /* 0x000fc800078e0018 */
[----:B------:R-:W-:Y:S01]  /*183f0*/  IMAD.WIDE.U32 R52, R59, R15, R50 ;  /* 0x0000000f3b347225 */ /* 0x000fe200078e0032 */
[----:B------:R-:W-:-:S03]  /*18400*/  MOV R51, RZ ;  /* 0x000000ff00337202 */ /* 0x000fc60000000f00 */
[----:B------:R-:W-:Y:S02]  /*18410*/  IMAD.MOV.U32 R29, RZ, RZ, RZ ;  /* 0x000000ffff1d7224 */ /* 0x000fe400078e00ff */
[----:B------:R-:W-:-:S04]  /*18420*/  IMAD.WIDE.U32 R40, R44, 0x3d1, R40 ;  /* 0x000003d12c287825 */ /* 0x000fc800078e0028 */
[----:B------:R-:W-:Y:S01]  /*18430*/  IMAD.WIDE.U32 R28, R58, R3, R28 ;  /* 0x000000033a1c7225 */ /* 0x000fe200078e001c */
[----:B------:R-:W-:-:S03]  /*18440*/  IADD3.X R48, P0, PT, R40, R48, RZ, P0, !PT ;  /* 0x0000003028307210 */ /* 0x000fc6000071e4ff */
        /* <DEDUP_REMOVED lines=8> */
[----:B------:R-:W-:Y:S02]  /*184d0*/  IMAD.MOV.U32 R24, RZ, RZ, RZ ;  /* 0x000000ffff187224 */ /* 0x000fe400078e00ff */
        /* <DEDUP_REMOVED lines=9> */
[----:B------:R-:W-:Y:S02]  /*18570*/  IMAD.MOV.U32 R26, RZ, RZ, RZ ;  /* 0x000000ffff1a7224 */ /* 0x000fe400078e00ff */
[----:B------:R-:W-:Y:S02]  /*18580*/  IMAD.MOV.U32 R27, RZ, RZ, R25 ;  /* 0x000000ffff1b7224 */ /* 0x000fe400078e0019 */
[----:B------:R-:W-:Y:S01]  /*18590*/  IMAD.MOV.U32 R41, RZ, RZ, R53 ;  /* 0x000000ffff297224 */ /* 0x000fe200078e0035 */
[----:B------:R-:W-:Y:S01]  /*185a0*/  MOV R53, R57 ;  /* 0x0000003900357202 */ /* 0x000fe20000000f00 */
[----:B------:R-:W-:-:S04]  /*185b0*/  IMAD.WIDE.U32 R24, R16, R63, R26 ;  /* 0x0000003f10187225 */ /* 0x000fc800078e001a */
[----:B------:R-:W-:Y:S02]  /*185c0*/  IMAD.MOV.U32 R26, RZ, RZ, R54 ;  /* 0x000000ffff1a7224 */ /* 0x000fe400078e0036 */
[----:B------:R-:W-:Y:S02]  /*185d0*/  IMAD.MOV.U32 R27, RZ, RZ, RZ ;  /* 0x000000ffff1b7224 */ /* 0x000fe400078e00ff */
        /* <DEDUP_REMOVED lines=15> */
[----:B------:R-:W-:Y:S01]  /*186d0*/  IMAD.WIDE.U32 R64, R77, R15, R54 ;  /* 0x0000000f4d407225 */ /* 0x000fe200078e0036 */
[----:B------:R-:W-:Y:S02]  /*186e0*/  MOV R54, R40 ;  /* 0x0000002800367202 */ /* 0x000fe40000000f00 */
[----:B------:R-:W-:Y:S01]  /*186f0*/  MOV R40, R41 ;  /* 0x0000002900287202 */ /* 0x000fe20000000f00 */
[----:B------:R-:W-:-:S04]  /*18700*/  IMAD.WIDE.U32 R52, R58, R7, R52 ;  /* 0x000000073a347225 */ /* 0x000fc800078e0034 */
[----:B------:R-:W-:Y:S02]  /*18710*/  IMAD.MOV.U32 R24, RZ, RZ, R60 ;  /* 0x000000ffff187224 */ /* 0x000fe400078e003c */
[----:B------:R-:W-:Y:S02]  /*18720*/  IMAD.MOV.U32 R25, RZ, RZ, RZ ;  /* 0x000000ffff197224 */ /* 0x000fe400078e00ff */
[----:B------:R-:W-:Y:S02]  /*18730*/  IMAD.MOV.U32 R57, RZ, RZ, R65 ;  /* 0x000000ffff397224 */ /* 0x000fe400078e0041 */
[----:B------:R-:W-:-:S04]  /*18740*/  IMAD.WIDE.U32 R24, R35, R3, R24 ;  /* 0x0000000323187225 */ /* 0x000fc800078e0018 */
[----:B------:R-:W-:Y:S02]  /*18750*/  IMAD.MOV.U32 R55, RZ, RZ, R53 ;  /* 0x000000ffff377224 */ /* 0x000fe400078e0035 */
[----:B------:R-:W-:-:S04]  /*18760*/  IMAD.WIDE.U32 R56, R77, R32, R56 ;  /* 0x000000204d387225 */ /* 0x000fc800078e0038 */
[----:B------:R-:W-:-:S04]  /*18770*/  IMAD.WIDE.U32 R54, R58, R10, R54 ;  /* 0x0000000a3a367225 */ /* 0x000fc800078e0036 */
        /* <DEDUP_REMOVED lines=9> */
[----:B------:R-:W-:Y:S02]  /*18810*/  IMAD.MOV.U32 R41, RZ, RZ, RZ ;  /* 0x000000ffff297224 */ /* 0x000fe400078e00ff */
        /* <DEDUP_REMOVED lines=14> */
[----:B------:R-:W-:-:S04]  /*18900*/  IMAD.WIDE.U32 R60, R35, R9, R60 ;  /* 0x00000009233c7225 */ /* 0x000fc800078e003c */
[----:B------:R-:W-:-:S04]  /*18910*/  IMAD.WIDE.U32 R50, R46, 0x3d1, R50 ;  /* 0x000003d12e327825 */ /* 0x000fc800078e0032 */
[----:B------:R-:W-:Y:S01]  /*18920*/  IMAD.WIDE.U32 R66, R30, R15, R66 ;  /* 0x0000000f1e427225 */ /* 0x000fe200078e0042 */
[----:B------:R-:W-:-:S03]  /*18930*/  IADD3.X R44, P0, PT, R50, R44, RZ, P0, !PT ;  /* 0x0000002c322c7210 */ /* 0x000fc6000071e4ff */
[----:B------:R-:W-:-:S04]  /*18940*/  IMAD.WIDE.U32 R52, R39, R3, R52 ;  /* 0x0000000327347225 */ /* 0x000fc800078e0034 */
[----:B------:R-:W-:Y:S02]  /*18950*/  IMAD.MOV.U32 R56, RZ, RZ, R59 ;  /* 0x000000ffff387224 */ /* 0x000fe400078e003b */
[----:B------:R-:W-:Y:S01]  /*18960*/  IMAD.MOV.U32 R57, RZ, RZ, R65 ;  /* 0x000000ffff397224 */ /* 0x000fe200078e0041 */
[----:B------:R-:W-:Y:S01]  /*18970*/  MOV R65, R61 ;  /* 0x0000003d00417202 */ /* 0x000fe20000000f00 */
[----:B------:R-:W-:Y:S02]  /*18980*/  IMAD.MOV.U32 R58, RZ, RZ, R51 ;  /* 0x000000ffff3a7224 */ /* 0x000fe400078e0033 */
[----:B------:R-:W-:Y:S02]  /*18990*/  IMAD.MOV.U32 R59, RZ, RZ, RZ ;  /* 0x000000ffff3b7224 */ /* 0x000fe400078e00ff */
[----:B------:R-:W-:Y:S02]  /*189a0*/  IMAD.MOV.U32 R61, RZ, RZ, R67 ;  /* 0x000000ffff3d7224 */ /* 0x000fe400078e0043 */
[----:B------:R-:W-:-:S02]  /*189b0*/  IMAD.MOV.U32 R67, RZ, RZ, R53 ;  /* 0x000000ffff437224 */ /* 0x000fc400078e0035 */
[----:B------:R-:W-:-:S04]  /*189c0*/  IMAD.WIDE.U32 R58, R42, 0x3d1, R58 ;  /* 0x000003d12a3a7825 */ /* 0x000fc800078e003a */
[----:B------:R-:W-:Y:S01]  /*189d0*/  IMAD.WIDE.U32 R64, R35, R7, R64 ;  /* 0x0000000723407225 */ /* 0x000fe200078e0040 */
[----:B------:R-:W-:-:S03]  /*189e0*/  IADD3.X R5, P0, PT, R58, R46, RZ, P0, !PT ;  /* 0x0000002e3a057210 */ /* 0x000fc6000071e4ff */
        /* <DEDUP_REMOVED lines=17> */
[----:B------:R-:W-:Y:S01]  /*18b00*/  MOV R57, R61 ;  /* 0x0000003d00397202 */ /* 0x000fe20000000f00 */
[----:B------:R-:W-:Y:S02]  /*18b10*/  IMAD.MOV.U32 R66, RZ, RZ, R60 ;  /* 0x000000ffff427224 */ /* 0x000fe400078e003c */
        /* <DEDUP_REMOVED lines=17> */
[----:B------:R-:W-:-:S04]  /*18c30*/  IMAD.WIDE.U32 R34, R68, 0x3d1, RZ ;  /* 0x000003d144227825 */ /* 0x000fc800078e00ff */
[----:B------:R-:W-:Y:S01]  /*18c40*/  IMAD.MOV.U32 R66, RZ, RZ, R60 ;  /* 0x000000ffff427224 */ /* 0x000fe200078e003c */
[----:B------:R-:W-:Y:S01]  /*18c50*/  IADD3 RZ, P1, PT, RZ, R34, RZ ;  /* 0x00000022ffff7210 */ /* 0x000fe20007f3e0ff */
[----:B------:R-:W-:Y:S01]  /*18c60*/  IMAD.WIDE.U32 R50, R33, R17, R50 ;  /* 0x0000001121327225 */ /* 0x000fe200078e0032 */
[----:B------:R-:W-:-:S03]  /*18c70*/  IADD3 R27, P3, PT, R34, -UR4, RZ ;  /* 0x80000004221b7c10 */ /* 0x000fc6000ff7e0ff */
[----:B------:R-:W-:-:S04]  /*18c80*/  IMAD.WIDE.U32 R32, R36, R32, R58 ;  /* 0x0000002024207225 */ /* 0x000fc800078e003a */
        /* <DEDUP_REMOVED lines=8> */
[----:B------:R-:W-:-:S04]  /*18d10*/  IMAD.WIDE.U32 R60, R30, R63, R60 ;  /* 0x0000003f1e3c7225 */ /* 0x000fc800078e003c */
[----:B------:R-:W-:-:S04]  /*18d20*/  IMAD.WIDE.U32 R64, R39, R7, R64 ;  /* 0x0000000727407225 */ /* 0x000fc800078e0040 */
[----:B------:R-:W-:Y:S01]  /*18d30*/  IMAD.MOV.U32 R58, RZ, RZ, R59 ;  /* 0x000000ffff3a7224 */ /* 0x000fe200078e003b */
[----:B------:R-:W-:Y:S01]  /*18d40*/  MOV R30, R64 ;  /* 0x00000040001e7202 */ /* 0x000fe20000000f00 */
[----:B------:R-:W-:Y:S02]  /*18d50*/  IMAD.MOV.U32 R59, RZ, RZ, RZ ;  /* 0x000000ffff3b7224 */ /* 0x000fe400078e00ff */
[----:B------:R-:W-:Y:S02]  /*18d60*/  IMAD.MOV.U32 R64, RZ, RZ, R60 ;  /* 0x000000ffff407224 */ /* 0x000fe400078e003c */
[----:B------:R-:W-:-:S04]  /*18d70*/  IMAD.WIDE.U32 R58, R32, 0x3d1, R58 ;  /* 0x000003d1203a7825 */ /* 0x000fc800078e003a */
[----:B------:R-:W-:Y:S02]  /*18d80*/  IMAD.MOV.U32 R31, RZ, RZ, R33 ;  /* 0x000000ffff1f7224 */ /* 0x000fe400078e0021 */
[----:B------:R-:W-:-:S04]  /*18d90*/  IMAD.WIDE.U32 R64, R39, R10, R64 ;  /* 0x0000000a27407225 */ /* 0x000fc800078e0040 */
[----:B------:R-:W-:Y:S01]  /*18da0*/  IMAD.WIDE.U32 R30, R36, R9, R30 ;  /* 0x00000009241e7225 */ /* 0x000fe200078e001e */
[----:B------:R-:W-:-:S03]  /*18db0*/  IADD3.X R9, P1, PT, R58, R70, RZ, P1, !PT ;  /* 0x000000463a097210 */ /* 0x000fc60000f3e4ff */
[----:B------:R-:W-:Y:S02]  /*18dc0*/  IMAD.MOV.U32 R58, RZ, RZ, R59 ;  /* 0x000000ffff3a7224 */ /* 0x000fe400078e003b */
[----:B------:R-:W-:Y:S02]  /*18dd0*/  IMAD.MOV.U32 R59, RZ, RZ, RZ ;  /* 0x000000ffff3b7224 */ /* 0x000fe400078e00ff */
[----:B------:R-:W-:Y:S01]  /*18de0*/  IMAD.MOV.U32 R60, RZ, RZ, R61 ;  /* 0x000000ffff3c7224 */ /* 0x000fe200078e003d */
[----:B------:R-:W-:Y:S01]  /*18df0*/  MOV R61, R65 ;  /* 0x00000041003d7202 */ /* 0x000fe20000000f00 */
[----:B------:R-:W-:Y:S02]  /*18e00*/  IMAD.MOV.U32 R57, RZ, RZ, RZ ;  /* 0x000000ffff397224 */ /* 0x000fe400078e00ff */
[----:B------:R-:W-:Y:S02]  /*18e10*/  IMAD.MOV.U32 R65, RZ, RZ, R31 ;  /* 0x000000ffff417224 */ /* 0x000fe400078e001f */
[----:B------:R-:W-:-:S04]  /*18e20*/  IMAD.WIDE.U32 R58, R30, 0x3d1, R58 ;  /* 0x000003d11e3a7825 */ /* 0x000fc800078e003a */
[----:B------:R-:W-:Y:S01]  /*18e30*/  IMAD.WIDE.U32 R56, R54, 0x3d1, R56 ;  /* 0x000003d136387825 */ /* 0x000fe200078e0038 */
[----:B------:R-:W-:-:S03]  /*18e40*/  IADD3.X R25, P1, PT, R58, R32, RZ, P1, !PT ;  /* 0x000000203a197210 */ /* 0x000fc60000f3e4ff */
[----:B------:R-:W-:Y:S01]  /*18e50*/  IMAD.WIDE.U32 R60, R39, R63, R60 ;  /* 0x0000003f273c7225 */ /* 0x000fe200078e003c */
[----:B------:R-:W-:-:S03]  /*18e60*/  IADD3.X R42, P0, PT, R56, R42, RZ, P0, !PT ;  /* 0x0000002a382a7210 */ /* 0x000fc6000071e4ff */
[----:B------:R-:W-:Y:S01]  /*18e70*/  IMAD.WIDE.U32 R64, R36, R7, R64 ;  /* 0x0000000724407225 */ /* 0x000fe200078e0040 */
[----:B------:R-:W-:-:S03]  /*18e80*/  IADD3 R7, P2, PT, R18, -UR4, RZ ;  /* 0x8000000412077c10 */ /* 0x000fc6000ff5e0ff */
[----:B------:R-:W-:Y:S01]  /*18e90*/  IMAD.MOV.U32 R32, RZ, RZ, R60 ;  /* 0x000000ffff207224 */ /* 0x000fe200078e003c */
[----:B------:R-:W-:Y:S01]  /*18ea0*/  IADD3.X R15, P2, PT, R0, ~UR5, RZ, P2, !PT ;  /* 0x80000005000f7c10 */ /* 0x000fe2000975e4ff */
[----:B------:R-:W-:Y:S02]  /*18eb0*/  IMAD.MOV.U32 R33, RZ, RZ, R65 ;  /* 0x000000ffff217224 */ /* 0x000fe400078e0041 */
[----:B------:R-:W-:Y:S02]  /*18ec0*/  IMAD.MOV.U32 R56, RZ, RZ, R57 ;  /* 0x000000ffff387224 */ /* 0x000fe400078e0039 */
[----:B------:R-:W-:Y:S02]  /*18ed0*/  HFMA2 R57, -RZ, RZ, 0, 0 ;  /* 0x00000000ff397431 */ /* 0x000fe400000001ff */
[----:B------:R-:W-:Y:S01]  /*18ee0*/  IMAD.WIDE.U32 R38, R36, R10, R32 ;  /* 0x0000000a24267225 */ /* 0x000fe200078e0020 */
[----:B------:R-:W-:Y:S02]  /*18ef0*/  MOV R32, R59 ;  /* 0x0000003b00207202 */ /* 0x000fe40000000f00 */
[----:B------:R-:W-:Y:S01]  /*18f00*/  IADD3.X R17, P2, PT, R48, ~UR8, RZ, P2, !PT ;  /* 0x8000000830117c10 */ /* 0x000fe2000975e4ff */
[----:B------:R-:W-:-:S02]  /*18f10*/  IMAD.MOV.U32 R33, RZ, RZ, RZ ;  /* 0x000000ffff217224 */ /* 0x000fc400078e00ff */
[----:B------:R-:W-:Y:S01]  /*18f20*/  IMAD.MOV.U32 R60, RZ, RZ, R61 ;  /* 0x000000ffff3c7224 */ /* 0x000fe200078e003d */
[----:B------:R-:W-:Y:S01]  /*18f30*/  IADD3.X R19, P2, PT, R44, ~UR9, RZ, P2, !PT ;  /* 0x800000092c137c10 */ /* 0x000fe2000975e4ff */
[----:B------:R-:W-:-:S03]  /*18f40*/  IMAD.WIDE.U32 R32, R64, 0x3d1, R32 ;  /* 0x000003d140207825 */ /* 0x000fc600078e0020 */
[----:B------:R-:W-:Y:S01]  /*18f50*/  IADD3.X R10, P2, PT, R5, ~UR10, RZ, P2, !PT ;  /* 0x8000000a050a7c10 */ /* 0x000fe2000975e4ff */
[----:B------:R-:W-:Y:S01]  /*18f60*/  IMAD.MOV.U32 R61, RZ, RZ, R39 ;  /* 0x000000ffff3d7224 */ /* 0x000fe200078e0027 */
[----:B------:R-:W-:Y:S01]  /*18f70*/  IADD3.X R32, P1, PT, R32, R30, RZ, P1, !PT ;  /* 0x0000001e20207210 */ /* 0x000fe20000f3e4ff */
[----:B------:R-:W-:Y:S01]  /*18f80*/  IMAD.WIDE.U32 R56, R50, 0x3d1, R56 ;  /* 0x000003d132387825 */ /* 0x000fe200078e0038 */
[----:B------:R-:W-:-:S03]  /*18f90*/  IADD3.X R21, P2, PT, R42, ~UR11, RZ, P2, !PT ;  /* 0x8000000b2a157c10 */ /* 0x000fc6000975e4ff */
[----:B------:R-:W-:Y:S01]  /*18fa0*/  IMAD.WIDE.U32 R60, R36, R63, R60 ;  /* 0x0000003f243c7225 */ /* 0x000fe200078e003c */
[----:B------:R-:W-:Y:S02]  /*18fb0*/  MOV R36, R33 ;  /* 0x0000002100247202 */ /* 0x000fe40000000f00 */
[----:B------:R-:W-:Y:S01]  /*18fc0*/  IADD3.X R54, P0, PT, R56, R54, RZ, P0, !PT ;  /* 0x0000003638367210 */ /* 0x000fe2000071e4ff */
[----:B------:R-:W-:Y:S01]  /*18fd0*/  IMAD.MOV.U32 R37, RZ, RZ, RZ ;  /* 0x000000ffff257224 */ /* 0x000fe200078e00ff */
[----:B------:R-:W-:Y:S01]  /*18fe0*/  IADD3.X R56, P3, PT, R13, ~UR5, RZ, P3, !PT ;  /* 0x800000050d387c10 */ /* 0x000fe20009f7e4ff */
[----:B------:R-:W-:Y:S02]  /*18ff0*/  IMAD.MOV.U32 R31, RZ, RZ, RZ ;  /* 0x000000ffff1f7224 */ /* 0x000fe400078e00ff */
[----:B------:R-:W-:Y:S01]  /*19000*/  IMAD.WIDE.U32 R36, R38, 0x3d1, R36 ;  /* 0x000003d126247825 */ /* 0x000fe200078e0024 */
[----:B------:R-:W-:-:S03]  /*19010*/  IADD3.X R58, P3, PT, R9, ~UR8, RZ, P3, !PT ;  /* 0x80000008093a7c10 */ /* 0x000fc60009f7e4ff */
[----:B------:R-:W-:Y:S01]  /*19020*/  IMAD.MOV.U32 R30, RZ, RZ, R37 ;  /* 0x000000ffff1e7224 */ /* 0x000fe200078e0025 */
[----:B------:R-:W-:Y:S01]  /*19030*/  IADD3.X R62, P3, PT, R25, ~UR9, RZ, P3, !PT ;  /* 0x80000009193e7c10 */ /* 0x000fe20009f7e4ff */
[----:B------:R-:W-:Y:S01]  /*19040*/  IMAD R57, R51, 0x3d1, R57 ;  /* 0x000003d133397824 */ /* 0x000fe200078e0239 */
[----:B------:R-:W-:Y:S01]  /*19050*/  IADD3.X R36, P1, PT, R36, R64, RZ, P1, !PT ;  /* 0x0000004024247210 */ /* 0x000fe20000f3e4ff */
[----:B------:R-:W-:Y:S01]  /*19060*/  IMAD.WIDE.U32 R30, R60, 0x3d1, R30 ;  /* 0x000003d13c1e7825 */ /* 0x000fe200078e001e */
[----:B------:R-:W-:Y:S02]  /*19070*/  IADD3.X R29, P3, PT, R32, ~UR10, RZ, P3, !PT ;  /* 0x8000000a201d7c10 */ /* 0x000fe40009f7e4ff */
[----:B------:R-:W-:Y:S01]  /*19080*/  IADD3.X R57, PT, PT, R57, R50, RZ, P0, !PT ;  /* 0x0000003239397210 */ /* 0x000fe200007fe4ff */
[----:B------:R-:W-:Y:S01]  /*19090*/  IMAD R23, R61, 0x3d1, R31 ;  /* 0x000003d13d177824 */ /* 0x000fe200078e021f */
[----:B------:R-:W-:Y:S01]  /*190a0*/  IADD3.X R30, P1, PT, R30, R38, RZ, P1, !PT ;  /* 0x000000261e1e7210 */ /* 0x000fe20000f3e4ff */
[----:B------:R-:W-:Y:S01]  /*190b0*/  IMAD R16, R16, R3, RZ ;  /* 0x0000000310107224 */ /* 0x000fe200078e02ff */
[----:B------:R-:W-:Y:S01]  /*190c0*/  IADD3.X R31, P3, PT, R36, ~UR11, RZ, P3, !PT ;  /* 0x8000000b241f7c10 */ /* 0x000fe20009f7e4ff */
[----:B------:R-:W-:-:S02]  /*190d0*/  IMAD R102, R102, R11, RZ ;  /* 0x0000000b66667224 */ /* 0x000fc400078e02ff */
[----:B------:R-:W-:Y:S01]  /*190e0*/  IMAD.X R61, R23, 0x1, R60, P1 ;  /* 0x00000001173d7824 */ /* 0x000fe200008e063c */
[----:B------:R-:W-:Y:S02]  /*190f0*/  IADD3.X R33, P3, PT, R30, ~UR6, RZ, P3, !PT ;  /* 0x800000061e217c10 */ /* 0x000fe40009f7e4ff */
[----:B------:R-:W-:Y:S02]  /*19100*/  IADD3.X R23, P2, PT, R54, ~UR6, RZ, P2, !PT ;  /* 0x8000000636177c10 */ /* 0x000fe4000975e4ff */
[----:B------:R-:W-:Y:S02]  /*19110*/  IADD3.X R37, PT, PT, R61, ~UR7, RZ, P3, !PT ;  /* 0x800000073d257c10 */ /* 0x000fe40009ffe4ff */
[----:B------:R-:W-:Y:S02]  /*19120*/  IADD3.X R35, PT, PT, R57, ~UR7, RZ, P2, !PT ;  /* 0x8000000739237c10 */ /* 0x000fe400097fe4ff */
[----:B------:R-:W-:Y:S02]  /*19130*/  ISETP.NE.AND P1, PT, R37, RZ, PT ;  /* 0x000000ff2500720c */ /* 0x000fe40003f25270 */
[----:B------:R-:W-:-:S02]  /*19140*/  ISETP.NE.AND P2, PT, R35, RZ, PT ;  /* 0x000000ff2300720c */ /* 0x000fc40003f45270 */
[----:B------:R-:W-:Y:S02]  /*19150*/  SEL R27, R27, R34, !P1 ;  /* 0x000000221b1b7207 */ /* 0x000fe40004800000 */
[----:B------:R-:W-:Y:S02]  /*19160*/  SEL R13, R56, R13, !P1 ;  /* 0x0000000d380d7207 */ /* 0x000fe40004800000 */
[----:B------:R-:W-:Y:S02]  /*19170*/  IADD3 R27, P0, PT, R16, R27, RZ ;  /* 0x0000001b101b7210 */ /* 0x000fe40007f1e0ff */
[----:B------:R-:W-:Y:S02]  /*19180*/  SEL R9, R58, R9, !P1 ;  /* 0x000000093a097207 */ /* 0x000fe40004800000 */
[----:B------:R-:W-:Y:S02]  /*19190*/  IADD3.X R13, P0, PT, R13, R22, RZ, P0, !PT ;  /* 0x000000160d0d7210 */ /* 0x000fe4000071e4ff */
[----:B------:R-:W-:-:S02]  /*191a0*/  IADD3 R16, P4, PT, R27, -UR4, RZ ;  /* 0x800000041b107c10 */ /* 0x000fc4000ff9e0ff */
[----:B------:R-:W-:Y:S02]  /*191b0*/  SEL R7, R7, R18, !P2 ;  /* 0x0000001207077207 */ /* 0x000fe40005000000 */
[----:B------:R-:W-:Y:S02]  /*191c0*/  SEL R25, R62, R25, !P1 ;  /* 0x000000193e197207 */ /* 0x000fe40004800000 */
[----:B------:R-:W-:Y:S02]  /*191d0*/  IADD3.X R9, P3, PT, R9, R28, RZ, P0, !PT ;  /* 0x0000001c09097210 */ /* 0x000fe4000077e4ff */
[----:B------:R-:W-:Y:S02]  /*191e0*/  IADD3.X RZ, P4, PT, R13, ~UR5, RZ, P4, !PT ;  /* 0x800000050dff7c10 */ /* 0x000fe4000a79e4ff */
[----:B------:R-:W-:Y:S02]  /*191f0*/  SEL R15, R15, R0, !P2 ;  /* 0x000000000f0f7207 */ /* 0x000fe40005000000 */
[----:B------:R-:W-:-:S02]  /*19200*/  IADD3 R0, P0, PT, R102, R7, RZ ;  /* 0x0000000766007210 */ /* 0x000fc40007f1e0ff */
[----:B------:R-:W-:Y:S02]  /*19210*/  SEL R29, R29, R32, !P1 ;  /* 0x000000201d1d7207 */ /* 0x000fe40004800000 */
[----:B------:R-:W-:Y:S02]  /*19220*/  IADD3.X R25, P3, PT, R25, R26, RZ, P3, !PT ;  /* 0x0000001a19197210 */ /* 0x000fe40001f7e4ff */
[----:B------:R-:W-:Y:S02]  /*19230*/  IADD3.X RZ, P4, PT, R9, ~UR8, RZ, P4, !PT ;  /* 0x8000000809ff7c10 */ /* 0x000fe4000a79e4ff */
[----:B------:R-:W-:Y:S02]  /*19240*/  SEL R17, R17, R48, !P2 ;  /* 0x0000003011117207 */ /* 0x000fe40005000000 */
[----:B------:R-:W-:Y:S02]  /*19250*/  IADD3.X R6, P0, PT, R15, R6, RZ, P0, !PT ;  /* 0x000000060f067210 */ /* 0x000fe4000071e4ff */
[----:B------:R-:W-:-:S02]  /*19260*/  SEL R31, R31, R36, !P1 ;  /* 0x000000241f1f7207 */ /* 0x000fc40004800000 */
[----:B------:R-:W-:Y:S02]  /*19270*/  IADD3.X R29, P3, PT, R29, R24, RZ, P3, !PT ;  /* 0x000000181d1d7210 */ /* 0x000fe40001f7e4ff */
[----:B------:R-:W-:Y:S02]  /*19280*/  IADD3.X RZ, P4, PT, R25, ~UR9, RZ, P4, !PT ;  /* 0x8000000919ff7c10 */ /* 0x000fe4000a79e4ff */
[----:B------:R-:W-:Y:S02]  /*19290*/  SEL R19, R19, R44, !P2 ;  /* 0x0000002c13137207 */ /* 0x000fe40005000000 */
[----:B------:R-:W-:Y:S02]  /*192a0*/  IADD3.X R28, P0, PT, R17, R8, RZ, P0, !PT ;  /* 0x00000008111c7210 */ /* 0x000fe4000071e4ff */
[----:B------:R-:W-:Y:S02]  /*192b0*/  SEL R33, R33, R30, !P1 ;  /* 0x0000001e21217207 */ /* 0x000fe40004800000 */
[----:B------:R-:W-:-:S02]  /*192c0*/  IADD3.X R31, P3, PT, R31, R40, RZ, P3, !PT ;  /* 0x000000281f1f7210 */ /* 0x000fc40001f7e4ff */
[----:B------:R-:W-:Y:S02]  /*192d0*/  IADD3.X RZ, P4, PT, R29, ~UR10, RZ, P4, !PT ;  /* 0x8000000a1dff7c10 */ /* 0x000fe4000a79e4ff */
[----:B------:R-:W-:Y:S02]  /*192e0*/  SEL R5, R10, R5, !P2 ;  /* 0x000000050a057207 */ /* 0x000fe40005000000 */
[----:B------:R-:W-:Y:S02]  /*192f0*/  IADD3.X R25, P1, PT, R19, R2, RZ, P0, !PT ;  /* 0x0000000213197210 */ /* 0x000fe4000073e4ff */
[----:B------:R-:W-:Y:S02]  /*19300*/  IADD3.X R33, P0, PT, R33, R52, RZ, P3, !PT ;  /* 0x0000003421217210 */ /* 0x000fe40001f1e4ff */
[----:B------:R-:W-:Y:S02]  /*19310*/  IADD3 R2, P3, PT, R0, -UR4, RZ ;  /* 0x8000000400027c10 */ /* 0x000fe4000ff7e0ff */
[----:B------:R-:W-:-:S02]  /*19320*/  IADD3.X RZ, P4, PT, R31, ~UR11, RZ, P4, !PT ;  /* 0x8000000b1fff7c10 */ /* 0x000fc4000a79e4ff */
[----:B------:R-:W-:Y:S01]  /*19330*/  SEL R21, R21, R42, !P2 ;  /* 0x0000002a15157207 */ /* 0x000fe20005000000 */
[----:B------:R-:W0:Y:S01]  /*19340*/  LDC.64 R30, c[0x3][0xe8] ;  /* 0x00c03a00ff1e7b82 */ /* 0x000e220000000a00 */
[----:B------:R-:W-:Y:S02]  /*19350*/  IADD3.X R24, P1, PT, R5, R4, RZ, P1, !PT ;  /* 0x0000000405187210 */ /* 0x000fe40000f3e4ff */
[----:B------:R-:W-:Y:S01]  /*19360*/  IADD3.X R11, P3, PT, R6, ~UR5, RZ, P3, !PT ;  /* 0x80000005060b7c10 */ /* 0x000fe20009f7e4ff */
[----:B------:R-:W1:Y:S01]  /*19370*/  LDCU.64 UR4, c[0x3][0xa8] ;  /* 0x00c01500ff0477ac */ /* 0x000e620008000a00 */
[----:B------:R-:W-:Y:S02]  /*19380*/  IADD3.X RZ, P4, PT, R33, ~UR6, RZ, P4, !PT ;  /* 0x8000000621ff7c10 */ /* 0x000fe4000a79e4ff */
[----:B------:R-:W-:Y:S02]  /*19390*/  SEL R23, R23, R54, !P2 ;  /* 0x0000003617177207 */ /* 0x000fe40005000000 */
[----:B------:R-:W-:-:S02]  /*193a0*/  IADD3.X R21, P1, PT, R21, R12, RZ, P1, !PT ;  /* 0x0000000c15157210 */ /* 0x000fc40000f3e4ff */
[----:B------:R-:W-:Y:S02]  /*193b0*/  IADD3.X R10, P3, PT, R28, ~UR8, RZ, P3, !PT ;  /* 0x800000081c0a7c10 */ /* 0x000fe40009f7e4ff */
[----:B------:R-:W-:Y:S02]  /*193c0*/  IADD3.X R46, PT, PT, R61, ~UR7, R46, P4, P0 ;  /* 0x800000073d2e7c10 */ /* 0x000fe4000a7e042e */
[----:B------:R-:W-:Y:S02]  /*193d0*/  IADD3.X R23, P1, PT, R23, R14, RZ, P1, !PT ;  /* 0x0000000e17177210 */ /* 0x000fe40000f3e4ff */
[----:B------:R-:W-:Y:S02]  /*193e0*/  IADD3.X R9, P3, PT, R25, ~UR9, RZ, P3, !PT ;  /* 0x8000000919097c10 */ /* 0x000fe40009f7e4ff */
[----:B------:R-:W-:Y:S01]  /*193f0*/  ISETP.NE.AND P0, PT, R46, RZ, PT ;  /* 0x000000ff2e00720c */ /* 0x000fe20003f05270 */
[----:B------:R-:W-:Y:S01]  /*19400*/  IMAD.X R57, R57, 0x1, R20, P1 ;  /* 0x0000000139397824 */ /* 0x000fe200008e0614 */
[----:B------:R-:W-:-:S02]  /*19410*/  IADD3.X R4, P3, PT, R24, ~UR10, RZ, P3, !PT ;  /* 0x8000000a18047c10 */ /* 0x000fc40009f7e4ff */
[----:B------:R-:W-:Y:S02]  /*19420*/  SEL R16, R16, R27, !P0 ;  /* 0x0000001b10107207 */ /* 0x000fe40004000000 */
[----:B------:R-:W-:Y:S01]  /*19430*/  IADD3.X R3, P3, PT, R21, ~UR11, RZ, P3, !PT ;  /* 0x8000000b15037c10 */ /* 0x000fe20009f7e4ff */
[----:B------:R-:W2:Y:S01]  /*19440*/  LDCU.128 UR8, c[0x3][0x100] ;  /* 0x00c02000ff0877ac */ /* 0x000ea20008000c00 */
[----:B------:R-:W-:Y:S02]  /*19450*/  SHF.L.W.U32.HI R16, R57, 0x18, R16 ;  /* 0x0000001839107819 */ /* 0x000fe40000010e10 */
[----:B------:R-:W-:Y:S02]  /*19460*/  IADD3.X R8, P3, PT, R23, ~UR6, RZ, P3, !PT ;  /* 0x8000000617087c10 */ /* 0x000fe40009f7e4ff */
[----:B------:R-:W-:Y:S02]  /*19470*/  LOP3.LUT R5, R16, 0x1ffffff, RZ, 0xc0, !PT ;  /* 0x01ffffff10057812 */ /* 0x000fe400078ec0ff */
[----:B------:R-:W-:-:S02]  /*19480*/  IADD3.X R7, PT, PT, R57, ~UR7, RZ, P3, !PT ;  /* 0x8000000739077c10 */ /* 0x000fc40009ffe4ff */
[----:B------:R-:W-:Y:S02]  /*19490*/  LOP3.LUT R5, R5, 0x2000000, RZ, 0xfc, !PT ;  /* 0x0200000005057812 */ /* 0x000fe400078efcff */
[----:B------:R-:W-:-:S03]  /*194a0*/  ISETP.NE.AND P0, PT, R7, RZ, PT ;  /* 0x000000ff0700720c */ /* 0x000fc60003f05270 */
[----:B-1----:R-:W-:-:S05]  /*194b0*/  VIADD R12, R5, UR4 ;  /* 0x00000004050c7c36 */ /* 0x002fca0008000000 */
[C---:B------:R-:W-:Y:S02]  /*194c0*/  IADD3 R13, PT, PT, R12.reuse, 0x563db30a, RZ ;  /* 0x563db30a0c0d7810 */ /* 0x040fe40007ffe0ff */
[C---:B------:R-:W-:Y:S01]  /*194d0*/  IADD3 R17, PT, PT, -R12.reuse, -0x563db30b, RZ ;  /* 0xa9c24cf50c117810 */ /* 0x040fe20007ffe1ff */
[----:B------:R-:W-:Y:S01]  /*194e0*/  VIADD R12, R12, 0xb97e58b5 ;  /* 0xb97e58b50c0c7836 */ /* 0x000fe20000000000 */
[C---:B------:R-:W-:Y:S01]  /*194f0*/  SHF.L.W.U32.HI R7, R13.reuse, 0x1a, R13 ;  /* 0x0000001a0d077819 */ /* 0x040fe20000010e0d */
[----:B------:R-:W-:Y:S01]  /*19500*/  @P0 IMAD.MOV.U32 R8, RZ, RZ, R23 ;  /* 0x000000ffff080224 */ /* 0x000fe200078e0017 */
[C-C-:B------:R-:W-:Y:S01]  /*19510*/  SHF.L.W.U32.HI R14, R13.reuse, 0x15, R13.reuse ;  /* 0x000000150d0e7819 */ /* 0x140fe20000010e0d */
[----:B------:R-:W-:Y:S01]  /*19520*/  @P0 IMAD.MOV.U32 R4, RZ, RZ, R24 ;  /* 0x000000ffff040224 */ /* 0x000fe200078e0018 */
[C---:B------:R-:W-:Y:S01]  /*19530*/  SHF.L.W.U32.HI R15, R13.reuse, 0x7, R13 ;  /* 0x000000070d0f7819 */ /* 0x040fe20000010e0d */
[----:B------:R-:W-:Y:S01]  /*19540*/  @P0 IMAD.MOV.U32 R9, RZ, RZ, R25 ;  /* 0x000000ffff090224 */ /* 0x000fe200078e0019 */
[----:B------:R-:W-:Y:S01]  /*19550*/  LOP3.LUT R16, R13, 0x510e527f, RZ, 0xc0, !PT ;  /* 0x510e527f0d107812 */ /* 0x000fe200078ec0ff */
[----:B------:R-:W-:Y:S01]  /*19560*/  @P0 IMAD.MOV.U32 R10, RZ, RZ, R28 ;  /* 0x000000ffff0a0224 */ /* 0x000fe200078e001c */
[----:B------:R-:W-:Y:S01]  /*19570*/  LOP3.LUT R14, R15, R7, R14, 0x96, !PT ;  /* 0x000000070f0e7212 */ /* 0x000fe200078e960e */
[----:B------:R-:W-:Y:S01]  /*19580*/  @P0 IMAD.MOV.U32 R2, RZ, RZ, R0 ;  /* 0x000000ffff020224 */ /* 0x000fe200078e0000 */
[----:B------:R-:W-:Y:S01]  /*19590*/  LOP3.LUT R17, R16, 0x9b05688c, R17, 0xf8, !PT ;  /* 0x9b05688c10117812 */ /* 0x000fe200078ef811 */
[----:B------:R-:W1:Y:S01]  /*195a0*/  LDC.64 R28, c[0x3][0xe0] ;  /* 0x00c03800ff1c7b82 */ /* 0x000e620000000a00 */
[----:B------:R-:W-:-:S02]  /*195b0*/  SHF.L.W.U32.HI R7, R8, 0x18, R57 ;  /* 0x0000001808077819 */ /* 0x000fc40000010e39 */
[----:B------:R-:W-:Y:S01]  /*195c0*/  IADD3 R14, PT, PT, R17, UR5, R14 ;  /* 0x00000005110e7c10 */ /* 0x000fe2000fffe00e */
[----:B------:R-:W3:Y:S01]  /*195d0*/  LDCU.128 UR4, c[0x3][0xb0] ;  /* 0x00c01600ff0477ac */ /* 0x000ee20008000c00 */
[----:B------:R-:W-:Y:S02]  /*195e0*/  @P0 MOV R3, R21 ;  /* 0x0000001500030202 */ /* 0x000fe40000000f00 */
[----:B------:R-:W-:Y:S01]  /*195f0*/  @P0 MOV R11, R6 ;  /* 0x00000006000b0202 */ /* 0x000fe20000000f00 */
[----:B------:R-:W-:Y:S01]  /*19600*/  IMAD.IADD R14, R7, 0x1, R14 ;  /* 0x00000001070e7824 */ /* 0x000fe200078e020e */
[----:B------:R-:W-:Y:S02]  /*19610*/  SHF.L.W.U32.HI R8, R3, 0x18, R8 ;  /* 0x0000001803087819 */ /* 0x000fe40000010e08 */
[----:B------:R-:W-:Y:S01]  /*19620*/  SHF.L.W.U32.HI R3, R4, 0x18, R3 ;  /* 0x0000001804037819 */ /* 0x000fe20000010e03 */
[C---:B------:R-:W-:Y:S01]  /*19630*/  VIADD R18, R14.reuse, 0x5bf2cd1d ;  /* 0x5bf2cd1d0e127836 */ /* 0x040fe20000000000 */
[----:B------:R-:W-:-:S02]  /*19640*/  IADD3 R20, PT, PT, -R14, 0x240d32e2, RZ ;  /* 0x240d32e20e147810 */ /* 0x000fc40007ffe1ff */
[----:B------:R-:W-:Y:S02]  /*19650*/  SHF.L.W.U32.HI R4, R9, 0x18, R4 ;  /* 0x0000001809047819 */ /* 0x000fe40000010e04 */
[C-C-:B------:R-:W-:Y:S02]  /*19660*/  SHF.L.W.U32.HI R15, R18.reuse, 0x1a, R18.reuse ;  /* 0x0000001a120f7819 */ /* 0x140fe40000010e12 */
[C-C-:B------:R-:W-:Y:S02]  /*19670*/  SHF.L.W.U32.HI R16, R18.reuse, 0x15, R18.reuse ;  /* 0x0000001512107819 */ /* 0x140fe40000010e12 */
[C---:B------:R-:W-:Y:S02]  /*19680*/  SHF.L.W.U32.HI R17, R18.reuse, 0x7, R18 ;  /* 0x0000000712117819 */ /* 0x040fe40000010e12 */
[----:B------:R-:W-:Y:S02]  /*19690*/  LOP3.LUT R19, R18, R13, RZ, 0xc0, !PT ;  /* 0x0000000d12137212 */ /* 0x000fe400078ec0ff */
[----:B------:R-:W-:-:S02]  /*196a0*/  LOP3.LUT R15, R17, R15, R16, 0x96, !PT ;  /* 0x0000000f110f7212 */ /* 0x000fc400078e9610 */
[----:B------:R-:W-:Y:S02]  /*196b0*/  LOP3.LUT R20, R19, 0x510e527f, R20, 0xf8, !PT ;  /* 0x510e527f13147812 */ /* 0x000fe400078ef814 */
[----:B------:R-:W-:Y:S02]  /*196c0*/  SHF.L.W.U32.HI R9, R10, 0x18, R9 ;  /* 0x000000180a097819 */ /* 0x000fe40000010e09 */
[----:B---3--:R-:W-:Y:S02]  /*196d0*/  IADD3 R15, PT, PT, R20, UR4, R15 ;  /* 0x00000004140f7c10 */ /* 0x008fe4000fffe00f */
[----:B------:R-:W-:-:S03]  /*196e0*/  SHF.L.W.U32.HI R6, R11, 0x18, R10 ;  /* 0x000000180b067819 */ /* 0x000fc60000010e0a */
[----:B------:R-:W-:-:S04]  /*196f0*/  IMAD.IADD R17, R8, 0x1, R15 ;  /* 0x0000000108117824 */ /* 0x000fc800078e020f */
[C---:B------:R-:W-:Y:S01]  /*19700*/  VIADD R19, R17.reuse, 0x566d1711 ;  /* 0x566d171111137836 */ /* 0x040fe20000000000 */
[----:B------:R-:W-:-:S04]  /*19710*/  IADD3 R21, PT, PT, -R17, -0x566d1712, RZ ;  /* 0xa992e8ee11157810 */ /* 0x000fc80007ffe1ff */
[C-C-:B------:R-:W-:Y:S02]  /*19720*/  SHF.L.W.U32.HI R15, R19.reuse, 0x1a, R19.reuse ;  /* 0x0000001a130f7819 */ /* 0x140fe40000010e13 */
[C-C-:B------:R-:W-:Y:S02]  /*19730*/  SHF.L.W.U32.HI R16, R19.reuse, 0x15, R19.reuse ;  /* 0x0000001513107819 */ /* 0x140fe40000010e13 */
[C---:B------:R-:W-:Y:S02]  /*19740*/  SHF.L.W.U32.HI R20, R19.reuse, 0x7, R19 ;  /* 0x0000000713147819 */ /* 0x040fe40000010e13 */
[----:B------:R-:W-:Y:S02]  /*19750*/  LOP3.LUT R22, R19, R18, RZ, 0xc0, !PT ;  /* 0x0000001213167212 */ /* 0x000fe400078ec0ff */
[----:B------:R-:W-:Y:S02]  /*19760*/  LOP3.LUT R15, R20, R15, R16, 0x96, !PT ;  /* 0x0000000f140f7212 */ /* 0x000fe400078e9610 */
[----:B------:R-:W-:-:S04]  /*19770*/  LOP3.LUT R22, R22, R13, R21, 0xf8, !PT ;  /* 0x0000000d16167212 */ /* 0x000fc800078ef815 */
[----:B------:R-:W-:-:S04]  /*19780*/  IADD3 R22, PT, PT, R22, UR5, R15 ;  /* 0x0000000516167c10 */ /* 0x000fc8000fffe00f */
[----:B------:R-:W-:-:S04]  /*19790*/  IADD3 R22, PT, PT, R3, R22, RZ ;  /* 0x0000001603167210 */ /* 0x000fc80007ffe0ff */
[C---:B------:R-:W-:Y:S01]  /*197a0*/  IADD3 R24, PT, PT, -R22.reuse, 0x44e7c719, RZ ;  /* 0x44e7c71916187810 */ /* 0x040fe20007ffe1ff */
[----:B------:R-:W-:-:S05]  /*197b0*/  VIADD R20, R22, 0xbb1838e6 ;  /* 0xbb1838e616147836 */ /* 0x000fca0000000000 */
[C-C-:B------:R-:W-:Y:S02]  /*197c0*/  SHF.L.W.U32.HI R15, R20.reuse, 0x1a, R20.reuse ;  /* 0x0000001a140f7819 */ /* 0x140fe40000010e14 */
[C-C-:B------:R-:W-:Y:S02]  /*197d0*/  SHF.L.W.U32.HI R16, R20.reuse, 0x15, R20.reuse ;  /* 0x0000001514107819 */ /* 0x140fe40000010e14 */
[C---:B------:R-:W-:Y:S02]  /*197e0*/  SHF.L.W.U32.HI R21, R20.reuse, 0x7, R20 ;  /* 0x0000000714157819 */ /* 0x040fe40000010e14 */
[----:B------:R-:W-:Y:S02]  /*197f0*/  LOP3.LUT R23, R20, R19, RZ, 0xc0, !PT ;  /* 0x0000001314177212 */ /* 0x000fe400078ec0ff */
[----:B------:R-:W-:Y:S02]  /*19800*/  LOP3.LUT R16, R21, R15, R16, 0x96, !PT ;  /* 0x0000000f15107212 */ /* 0x000fe400078e9610 */
[----:B------:R-:W-:-:S02]  /*19810*/  LOP3.LUT R23, R23, R18, R24, 0xf8, !PT ;  /* 0x0000001217177212 */ /* 0x000fc400078ef818 */
[--C-:B------:R-:W-:Y:S02]  /*19820*/  SHF.L.W.U32.HI R15, R12, 0xa, R12.reuse ;  /* 0x0000000a0c0f7819 */ /* 0x100fe40000010e0c */
[----:B------:R-:W-:Y:S02]  /*19830*/  IADD3 R23, PT, PT, R16, R23, R13 ;  /* 0x0000001710177210 */ /* 0x000fe40007ffe00d */
[--C-:B------:R-:W-:Y:S02]  /*19840*/  SHF.L.W.U32.HI R13, R12, 0x1e, R12.reuse ;  /* 0x0000001e0c0d7819 */ /* 0x100fe40000010e0c */
[----:B------:R-:W-:Y:S02]  /*19850*/  IADD3 R23, PT, PT, R4, UR6, R23 ;  /* 0x0000000604177c10 */ /* 0x000fe4000fffe017 */
[C---:B------:R-:W-:Y:S02]  /*19860*/  SHF.L.W.U32.HI R16, R12.reuse, 0x13, R12 ;  /* 0x000000130c107819 */ /* 0x040fe40000010e0c */
[----:B------:R-:W-:-:S02]  /*19870*/  IADD3 R21, PT, PT, R12, R23, RZ ;  /* 0x000000170c157210 */ /* 0x000fc40007ffe0ff */
[----:B------:R-:W-:Y:S02]  /*19880*/  LOP3.LUT R13, R15, R13, R16, 0x96, !PT ;  /* 0x0000000d0f0d7212 */ /* 0x000fe400078e9610 */
[C-C-:B------:R-:W-:Y:S02]  /*19890*/  SHF.L.W.U32.HI R24, R21.reuse, 0x1a, R21.reuse ;  /* 0x0000001a15187819 */ /* 0x140fe40000010e15 */
[C-C-:B------:R-:W-:Y:S02]  /*198a0*/  SHF.L.W.U32.HI R25, R21.reuse, 0x15, R21.reuse ;  /* 0x0000001515197819 */ /* 0x140fe40000010e15 */
[----:B------:R-:W-:Y:S02]  /*198b0*/  SHF.L.W.U32.HI R26, R21, 0x7, R21 ;  /* 0x00000007151a7819 */ /* 0x000fe40000010e15 */
[----:B------:R-:W-:Y:S02]  /*198c0*/  LOP3.LUT R15, R12, 0xd16e48e2, RZ, 0xc0, !PT ;  /* 0xd16e48e20c0f7812 */ /* 0x000fe400078ec0ff */
[----:B------:R-:W-:-:S02]  /*198d0*/  LOP3.LUT R25, R26, R24, R25, 0x96, !PT ;  /* 0x000000181a197212 */ /* 0x000fc400078e9619 */
[----:B------:R-:W-:Y:S02]  /*198e0*/  LOP3.LUT R16, R19, R21, R20, 0xb8, !PT ;  /* 0x0000001513107212 */ /* 0x000fe400078eb814 */
[----:B------:R-:W-:Y:S02]  /*198f0*/  IADD3 R13, PT, PT, R14, R13, R15 ;  /* 0x0000000d0e0d7210 */ /* 0x000fe40007ffe00f */
[----:B------:R-:W-:-:S03]  /*19900*/  IADD3 R16, PT, PT, R25, R16, R18 ;  /* 0x0000001019107210 */ /* 0x000fc60007ffe012 */
[----:B------:R-:W-:Y:S01]  /*19910*/  VIADD R13, R13, 0x49857fb0 ;  /* 0x49857fb00d0d7836 */ /* 0x000fe20000000000 */
[----:B------:R-:W-:Y:S01]  /*19920*/  IADD3 R18, PT, PT, R9, UR7, R16 ;  /* 0x0000000709127c10 */ /* 0x000fe2000fffe010 */
[----:B------:R-:W3:Y:S03]  /*19930*/  LDCU.128 UR4, c[0x3][0xc0] ;  /* 0x00c01800ff0477ac */ /* 0x000ee60008000c00 */
[C-C-:B------:R-:W-:Y:S01]  /*19940*/  SHF.L.W.U32.HI R14, R13.reuse, 0x1e, R13.reuse ;  /* 0x0000001e0d0e7819 */ /* 0x140fe20000010e0d */
[C---:B------:R-:W-:Y:S01]  /*19950*/  IMAD.IADD R24, R13.reuse, 0x1, R18 ;  /* 0x000000010d187824 */ /* 0x040fe200078e0212 */
[C-C-:B------:R-:W-:Y:S02]  /*19960*/  SHF.L.W.U32.HI R15, R13.reuse, 0x13, R13.reuse ;  /* 0x000000130d0f7819 */ /* 0x140fe40000010e0d */
[----:B------:R-:W-:Y:S02]  /*19970*/  SHF.L.W.U32.HI R16, R13, 0xa, R13 ;  /* 0x0000000a0d107819 */ /* 0x000fe40000010e0d */
[----:B------:R-:W-:-:S02]  /*19980*/  SHF.L.W.U32.HI R25, R24, 0x1a, R24 ;  /* 0x0000001a18197819 */ /* 0x000fc40000010e18 */
[C-C-:B------:R-:W-:Y:S02]  /*19990*/  SHF.L.W.U32.HI R26, R24.reuse, 0x15, R24.reuse ;  /* 0x00000015181a7819 */ /* 0x140fe40000010e18 */
[----:B------:R-:W-:Y:S02]  /*199a0*/  SHF.L.W.U32.HI R27, R24, 0x7, R24 ;  /* 0x00000007181b7819 */ /* 0x000fe40000010e18 */
[----:B------:R-:W-:Y:S02]  /*199b0*/  LOP3.LUT R14, R16, R14, R15, 0x96, !PT ;  /* 0x0000000e100e7212 */ /* 0x000fe400078e960f */
[----:B------:R-:W-:Y:S02]  /*199c0*/  LOP3.LUT R26, R27, R25, R26, 0x96, !PT ;  /* 0x000000191b1a7212 */ /* 0x000fe400078e961a */
[----:B------:R-:W-:Y:S02]  /*199d0*/  LOP3.LUT R15, R12, 0x6a09e667, R13, 0xe8, !PT ;  /* 0x6a09e6670c0f7812 */ /* 0x000fe400078ee80d */
[----:B------:R-:W-:-:S02]  /*199e0*/  LOP3.LUT R16, R20, R24, R21, 0xb8, !PT ;  /* 0x0000001814107212 */ /* 0x000fc400078eb815 */
[----:B------:R-:W-:Y:S02]  /*199f0*/  IADD3 R14, PT, PT, R17, R14, R15 ;  /* 0x0000000e110e7210 */ /* 0x000fe40007ffe00f */
[----:B------:R-:W-:-:S03]  /*19a00*/  IADD3 R19, PT, PT, R26, R16, R19 ;  /* 0x000000101a137210 */ /* 0x000fc60007ffe013 */
[----:B------:R-:W-:Y:S01]  /*19a10*/  VIADD R14, R14, 0x9b05688c ;  /* 0x9b05688c0e0e7836 */ /* 0x000fe20000000000 */
[----:B---3--:R-:W-:-:S04]  /*19a20*/  IADD3 R19, PT, PT, R6, UR4, R19 ;  /* 0x0000000406137c10 */ /* 0x008fc8000fffe013 */
[C-C-:B------:R-:W-:Y:S01]  /*19a30*/  SHF.L.W.U32.HI R10, R14.reuse, 0x1e, R14.reuse ;  /* 0x0000001e0e0a7819 */ /* 0x140fe20000010e0e */
[C---:B------:R-:W-:Y:S01]  /*19a40*/  IMAD.IADD R25, R14.reuse, 0x1, R19 ;  /* 0x000000010e197824 */ /* 0x040fe200078e0213 */
[C-C-:B------:R-:W-:Y:S02]  /*19a50*/  SHF.L.W.U32.HI R15, R14.reuse, 0x13, R14.reuse ;  /* 0x000000130e0f7819 */ /* 0x140fe40000010e0e */
[----:B------:R-:W-:Y:S02]  /*19a60*/  SHF.L.W.U32.HI R16, R14, 0xa, R14 ;  /* 0x0000000a0e107819 */ /* 0x000fe40000010e0e */
[C-C-:B------:R-:W-:Y:S02]  /*19a70*/  SHF.L.W.U32.HI R17, R25.reuse, 0x1a, R25.reuse ;  /* 0x0000001a19117819 */ /* 0x140fe40000010e19 */
[C-C-:B------:R-:W-:Y:S02]  /*19a80*/  SHF.L.W.U32.HI R26, R25.reuse, 0x15, R25.reuse ;  /* 0x00000015191a7819 */ /* 0x140fe40000010e19 */
[----:B------:R-:W-:-:S02]  /*19a90*/  SHF.L.W.U32.HI R27, R25, 0x7, R25 ;  /* 0x00000007191b7819 */ /* 0x000fc40000010e19 */
[----:B------:R-:W-:Y:S02]  /*19aa0*/  LOP3.LUT R15, R16, R10, R15, 0x96, !PT ;  /* 0x0000000a100f7212 */ /* 0x000fe400078e960f */
[----:B------:R-:W-:Y:S02]  /*19ab0*/  LOP3.LUT R12, R13, R12, R14, 0xe8, !PT ;  /* 0x0000000c0d0c7212 */ /* 0x000fe400078ee80e */
[----:B------:R-:W-:Y:S02]  /*19ac0*/  LOP3.LUT R17, R27, R17, R26, 0x96, !PT ;  /* 0x000000111b117212 */ /* 0x000fe400078e961a */
[----:B------:R-:W-:Y:S02]  /*19ad0*/  LOP3.LUT R0, R21, R25, R24, 0xb8, !PT ;  /* 0x0000001915007212 */ /* 0x000fe400078eb818 */
[----:B------:R-:W-:Y:S02]  /*19ae0*/  IADD3 R12, PT, PT, R22, R15, R12 ;  /* 0x0000000f160c7210 */ /* 0x000fe40007ffe00c */
[----:B------:R-:W-:-:S02]  /*19af0*/  SHF.L.W.U32.HI R10, R2, 0x18, R11 ;  /* 0x00000018020a7819 */ /* 0x000fc40000010e0b */
[----:B------:R-:W-:Y:S02]  /*19b00*/  IADD3 R17, PT, PT, R17, R0, R20 ;  /* 0x0000000011117210 */ /* 0x000fe40007ffe014 */
[----:B------:R-:W-:Y:S02]  /*19b10*/  IADD3 R15, PT, PT, R12, 0x510e527f, RZ ;  /* 0x510e527f0c0f7810 */ /* 0x000fe40007ffe0ff */
[----:B------:R-:W-:Y:S02]  /*19b20*/  IADD3 R16, PT, PT, R10, UR5, R17 ;  /* 0x000000050a107c10 */ /* 0x000fe4000fffe011 */
[C-C-:B------:R-:W-:Y:S02]  /*19b30*/  SHF.L.W.U32.HI R0, R15.reuse, 0x1e, R15.reuse ;  /* 0x0000001e0f007819 */ /* 0x140fe40000010e0f */
[C-C-:B------:R-:W-:Y:S01]  /*19b40*/  SHF.L.W.U32.HI R11, R15.reuse, 0x13, R15.reuse ;  /* 0x000000130f0b7819 */ /* 0x140fe20000010e0f */
[C---:B------:R-:W-:Y:S01]  /*19b50*/  IMAD.IADD R20, R15.reuse, 0x1, R16 ;  /* 0x000000010f147824 */ /* 0x040fe200078e0210 */
[----:B------:R-:W-:-:S02]  /*19b60*/  SHF.L.W.U32.HI R12, R15, 0xa, R15 ;  /* 0x0000000a0f0c7819 */ /* 0x000fc40000010e0f */
[----:B------:R-:W-:Y:S02]  /*19b70*/  LOP3.LUT R13, R14, R13, R15, 0xe8, !PT ;  /* 0x0000000d0e0d7212 */ /* 0x000fe400078ee80f */
[C-C-:B------:R-:W-:Y:S02]  /*19b80*/  SHF.L.W.U32.HI R17, R20.reuse, 0x1a, R20.reuse ;  /* 0x0000001a14117819 */ /* 0x140fe40000010e14 */
[C-C-:B------:R-:W-:Y:S02]  /*19b90*/  SHF.L.W.U32.HI R22, R20.reuse, 0x15, R20.reuse ;  /* 0x0000001514167819 */ /* 0x140fe40000010e14 */
[----:B------:R-:W-:Y:S02]  /*19ba0*/  SHF.L.W.U32.HI R26, R20, 0x7, R20 ;  /* 0x00000007141a7819 */ /* 0x000fe40000010e14 */
[----:B------:R-:W-:Y:S02]  /*19bb0*/  LOP3.LUT R0, R12, R0, R11, 0x96, !PT ;  /* 0x000000000c007212 */ /* 0x000fe400078e960b */
[----:B------:R-:W-:-:S02]  /*19bc0*/  LOP3.LUT R22, R26, R17, R22, 0x96, !PT ;  /* 0x000000111a167212 */ /* 0x000fc400078e9616 */
[----:B------:R-:W-:Y:S02]  /*19bd0*/  LOP3.LUT R17, R24, R20, R25, 0xb8, !PT ;  /* 0x0000001418117212 */ /* 0x000fe400078eb819 */
[----:B------:R-:W-:Y:S02]  /*19be0*/  LEA R11, R2, 0x800000, 0x18 ;  /* 0x00800000020b7811 */ /* 0x000fe400078ec0ff */
[----:B------:R-:W-:Y:S02]  /*19bf0*/  IADD3 R22, PT, PT, R22, R17, R21 ;  /* 0x0000001116167210 */ /* 0x000fe40007ffe015 */
[----:B------:R-:W-:Y:S02]  /*19c00*/  IADD3 R0, PT, PT, R23, R0, R13 ;  /* 0x0000000017007210 */ /* 0x000fe40007ffe00d */
[----:B------:R-:W-:Y:S02]  /*19c10*/  IADD3 R21, PT, PT, R11, UR6, R22 ;  /* 0x000000060b157c10 */ /* 0x000fe4000fffe016 */
[----:B------:R-:W-:-:S02]  /*19c20*/  SHF.L.W.U32.HI R2, R0, 0x1e, R0 ;  /* 0x0000001e00027819 */ /* 0x000fc40000010e00 */
[C-C-:B------:R-:W-:Y:S01]  /*19c30*/  SHF.L.W.U32.HI R13, R0.reuse, 0x13, R0.reuse ;  /* 0x00000013000d7819 */ /* 0x140fe20000010e00 */
[C---:B------:R-:W-:Y:S01]  /*19c40*/  IMAD.IADD R23, R0.reuse, 0x1, R21 ;  /* 0x0000000100177824 */ /* 0x040fe200078e0215 */
[--C-:B------:R-:W-:Y:S02]  /*19c50*/  SHF.L.W.U32.HI R12, R0, 0xa, R0.reuse ;  /* 0x0000000a000c7819 */ /* 0x100fe40000010e00 */
[----:B------:R-:W-:Y:S02]  /*19c60*/  LOP3.LUT R14, R15, R14, R0, 0xe8, !PT ;  /* 0x0000000e0f0e7212 */ /* 0x000fe400078ee800 */
[C-C-:B------:R-:W-:Y:S02]  /*19c70*/  SHF.L.W.U32.HI R17, R23.reuse, 0x1a, R23.reuse ;  /* 0x0000001a17117819 */ /* 0x140fe40000010e17 */
[C-C-:B------:R-:W-:Y:S02]  /*19c80*/  SHF.L.W.U32.HI R22, R23.reuse, 0x15, R23.reuse ;  /* 0x0000001517167819 */ /* 0x140fe40000010e17 */
[----:B------:R-:W-:-:S02]  /*19c90*/  SHF.L.W.U32.HI R26, R23, 0x7, R23 ;  /* 0x00000007171a7819 */ /* 0x000fc40000010e17 */
[----:B------:R-:W-:Y:S02]  /*19ca0*/  LOP3.LUT R13, R12, R2, R13, 0x96, !PT ;  /* 0x000000020c0d7212 */ /* 0x000fe400078e960d */
[----:B------:R-:W-:Y:S02]  /*19cb0*/  LOP3.LUT R17, R26, R17, R22, 0x96, !PT ;  /* 0x000000111a117212 */ /* 0x000fe400078e9616 */
[----:B------:R-:W-:Y:S02]  /*19cc0*/  LOP3.LUT R22, R25, R23, R20, 0xb8, !PT ;  /* 0x0000001719167212 */ /* 0x000fe400078eb814 */
[----:B------:R-:W-:Y:S02]  /*19cd0*/  IADD3 R13, PT, PT, R18, R13, R14 ;  /* 0x0000000d120d7210 */ /* 0x000fe40007ffe00e */
[----:B------:R-:W-:Y:S02]  /*19ce0*/  IADD3 R17, PT, PT, R17, R22, R24 ;  /* 0x0000001611117210 */ /* 0x000fe40007ffe018 */
[----:B------:R-:W-:-:S02]  /*19cf0*/  SHF.L.W.U32.HI R2, R13, 0x1e, R13 ;  /* 0x0000001e0d027819 */ /* 0x000fc40000010e0d */
[--C-:B------:R-:W-:Y:S01]  /*19d00*/  SHF.L.W.U32.HI R12, R13, 0xa, R13.reuse ;  /* 0x0000000a0d0c7819 */ /* 0x100fe20000010e0d */
[----:B------:R-:W-:Y:S01]  /*19d10*/  VIADD R18, R17, UR7 ;  /* 0x0000000711127c36 */ /* 0x000fe20008000000 */
[----:B------:R-:W3:Y:S01]  /*19d20*/  LDCU.128 UR4, c[0x3][0xd0] ;  /* 0x00c01a00ff0477ac */ /* 0x000ee20008000c00 */
[C-C-:B------:R-:W-:Y:S02]  /*19d30*/  SHF.L.W.U32.HI R17, R13.reuse, 0x13, R13.reuse ;  /* 0x000000130d117819 */ /* 0x140fe40000010e0d */
[----:B------:R-:W-:Y:S02]  /*19d40*/  LOP3.LUT R15, R0, R15, R13, 0xe8, !PT ;  /* 0x0000000f000f7212 */ /* 0x000fe400078ee80d */
[----:B------:R-:W-:Y:S02]  /*19d50*/  IADD3 R22, PT, PT, R13, R18, RZ ;  /* 0x000000120d167210 */ /* 0x000fe40007ffe0ff */
[----:B------:R-:W-:Y:S02]  /*19d60*/  LOP3.LUT R2, R12, R2, R17, 0x96, !PT ;  /* 0x000000020c027212 */ /* 0x000fe400078e9611 */
[----:B------:R-:W-:-:S02]  /*19d70*/  SHF.L.W.U32.HI R14, R22, 0x1a, R22 ;  /* 0x0000001a160e7819 */ /* 0x000fc40000010e16 */
[C-C-:B------:R-:W-:Y:S02]  /*19d80*/  SHF.L.W.U32.HI R27, R22.reuse, 0x15, R22.reuse ;  /* 0x00000015161b7819 */ /* 0x140fe40000010e16 */
[----:B------:R-:W-:Y:S02]  /*19d90*/  SHF.L.W.U32.HI R24, R22, 0x7, R22 ;  /* 0x0000000716187819 */ /* 0x000fe40000010e16 */
[----:B------:R-:W-:Y:S02]  /*19da0*/  IADD3 R2, PT, PT, R19, R2, R15 ;  /* 0x0000000213027210 */ /* 0x000fe40007ffe00f */
[----:B------:R-:W-:Y:S02]  /*19db0*/  LOP3.LUT R14, R24, R14, R27, 0x96, !PT ;  /* 0x0000000e180e7212 */ /* 0x000fe400078e961b */
[----:B------:R-:W-:Y:S02]  /*19dc0*/  LOP3.LUT R24, R20, R22, R23, 0xb8, !PT ;  /* 0x0000001614187212 */ /* 0x000fe400078eb817 */
[----:B------:R-:W-:-:S02]  /*19dd0*/  SHF.L.W.U32.HI R12, R2, 0x1e, R2 ;  /* 0x0000001e020c7819 */ /* 0x000fc40000010e02 */
[----:B------:R-:W-:Y:S02]  /*19de0*/  IADD3 R14, PT, PT, R14, R24, R25 ;  /* 0x000000180e0e7210 */ /* 0x000fe40007ffe019 */
[--C-:B------:R-:W-:Y:S02]  /*19df0*/  SHF.L.W.U32.HI R15, R2, 0x13, R2.reuse ;  /* 0x00000013020f7819 */ /* 0x100fe40000010e02 */
[--C-:B------:R-:W-:Y:S01]  /*19e00*/  LOP3.LUT R0, R13, R0, R2.reuse, 0xe8, !PT ;  /* 0x000000000d007212 */ /* 0x100fe200078ee802 */
[----:B---3--:R-:W-:Y:S01]  /*19e10*/  VIADD R19, R14, UR4 ;  /* 0x000000040e137c36 */ /* 0x008fe20008000000 */
[----:B------:R-:W-:-:S03]  /*19e20*/  SHF.L.W.U32.HI R14, R2, 0xa, R2 ;  /* 0x0000000a020e7819 */ /* 0x000fc60000010e02 */
[----:B------:R-:W-:Y:S01]  /*19e30*/  IMAD.IADD R25, R2, 0x1, R19 ;  /* 0x0000000102197824 */ /* 0x000fe200078e0213 */
[----:B------:R-:W-:-:S04]  /*19e40*/  LOP3.LUT R15, R14, R12, R15, 0x96, !PT ;  /* 0x0000000c0e0f7212 */ /* 0x000fc800078e960f */
[C-C-:B------:R-:W-:Y:S02]  /*19e50*/  SHF.L.W.U32.HI R17, R25.reuse, 0x1a, R25.reuse ;  /* 0x0000001a19117819 */ /* 0x140fe40000010e19 */
[C-C-:B------:R-:W-:Y:S02]  /*19e60*/  SHF.L.W.U32.HI R24, R25.reuse, 0x15, R25.reuse ;  /* 0x0000001519187819 */ /* 0x140fe40000010e19 */
[----:B------:R-:W-:Y:S02]  /*19e70*/  SHF.L.W.U32.HI R26, R25, 0x7, R25 ;  /* 0x00000007191a7819 */ /* 0x000fe40000010e19 */
[----:B------:R-:W-:Y:S02]  /*19e80*/  IADD3 R15, PT, PT, R16, R15, R0 ;  /* 0x0000000f100f7210 */ /* 0x000fe40007ffe000 */
[----:B------:R-:W-:Y:S02]  /*19e90*/  LOP3.LUT R17, R26, R17, R24, 0x96, !PT ;  /* 0x000000111a117212 */ /* 0x000fe400078e9618 */
[----:B------:R-:W-:-:S02]  /*19ea0*/  LOP3.LUT R24, R23, R25, R22, 0xb8, !PT ;  /* 0x0000001917187212 */ /* 0x000fc400078eb816 */
[--C-:B------:R-:W-:Y:S02]  /*19eb0*/  SHF.L.W.U32.HI R0, R15, 0x1e, R15.reuse ;  /* 0x0000001e0f007819 */ /* 0x100fe40000010e0f */
[----:B------:R-:W-:Y:S02]  /*19ec0*/  IADD3 R17, PT, PT, R17, R24, R20 ;  /* 0x0000001811117210 */ /* 0x000fe40007ffe014 */
[--C-:B------:R-:W-:Y:S02]  /*19ed0*/  SHF.L.W.U32.HI R12, R15, 0xa, R15.reuse ;  /* 0x0000000a0f0c7819 */ /* 0x100fe40000010e0f */
[--C-:B------:R-:W-:Y:S01]  /*19ee0*/  LOP3.LUT R13, R2, R13, R15.reuse, 0xe8, !PT ;  /* 0x0000000d020d7212 */ /* 0x100fe200078ee80f */
[----:B------:R-:W-:Y:S01]  /*19ef0*/  VIADD R16, R17, UR5 ;  /* 0x0000000511107c36 */ /* 0x000fe20008000000 */
[----:B------:R-:W-:-:S04]  /*19f00*/  SHF.L.W.U32.HI R17, R15, 0x13, R15 ;  /* 0x000000130f117819 */ /* 0x000fc80000010e0f */
[----:B------:R-:W-:Y:S02]  /*19f10*/  IADD3 R20, PT, PT, R15, R16, RZ ;  /* 0x000000100f147210 */ /* 0x000fe40007ffe0ff */
[----:B------:R-:W-:Y:S02]  /*19f20*/  LOP3.LUT R0, R12, R0, R17, 0x96, !PT ;  /* 0x000000000c007212 */ /* 0x000fe400078e9611 */
[C-C-:B------:R-:W-:Y:S02]  /*19f30*/  SHF.L.W.U32.HI R14, R20.reuse, 0x1a, R20.reuse ;  /* 0x0000001a140e7819 */ /* 0x140fe40000010e14 */
[C-C-:B------:R-:W-:Y:S02]  /*19f40*/  SHF.L.W.U32.HI R27, R20.reuse, 0x15, R20.reuse ;  /* 0x00000015141b7819 */ /* 0x140fe40000010e14 */
[----:B------:R-:W-:Y:S02]  /*19f50*/  SHF.L.W.U32.HI R24, R20, 0x7, R20 ;  /* 0x0000000714187819 */ /* 0x000fe40000010e14 */
[----:B------:R-:W-:-:S02]  /*19f60*/  IADD3 R0, PT, PT, R21, R0, R13 ;  /* 0x0000000015007210 */ /* 0x000fc40007ffe00d */
[----:B------:R-:W-:Y:S02]  /*19f70*/  LOP3.LUT R14, R24, R14, R27, 0x96, !PT ;  /* 0x0000000e180e7212 */ /* 0x000fe400078e961b */
[----:B------:R-:W-:Y:S02]  /*19f80*/  LOP3.LUT R24, R22, R20, R25, 0xb8, !PT ;  /* 0x0000001416187212 */ /* 0x000fe400078eb819 */
[--C-:B------:R-:W-:Y:S02]  /*19f90*/  SHF.L.W.U32.HI R12, R0, 0x1e, R0.reuse ;  /* 0x0000001e000c7819 */ /* 0x100fe40000010e00 */
[----:B------:R-:W-:Y:S02]  /*19fa0*/  IADD3 R14, PT, PT, R14, R24, R23 ;  /* 0x000000180e0e7210 */ /* 0x000fe40007ffe017 */
[--C-:B------:R-:W-:Y:S02]  /*19fb0*/  SHF.L.W.U32.HI R13, R0, 0x13, R0.reuse ;  /* 0x00000013000d7819 */ /* 0x100fe40000010e00 */
[--C-:B------:R-:W-:Y:S01]  /*19fc0*/  LOP3.LUT R2, R15, R2, R0.reuse, 0xe8, !PT ;  /* 0x000000020f027212 */ /* 0x100fe200078ee800 */
[----:B------:R-:W-:Y:S01]  /*19fd0*/  VIADD R21, R14, UR6 ;  /* 0x000000060e157c36 */ /* 0x000fe20008000000 */
[----:B------:R-:W-:-:S03]  /*19fe0*/  SHF.L.W.U32.HI R14, R0, 0xa, R0 ;  /* 0x0000000a000e7819 */ /* 0x000fc60000010e00 */
[----:B------:R-:W-:Y:S01]  /*19ff0*/  IMAD.IADD R23, R0, 0x1, R21 ;  /* 0x0000000100177824 */ /* 0x000fe200078e0215 */
[----:B------:R-:W-:-:S04]  /*1a000*/  LOP3.LUT R13, R14, R12, R13, 0x96, !PT ;  /* 0x0000000c0e0d7212 */ /* 0x000fc800078e960d */
[C-C-:B------:R-:W-:Y:S02]  /*1a010*/  SHF.L.W.U32.HI R17, R23.reuse, 0x1a, R23.reuse ;  /* 0x0000001a17117819 */ /* 0x140fe40000010e17 */
[C-C-:B------:R-:W-:Y:S02]  /*1a020*/  SHF.L.W.U32.HI R24, R23.reuse, 0x15, R23.reuse ;  /* 0x0000001517187819 */ /* 0x140fe40000010e17 */
[----:B------:R-:W-:-:S04]  /*1a030*/  SHF.L.W.U32.HI R26, R23, 0x7, R23 ;  /* 0x00000007171a7819 */ /* 0x000fc80000010e17 */
[----:B------:R-:W-:Y:S02]  /*1a040*/  LOP3.LUT R17, R26, R17, R24, 0x96, !PT ;  /* 0x000000111a117212 */ /* 0x000fe400078e9618 */
[----:B------:R-:W-:-:S04]  /*1a050*/  LOP3.LUT R24, R25, R23, R20, 0xb8, !PT ;  /* 0x0000001719187212 */ /* 0x000fc800078eb814 */
[----:B------:R-:W-:Y:S02]  /*1a060*/  IADD3 R24, PT, PT, R17, R24, R22 ;  /* 0x0000001811187210 */ /* 0x000fe40007ffe016 */
[----:B------:R-:W-:-:S03]  /*1a070*/  IADD3 R17, PT, PT, R18, R13, R2 ;  /* 0x0000000d12117210 */ /* 0x000fc60007ffe002 */
[----:B------:R-:W-:Y:S01]  /*1a080*/  VIADD R24, R24, UR7 ;  /* 0x0000000718187c36 */ /* 0x000fe20008000000 */
[C-C-:B------:R-:W-:Y:S01]  /*1a090*/  SHF.L.W.U32.HI R2, R17.reuse, 0x1e, R17.reuse ;  /* 0x0000001e11027819 */ /* 0x140fe20000010e11 */
[----:B------:R-:W3:Y:S01]  /*1a0a0*/  LDCU.128 UR4, c[0x3][0xf0] ;  /* 0x00c01e00ff0477ac */ /* 0x000ee20008000c00 */
[C-C-:B------:R-:W-:Y:S02]  /*1a0b0*/  SHF.L.W.U32.HI R13, R17.reuse, 0x13, R17.reuse ;  /* 0x00000013110d7819 */ /* 0x140fe40000010e11 */
[C---:B------:R-:W-:Y:S02]  /*1a0c0*/  IADD3 R18, PT, PT, R17.reuse, R24, RZ ;  /* 0x0000001811127210 */ /* 0x040fe40007ffe0ff */
[----:B------:R-:W-:Y:S02]  /*1a0d0*/  SHF.L.W.U32.HI R12, R17, 0xa, R17 ;  /* 0x0000000a110c7819 */ /* 0x000fe40000010e11 */
[C-C-:B------:R-:W-:Y:S02]  /*1a0e0*/  SHF.L.W.U32.HI R14, R18.reuse, 0x1a, R18.reuse ;  /* 0x0000001a120e7819 */ /* 0x140fe40000010e12 */
[----:B------:R-:W-:-:S02]  /*1a0f0*/  SHF.L.W.U32.HI R27, R18, 0x15, R18 ;  /* 0x00000015121b7819 */ /* 0x000fc40000010e12 */
[----:B------:R-:W-:Y:S02]  /*1a100*/  SHF.L.W.U32.HI R22, R18, 0x7, R18 ;  /* 0x0000000712167819 */ /* 0x000fe40000010e12 */
[----:B------:R-:W-:Y:S02]  /*1a110*/  LOP3.LUT R2, R12, R2, R13, 0x96, !PT ;  /* 0x000000020c027212 */ /* 0x000fe400078e960d */
[----:B------:R-:W-:Y:S02]  /*1a120*/  LOP3.LUT R14, R22, R14, R27, 0x96, !PT ;  /* 0x0000000e160e7212 */ /* 0x000fe400078e961b */
[----:B------:R-:W-:Y:S02]  /*1a130*/  LOP3.LUT R22, R20, R18, R23, 0xb8, !PT ;  /* 0x0000001214167212 */ /* 0x000fe400078eb817 */
[----:B------:R-:W-:Y:S02]  /*1a140*/  LOP3.LUT R15, R0, R15, R17, 0xe8, !PT ;  /* 0x0000000f000f7212 */ /* 0x000fe400078ee811 */
[----:B------:R-:W-:-:S02]  /*1a150*/  IADD3 R25, PT, PT, R14, R22, R25 ;  /* 0x000000160e197210 */ /* 0x000fc40007ffe019 */
[----:B------:R-:W-:-:S03]  /*1a160*/  IADD3 R12, PT, PT, R19, R2, R15 ;  /* 0x00000002130c7210 */ /* 0x000fc60007ffe00f */
[----:B-1----:R-:W-:Y:S01]  /*1a170*/  IMAD.IADD R25, R25, 0x1, R28 ;  /* 0x0000000119197824 */ /* 0x002fe200078e021c */
[C-C-:B------:R-:W-:Y:S02]  /*1a180*/  SHF.L.W.U32.HI R2, R12.reuse, 0x1e, R12.reuse ;  /* 0x0000001e0c027819 */ /* 0x140fe40000010e0c */
[C-C-:B------:R-:W-:Y:S01]  /*1a190*/  SHF.L.W.U32.HI R13, R12.reuse, 0x13, R12.reuse ;  /* 0x000000130c0d7819 */ /* 0x140fe20000010e0c */
[C---:B------:R-:W-:Y:S01]  /*1a1a0*/  IMAD.IADD R27, R12.reuse, 0x1, R25 ;  /* 0x000000010c1b7824 */ /* 0x040fe200078e0219 */
[--C-:B------:R-:W-:Y:S02]  /*1a1b0*/  SHF.L.W.U32.HI R14, R12, 0xa, R12.reuse ;  /* 0x0000000a0c0e7819 */ /* 0x100fe40000010e0c */
[----:B------:R-:W-:Y:S02]  /*1a1c0*/  LOP3.LUT R0, R17, R0, R12, 0xe8, !PT ;  /* 0x0000000011007212 */ /* 0x000fe400078ee80c */
[C-C-:B------:R-:W-:Y:S02]  /*1a1d0*/  SHF.L.W.U32.HI R15, R27.reuse, 0x1a, R27.reuse ;  /* 0x0000001a1b0f7819 */ /* 0x140fe40000010e1b */
[----:B------:R-:W-:-:S02]  /*1a1e0*/  SHF.L.W.U32.HI R22, R27, 0x15, R27 ;  /* 0x000000151b167819 */ /* 0x000fc40000010e1b */
[----:B------:R-:W-:Y:S02]  /*1a1f0*/  SHF.L.W.U32.HI R19, R27, 0x7, R27 ;  /* 0x000000071b137819 */ /* 0x000fe40000010e1b */
[----:B------:R-:W-:Y:S02]  /*1a200*/  LOP3.LUT R13, R14, R2, R13, 0x96, !PT ;  /* 0x000000020e0d7212 */ /* 0x000fe400078e960d */
[----:B------:R-:W-:Y:S02]  /*1a210*/  LOP3.LUT R15, R19, R15, R22, 0x96, !PT ;  /* 0x0000000f130f7212 */ /* 0x000fe400078e9616 */
[----:B------:R-:W-:Y:S02]  /*1a220*/  LOP3.LUT R19, R23, R27, R18, 0xb8, !PT ;  /* 0x0000001b17137212 */ /* 0x000fe400078eb812 */
[----:B------:R-:W-:Y:S02]  /*1a230*/  SHF.R.U32.HI R2, RZ, 0x3, R7 ;  /* 0x00000003ff027819 */ /* 0x000fe40000011607 */
[----:B------:R-:W-:-:S02]  /*1a240*/  IADD3 R20, PT, PT, R15, R19, R20 ;  /* 0x000000130f147210 */ /* 0x000fc40007ffe014 */
[----:B------:R-:W-:Y:S02]  /*1a250*/  IADD3 R15, PT, PT, R16, R13, R0 ;  /* 0x0000000d100f7210 */ /* 0x000fe40007ffe000 */
[----:B------:R-:W-:Y:S02]  /*1a260*/  IADD3 R22, PT, PT, R20, 0x108, R29 ;  /* 0x0000010814167810 */ /* 0x000fe40007ffe01d */
[C-C-:B------:R-:W-:Y:S02]  /*1a270*/  SHF.L.W.U32.HI R0, R7.reuse, 0x19, R7.reuse ;  /* 0x0000001907007819 */ /* 0x140fe40000010e07 */
[----:B------:R-:W-:Y:S01]  /*1a280*/  SHF.L.W.U32.HI R13, R7, 0xe, R7 ;  /* 0x0000000e070d7819 */ /* 0x000fe20000010e07 */
[C---:B------:R-:W-:Y:S01]  /*1a290*/  IMAD.IADD R26, R15.reuse, 0x1, R22 ;  /* 0x000000010f1a7824 */ /* 0x040fe200078e0216 */
[----:B------:R-:W-:Y:S02]  /*1a2a0*/  SHF.L.W.U32.HI R14, R15, 0xa, R15 ;  /* 0x0000000a0f0e7819 */ /* 0x000fe40000010e0f */
[----:B------:R-:W-:-:S02]  /*1a2b0*/  LOP3.LUT R0, R2, R0, R13, 0x96, !PT ;  /* 0x0000000002007212 */ /* 0x000fc400078e960d */
[C-C-:B------:R-:W-:Y:S02]  /*1a2c0*/  SHF.L.W.U32.HI R16, R26.reuse, 0x1a, R26.reuse ;  /* 0x0000001a1a107819 */ /* 0x140fe40000010e1a */
[C-C-:B------:R-:W-:Y:S02]  /*1a2d0*/  SHF.L.W.U32.HI R19, R26.reuse, 0x15, R26.reuse ;  /* 0x000000151a137819 */ /* 0x140fe40000010e1a */
[----:B------:R-:W-:Y:S02]  /*1a2e0*/  SHF.L.W.U32.HI R20, R26, 0x7, R26 ;  /* 0x000000071a147819 */ /* 0x000fe40000010e1a */
[C---:B------:R-:W-:Y:S02]  /*1a2f0*/  SHF.L.W.U32.HI R2, R15.reuse, 0x1e, R15 ;  /* 0x0000001e0f027819 */ /* 0x040fe40000010e0f */
[----:B------:R-:W-:Y:S02]  /*1a300*/  LOP3.LUT R16, R20, R16, R19, 0x96, !PT ;  /* 0x0000001014107212 */ /* 0x000fe400078e9613 */
[----:B------:R-:W-:-:S02]  /*1a310*/  SHF.L.W.U32.HI R13, R15, 0x13, R15 ;  /* 0x000000130f0d7819 */ /* 0x000fc40000010e0f */
[----:B------:R-:W-:Y:S02]  /*1a320*/  LOP3.LUT R20, R18, R26, R27, 0xb8, !PT ;  /* 0x0000001a12147212 */ /* 0x000fe400078eb81b */
[----:B------:R-:W-:Y:S02]  /*1a330*/  IADD3 R19, PT, PT, R5, R0, RZ ;  /* 0x0000000005137210 */ /* 0x000fe40007ffe0ff */
[----:B------:R-:W-:Y:S02]  /*1a340*/  LOP3.LUT R2, R14, R2, R13, 0x96, !PT ;  /* 0x000000020e027212 */ /* 0x000fe400078e960d */
[----:B------:R-:W-:Y:S02]  /*1a350*/  LOP3.LUT R17, R12, R17, R15, 0xe8, !PT ;  /* 0x000000110c117212 */ /* 0x000fe400078ee80f */
[----:B------:R-:W-:Y:S02]  /*1a360*/  IADD3 R20, PT, PT, R16, R20, R23 ;  /* 0x0000001410147210 */ /* 0x000fe40007ffe017 */
[----:B------:R-:W-:-:S02]  /*1a370*/  IADD3 R16, PT, PT, R21, R2, R17 ;  /* 0x0000000215107210 */ /* 0x000fc40007ffe011 */
[----:B0-----:R-:W-:Y:S02]  /*1a380*/  IADD3 R23, PT, PT, R19, R30, R20 ;  /* 0x0000001e13177210 */ /* 0x001fe40007ffe014 */
[C-C-:B------:R-:W-:Y:S02]  /*1a390*/  SHF.L.W.U32.HI R0, R8.reuse, 0x19, R8.reuse ;  /* 0x0000001908007819 */ /* 0x140fe40000010e08 */
[--C-:B------:R-:W-:Y:S01]  /*1a3a0*/  SHF.L.W.U32.HI R5, R8, 0xe, R8.reuse ;  /* 0x0000000e08057819 */ /* 0x100fe20000010e08 */
[C---:B------:R-:W-:Y:S01]  /*1a3b0*/  IMAD.IADD R29, R16.reuse, 0x1, R23 ;  /* 0x00000001101d7824 */ /* 0x040fe200078e0217 */
[----:B------:R-:W-:Y:S02]  /*1a3c0*/  SHF.R.U32.HI R2, RZ, 0x3, R8 ;  /* 0x00000003ff027819 */ /* 0x000fe40000011608 */
[----:B------:R-:W-:Y:S02]  /*1a3d0*/  SHF.L.W.U32.HI R13, R16, 0x1e, R16 ;  /* 0x0000001e100d7819 */ /* 0x000fe40000010e10 */
[----:B------:R-:W-:-:S02]  /*1a3e0*/  SHF.L.W.U32.HI R20, R29, 0x1a, R29 ;  /* 0x0000001a1d147819 */ /* 0x000fc40000010e1d */
[C-C-:B------:R-:W-:Y:S02]  /*1a3f0*/  SHF.L.W.U32.HI R21, R29.reuse, 0x15, R29.reuse ;  /* 0x000000151d157819 */ /* 0x140fe40000010e1d */
[----:B------:R-:W-:Y:S02]  /*1a400*/  SHF.L.W.U32.HI R28, R29, 0x7, R29 ;  /* 0x000000071d1c7819 */ /* 0x000fe40000010e1d */
[C-C-:B------:R-:W-:Y:S02]  /*1a410*/  SHF.L.W.U32.HI R14, R16.reuse, 0x13, R16.reuse ;  /* 0x00000013100e7819 */ /* 0x140fe40000010e10 */
[----:B------:R-:W-:Y:S02]  /*1a420*/  SHF.L.W.U32.HI R17, R16, 0xa, R16 ;  /* 0x0000000a10117819 */ /* 0x000fe40000010e10 */
[----:B------:R-:W-:Y:S02]  /*1a430*/  LOP3.LUT R0, R2, R0, R5, 0x96, !PT ;  /* 0x0000000002007212 */ /* 0x000fe400078e9605 */
[----:B------:R-:W-:-:S02]  /*1a440*/  LOP3.LUT R21, R28, R20, R21, 0x96, !PT ;  /* 0x000000141c157212 */ /* 0x000fc400078e9615 */
[----:B------:R-:W-:Y:S02]  /*1a450*/  LOP3.LUT R2, R27, R29, R26, 0xb8, !PT ;  /* 0x0000001d1b027212 */ /* 0x000fe400078eb81a */
[----:B------:R-:W-:Y:S02]  /*1a460*/  LOP3.LUT R13, R17, R13, R14, 0x96, !PT ;  /* 0x0000000d110d7212 */ /* 0x000fe400078e960e */
[----:B------:R-:W-:Y:S02]  /*1a470*/  LOP3.LUT R12, R15, R12, R16, 0xe8, !PT ;  /* 0x0000000c0f0c7212 */ /* 0x000fe400078ee810 */
[----:B------:R-:W-:Y:S02]  /*1a480*/  IADD3 R0, PT, PT, R7, 0xa50000, R0 ;  /* 0x00a5000007007810 */ /* 0x000fe40007ffe000 */
[----:B------:R-:W-:Y:S02]  /*1a490*/  IADD3 R2, PT, PT, R21, R2, R18 ;  /* 0x0000000215027210 */ /* 0x000fe40007ffe012 */
[----:B------:R-:W-:-:S02]  /*1a4a0*/  IADD3 R17, PT, PT, R24, R13, R12 ;  /* 0x0000000d18117210 */ /* 0x000fc40007ffe00c */
[----:B------:R-:W-:Y:S02]  /*1a4b0*/  IADD3 R24, PT, PT, R0, R31, R2 ;  /* 0x0000001f00187210 */ /* 0x000fe40007ffe002 */
[C-C-:B------:R-:W-:Y:S02]  /*1a4c0*/  SHF.L.W.U32.HI R2, R19.reuse, 0xf, R19.reuse ;  /* 0x0000000f13027819 */ /* 0x140fe40000010e13 */
[--C-:B------:R-:W-:Y:S01]  /*1a4d0*/  SHF.L.W.U32.HI R5, R19, 0xd, R19.reuse ;  /* 0x0000000d13057819 */ /* 0x100fe20000010e13 */
[----:B------:R-:W-:Y:S01]  /*1a4e0*/  IMAD.IADD R28, R17, 0x1, R24 ;  /* 0x00000001111c7824 */ /* 0x000fe200078e0218 */
[----:B------:R-:W-:Y:S02]  /*1a4f0*/  SHF.R.U32.HI R7, RZ, 0xa, R19 ;  /* 0x0000000aff077819 */ /* 0x000fe40000011613 */
[C-C-:B------:R-:W-:Y:S02]  /*1a500*/  SHF.L.W.U32.HI R12, R3.reuse, 0x19, R3.reuse ;  /* 0x00000019030c7819 */ /* 0x140fe40000010e03 */
[----:B------:R-:W-:-:S02]  /*1a510*/  SHF.L.W.U32.HI R13, R3, 0xe, R3 ;  /* 0x0000000e030d7819 */ /* 0x000fc40000010e03 */
[----:B------:R-:W-:Y:S02]  /*1a520*/  SHF.R.U32.HI R14, RZ, 0x3, R3 ;  /* 0x00000003ff0e7819 */ /* 0x000fe40000011603 */
[C-C-:B------:R-:W-:Y:S02]  /*1a530*/  SHF.L.W.U32.HI R30, R28.reuse, 0x1a, R28.reuse ;  /* 0x0000001a1c1e7819 */ /* 0x140fe40000010e1c */
[C-C-:B------:R-:W-:Y:S02]  /*1a540*/  SHF.L.W.U32.HI R31, R28.reuse, 0x15, R28.reuse ;  /* 0x000000151c1f7819 */ /* 0x140fe40000010e1c */
[----:B------:R-:W-:Y:S02]  /*1a550*/  SHF.L.W.U32.HI R32, R28, 0x7, R28 ;  /* 0x000000071c207819 */ /* 0x000fe40000010e1c */
[----:B------:R-:W-:Y:S02]  /*1a560*/  LOP3.LUT R5, R7, R2, R5, 0x96, !PT ;  /* 0x0000000207057212 */ /* 0x000fe400078e9605 */
[----:B------:R-:W-:-:S02]  /*1a570*/  SHF.L.W.U32.HI R18, R17, 0x1e, R17 ;  /* 0x0000001e11127819 */ /* 0x000fc40000010e11 */
[C-C-:B------:R-:W-:Y:S02]  /*1a580*/  SHF.L.W.U32.HI R21, R17.reuse, 0x13, R17.reuse ;  /* 0x0000001311157819 */ /* 0x140fe40000010e11 */
[----:B------:R-:W-:Y:S02]  /*1a590*/  SHF.L.W.U32.HI R20, R17, 0xa, R17 ;  /* 0x0000000a11147819 */ /* 0x000fe40000010e11 */
[----:B------:R-:W-:Y:S02]  /*1a5a0*/  LOP3.LUT R12, R14, R12, R13, 0x96, !PT ;  /* 0x0000000c0e0c7212 */ /* 0x000fe400078e960d */
[----:B------:R-:W-:Y:S02]  /*1a5b0*/  LOP3.LUT R30, R32, R30, R31, 0x96, !PT ;  /* 0x0000001e201e7212 */ /* 0x000fe400078e961f */
[----:B------:R-:W-:Y:S02]  /*1a5c0*/  LOP3.LUT R7, R26, R28, R29, 0xb8, !PT ;  /* 0x0000001c1a077212 */ /* 0x000fe400078eb81d */
[----:B------:R-:W-:-:S02]  /*1a5d0*/  LOP3.LUT R18, R20, R18, R21, 0x96, !PT ;  /* 0x0000001214127212 */ /* 0x000fc400078e9615 */
[----:B------:R-:W-:Y:S02]  /*1a5e0*/  LOP3.LUT R15, R16, R15, R17, 0xe8, !PT ;  /* 0x0000000f100f7212 */ /* 0x000fe400078ee811 */
[----:B------:R-:W-:Y:S02]  /*1a5f0*/  IADD3 R2, PT, PT, R12, R5, R8 ;  /* 0x000000050c027210 */ /* 0x000fe40007ffe008 */
[----:B------:R-:W-:Y:S02]  /*1a600*/  IADD3 R7, PT, PT, R30, R7, R27 ;  /* 0x000000071e077210 */ /* 0x000fe40007ffe01b */
[----:B------:R-:W-:Y:S02]  /*1a610*/  IADD3 R18, PT, PT, R25, R18, R15 ;  /* 0x0000001219127210 */ /* 0x000fe40007ffe00f */
[----:B---3--:R-:W-:Y:S02]  /*1a620*/  IADD3 R21, PT, PT, R2, UR4, R7 ;  /* 0x0000000402157c10 */ /* 0x008fe4000fffe007 */
[----:B------:R-:W-:-:S02]  /*1a630*/  SHF.L.W.U32.HI R12, R4, 0x19, R4 ;  /* 0x00000019040c7819 */ /* 0x000fc40000010e04 */
[--C-:B------:R-:W-:Y:S01]  /*1a640*/  SHF.L.W.U32.HI R13, R4, 0xe, R4.reuse ;  /* 0x0000000e040d7819 */ /* 0x100fe20000010e04 */
[----:B------:R-:W-:Y:S01]  /*1a650*/  IMAD.IADD R25, R18, 0x1, R21 ;  /* 0x0000000112197824 */ /* 0x000fe200078e0215 */
[----:B------:R-:W-:Y:S02]  /*1a660*/  SHF.R.U32.HI R14, RZ, 0x3, R4 ;  /* 0x00000003ff0e7819 */ /* 0x000fe40000011604 */
[--C-:B------:R-:W-:Y:S02]  /*1a670*/  SHF.L.W.U32.HI R5, R0, 0xf, R0.reuse ;  /* 0x0000000f00057819 */ /* 0x100fe40000010e00 */
[----:B------:R-:W-:Y:S02]  /*1a680*/  LOP3.LUT R12, R14, R12, R13, 0x96, !PT ;  /* 0x0000000c0e0c7212 */ /* 0x000fe400078e960d */
[--C-:B------:R-:W-:Y:S02]  /*1a690*/  SHF.L.W.U32.HI R8, R0, 0xd, R0.reuse ;  /* 0x0000000d00087819 */ /* 0x100fe40000010e00 */
[----:B------:R-:W-:-:S02]  /*1a6a0*/  SHF.R.U32.HI R7, RZ, 0xa, R0 ;  /* 0x0000000aff077819 */ /* 0x000fc40000011600 */
[C-C-:B------:R-:W-:Y:S02]  /*1a6b0*/  SHF.L.W.U32.HI R13, R25.reuse, 0x1a, R25.reuse ;  /* 0x0000001a190d7819 */ /* 0x140fe40000010e19 */
[C-C-:B------:R-:W-:Y:S02]  /*1a6c0*/  SHF.L.W.U32.HI R20, R25.reuse, 0x15, R25.reuse ;  /* 0x0000001519147819 */ /* 0x140fe40000010e19 */
[----:B------:R-:W-:Y:S02]  /*1a6d0*/  SHF.L.W.U32.HI R15, R25, 0x7, R25 ;  /* 0x00000007190f7819 */ /* 0x000fe40000010e19 */
[----:B------:R-:W-:Y:S02]  /*1a6e0*/  LOP3.LUT R8, R7, R5, R8, 0x96, !PT ;  /* 0x0000000507087212 */ /* 0x000fe400078e9608 */
[----:B------:R-:W-:Y:S02]  /*1a6f0*/  LOP3.LUT R13, R15, R13, R20, 0x96, !PT ;  /* 0x0000000d0f0d7212 */ /* 0x000fe400078e9614 */
[----:B------:R-:W-:-:S02]  /*1a700*/  SHF.L.W.U32.HI R5, R18, 0x1e, R18 ;  /* 0x0000001e12057819 */ /* 0x000fc40000010e12 */
[C-C-:B------:R-:W-:Y:S02]  /*1a710*/  SHF.L.W.U32.HI R14, R18.reuse, 0x13, R18.reuse ;  /* 0x00000013120e7819 */ /* 0x140fe40000010e12 */
[----:B------:R-:W-:Y:S02]  /*1a720*/  SHF.L.W.U32.HI R7, R18, 0xa, R18 ;  /* 0x0000000a12077819 */ /* 0x000fe40000010e12 */
[----:B------:R-:W-:Y:S02]  /*1a730*/  LOP3.LUT R15, R29, R25, R28, 0xb8, !PT ;  /* 0x000000191d0f7212 */ /* 0x000fe400078eb81c */
[----:B------:R-:W-:Y:S02]  /*1a740*/  IADD3 R3, PT, PT, R12, R8, R3 ;  /* 0x000000080c037210 */ /* 0x000fe40007ffe003 */
[----:B------:R-:W-:Y:S02]  /*1a750*/  LOP3.LUT R5, R7, R5, R14, 0x96, !PT ;  /* 0x0000000507057212 */ /* 0x000fe400078e960e */
[----:B------:R-:W-:-:S02]  /*1a760*/  LOP3.LUT R16, R17, R16, R18, 0xe8, !PT ;  /* 0x0000001011107212 */ /* 0x000fc400078ee812 */
[----:B------:R-:W-:Y:S02]  /*1a770*/  IADD3 R26, PT, PT, R13, R15, R26 ;  /* 0x0000000f0d1a7210 */ /* 0x000fe40007ffe01a */
[----:B------:R-:W-:Y:S02]  /*1a780*/  IADD3 R15, PT, PT, R22, R5, R16 ;  /* 0x00000005160f7210 */ /* 0x000fe40007ffe010 */
[----:B------:R-:W-:Y:S02]  /*1a790*/  IADD3 R26, PT, PT, R3, UR5, R26 ;  /* 0x00000005031a7c10 */ /* 0x000fe4000fffe01a */
[--C-:B------:R-:W-:Y:S02]  /*1a7a0*/  SHF.L.W.U32.HI R12, R9, 0x19, R9.reuse ;  /* 0x00000019090c7819 */ /* 0x100fe40000010e09 */
[----:B------:R-:W-:Y:S02]  /*1a7b0*/  IADD3 R22, PT, PT, R15, R26, RZ ;  /* 0x0000001a0f167210 */ /* 0x000fe40007ffe0ff */
[----:B------:R-:W-:-:S02]  /*1a7c0*/  SHF.L.W.U32.HI R13, R9, 0xe, R9 ;  /* 0x0000000e090d7819 */ /* 0x000fc40000010e09 */
[----:B------:R-:W-:Y:S02]  /*1a7d0*/  SHF.R.U32.HI R14, RZ, 0x3, R9 ;  /* 0x00000003ff0e7819 */ /* 0x000fe40000011609 */
[C-C-:B------:R-:W-:Y:S02]  /*1a7e0*/  SHF.L.W.U32.HI R5, R2.reuse, 0xf, R2.reuse ;  /* 0x0000000f02057819 */ /* 0x140fe40000010e02 */
[--C-:B------:R-:W-:Y:S02]  /*1a7f0*/  SHF.L.W.U32.HI R8, R2, 0xd, R2.reuse ;  /* 0x0000000d02087819 */ /* 0x100fe40000010e02 */
[----:B------:R-:W-:Y:S02]  /*1a800*/  SHF.R.U32.HI R7, RZ, 0xa, R2 ;  /* 0x0000000aff077819 */ /* 0x000fe40000011602 */
[C-C-:B------:R-:W-:Y:S02]  /*1a810*/  SHF.L.W.U32.HI R16, R22.reuse, 0x1a, R22.reuse ;  /* 0x0000001a16107819 */ /* 0x140fe40000010e16 */
[----:B------:R-:W-:-:S02]  /*1a820*/  SHF.L.W.U32.HI R27, R22, 0x15, R22 ;  /* 0x00000015161b7819 */ /* 0x000fc40000010e16 */
[----:B------:R-:W-:Y:S02]  /*1a830*/  SHF.L.W.U32.HI R20, R22, 0x7, R22 ;  /* 0x0000000716147819 */ /* 0x000fe40000010e16 */
[----:B------:R-:W-:Y:S02]  /*1a840*/  LOP3.LUT R12, R14, R12, R13, 0x96, !PT ;  /* 0x0000000c0e0c7212 */ /* 0x000fe400078e960d */
[----:B------:R-:W-:Y:S02]  /*1a850*/  LOP3.LUT R5, R7, R5, R8, 0x96, !PT ;  /* 0x0000000507057212 */ /* 0x000fe400078e9608 */
[----:B------:R-:W-:Y:S02]  /*1a860*/  LOP3.LUT R16, R20, R16, R27, 0x96, !PT ;  /* 0x0000001014107212 */ /* 0x000fe400078e961b */
[C-C-:B------:R-:W-:Y:S02]  /*1a870*/  SHF.L.W.U32.HI R7, R15.reuse, 0x1e, R15.reuse ;  /* 0x0000001e0f077819 */ /* 0x140fe40000010e0f */
[----:B------:R-:W-:-:S02]  /*1a880*/  SHF.L.W.U32.HI R8, R15, 0x13, R15 ;  /* 0x000000130f087819 */ /* 0x000fc40000010e0f */
[----:B------:R-:W-:Y:S02]  /*1a890*/  SHF.L.W.U32.HI R13, R15, 0xa, R15 ;  /* 0x0000000a0f0d7819 */ /* 0x000fe40000010e0f */
[----:B------:R-:W-:Y:S02]  /*1a8a0*/  LOP3.LUT R14, R28, R22, R25, 0xb8, !PT ;  /* 0x000000161c0e7212 */ /* 0x000fe400078eb819 */
[----:B------:R-:W-:Y:S02]  /*1a8b0*/  IADD3 R4, PT, PT, R12, R5, R4 ;  /* 0x000000050c047210 */ /* 0x000fe40007ffe004 */
[----:B------:R-:W-:Y:S02]  /*1a8c0*/  LOP3.LUT R12, R13, R7, R8, 0x96, !PT ;  /* 0x000000070d0c7212 */ /* 0x000fe400078e9608 */
[----:B------:R-:W-:Y:S02]  /*1a8d0*/  IADD3 R29, PT, PT, R16, R14, R29 ;  /* 0x0000000e101d7210 */ /* 0x000fe40007ffe01d */
[----:B------:R-:W-:-:S02]  /*1a8e0*/  LOP3.LUT R17, R18, R17, R15, 0xe8, !PT ;  /* 0x0000001112117212 */ /* 0x000fc400078ee80f */
[----:B------:R-:W-:Y:S02]  /*1a8f0*/  IADD3 R29, PT, PT, R4, UR6, R29 ;  /* 0x00000006041d7c10 */ /* 0x000fe4000fffe01d */
[----:B------:R-:W-:Y:S02]  /*1a900*/  IADD3 R16, PT, PT, R23, R12, R17 ;  /* 0x0000000c17107210 */ /* 0x000fe40007ffe011 */
[C-C-:B------:R-:W-:Y:S02]  /*1a910*/  SHF.L.W.U32.HI R5, R6.reuse, 0x19, R6.reuse ;  /* 0x0000001906057819 */ /* 0x140fe40000010e06 */
[--C-:B------:R-:W-:Y:S01]  /*1a920*/  SHF.L.W.U32.HI R8, R6, 0xe, R6.reuse ;  /* 0x0000000e06087819 */ /* 0x100fe20000010e06 */
[C---:B------:R-:W-:Y:S01]  /*1a930*/  IMAD.IADD R27, R16.reuse, 0x1, R29 ;  /* 0x00000001101b7824 */ /* 0x040fe200078e021d */
[----:B------:R-:W-:Y:S02]  /*1a940*/  SHF.R.U32.HI R7, RZ, 0x3, R6 ;  /* 0x00000003ff077819 */ /* 0x000fe40000011606 */
[----:B------:R-:W-:-:S02]  /*1a950*/  SHF.L.W.U32.HI R13, R16, 0x1e, R16 ;  /* 0x0000001e100d7819 */ /* 0x000fc40000010e10 */
[----:B------:R-:W-:Y:S02]  /*1a960*/  LOP3.LUT R12, R7, R5, R8, 0x96, !PT ;  /* 0x00000005070c7212 */ /* 0x000fe400078e9608 */
[C-C-:B------:R-:W-:Y:S02]  /*1a970*/  SHF.L.W.U32.HI R5, R3.reuse, 0xf, R3.reuse ;  /* 0x0000000f03057819 */ /* 0x140fe40000010e03 */
[--C-:B------:R-:W-:Y:S02]  /*1a980*/  SHF.L.W.U32.HI R8, R3, 0xd, R3.reuse ;  /* 0x0000000d03087819 */ /* 0x100fe40000010e03 */
[----:B------:R-:W-:Y:S02]  /*1a990*/  SHF.R.U32.HI R7, RZ, 0xa, R3 ;  /* 0x0000000aff077819 */ /* 0x000fe40000011603 */
[C-C-:B------:R-:W-:Y:S02]  /*1a9a0*/  SHF.L.W.U32.HI R20, R27.reuse, 0x1a, R27.reuse ;  /* 0x0000001a1b147819 */ /* 0x140fe40000010e1b */
[----:B------:R-:W-:-:S02]  /*1a9b0*/  SHF.L.W.U32.HI R23, R27, 0x15, R27 ;  /* 0x000000151b177819 */ /* 0x000fc40000010e1b */
[----:B------:R-:W-:Y:S02]  /*1a9c0*/  SHF.L.W.U32.HI R30, R27, 0x7, R27 ;  /* 0x000000071b1e7819 */ /* 0x000fe40000010e1b */
[----:B------:R-:W-:Y:S02]  /*1a9d0*/  LOP3.LUT R8, R7, R5, R8, 0x96, !PT ;  /* 0x0000000507087212 */ /* 0x000fe400078e9608 */
[C-C-:B------:R-:W-:Y:S02]  /*1a9e0*/  SHF.L.W.U32.HI R14, R16.reuse, 0x13, R16.reuse ;  /* 0x00000013100e7819 */ /* 0x140fe40000010e10 */
[----:B------:R-:W-:Y:S02]  /*1a9f0*/  SHF.L.W.U32.HI R17, R16, 0xa, R16 ;  /* 0x0000000a10117819 */ /* 0x000fe40000010e10 */
[----:B------:R-:W-:Y:S02]  /*1aa00*/  LOP3.LUT R23, R30, R20, R23, 0x96, !PT ;  /* 0x000000141e177212 */ /* 0x000fe400078e9617 */
[----:B------:R-:W-:-:S02]  /*1aa10*/  LOP3.LUT R7, R25, R27, R22, 0xb8, !PT ;  /* 0x0000001b19077212 */ /* 0x000fc400078eb816 */
[----:B------:R-:W-:Y:S02]  /*1aa20*/  LOP3.LUT R13, R17, R13, R14, 0x96, !PT ;  /* 0x0000000d110d7212 */ /* 0x000fe400078e960e */
[----:B------:R-:W-:Y:S02]  /*1aa30*/  LOP3.LUT R18, R15, R18, R16, 0xe8, !PT ;  /* 0x000000120f127212 */ /* 0x000fe400078ee810 */
[----:B------:R-:W-:Y:S02]  /*1aa40*/  IADD3 R5, PT, PT, R12, R8, R9 ;  /* 0x000000080c057210 */ /* 0x000fe40007ffe009 */
[----:B------:R-:W-:Y:S02]  /*1aa50*/  IADD3 R28, PT, PT, R23, R7, R28 ;  /* 0x00000007171c7210 */ /* 0x000fe40007ffe01c */
[----:B------:R-:W-:Y:S02]  /*1aa60*/  IADD3 R17, PT, PT, R24, R13, R18 ;  /* 0x0000000d18117210 */ /* 0x000fe40007ffe012 */
[----:B------:R-:W-:Y:S01]  /*1aa70*/  IADD3 R28, PT, PT, R5, UR7, R28 ;  /* 0x00000007051c7c10 */ /* 0x000fe2000fffe01c */
[----:B------:R-:W0:Y:S01]  /*1aa80*/  LDCU.128 UR4, c[0x3][0x110] ;  /* 0x00c02200ff0477ac */ /* 0x000e220008000c00 */
[----:B------:R-:W-:-:S02]  /*1aa90*/  SHF.L.W.U32.HI R12, R10, 0x19, R10 ;  /* 0x000000190a0c7819 */ /* 0x000fc40000010e0a */
[----:B------:R-:W-:Y:S01]  /*1aaa0*/  SHF.L.W.U32.HI R13, R10, 0xe, R10 ;  /* 0x0000000e0a0d7819 */ /* 0x000fe20000010e0a */
[----:B------:R-:W-:Y:S01]  /*1aab0*/  IMAD.IADD R24, R17, 0x1, R28 ;  /* 0x0000000111187824 */ /* 0x000fe200078e021c */
[----:B------:R-:W-:Y:S02]  /*1aac0*/  SHF.R.U32.HI R14, RZ, 0x3, R10 ;  /* 0x00000003ff0e7819 */ /* 0x000fe4000001160a */
[C-C-:B------:R-:W-:Y:S02]  /*1aad0*/  SHF.L.W.U32.HI R7, R4.reuse, 0xf, R4.reuse ;  /* 0x0000000f04077819 */ /* 0x140fe40000010e04 */
[--C-:B------:R-:W-:Y:S02]  /*1aae0*/  SHF.L.W.U32.HI R8, R4, 0xd, R4.reuse ;  /* 0x0000000d04087819 */ /* 0x100fe40000010e04 */
[----:B------:R-:W-:Y:S02]  /*1aaf0*/  SHF.R.U32.HI R9, RZ, 0xa, R4 ;  /* 0x0000000aff097819 */ /* 0x000fe40000011604 */
[----:B------:R-:W-:-:S02]  /*1ab00*/  SHF.L.W.U32.HI R30, R24, 0x1a, R24 ;  /* 0x0000001a181e7819 */ /* 0x000fc40000010e18 */
[C-C-:B------:R-:W-:Y:S02]  /*1ab10*/  SHF.L.W.U32.HI R31, R24.reuse, 0x15, R24.reuse ;  /* 0x00000015181f7819 */ /* 0x140fe40000010e18 */
[----:B------:R-:W-:Y:S02]  /*1ab20*/  SHF.L.W.U32.HI R32, R24, 0x7, R24 ;  /* 0x0000000718207819 */ /* 0x000fe40000010e18 */
[----:B------:R-:W-:Y:S01]  /*1ab30*/  LOP3.LUT R12, R14, R12, R13, 0x96, !PT ;  /* 0x0000000c0e0c7212 */ /* 0x000fe200078e960d */
[----:B------:R-:W-:Y:S01]  /*1ab40*/  IMAD.MOV.U32 R14, RZ, RZ, 0x800000 ;  /* 0x00800000ff0e7424 */ /* 0x000fe200078e00ff */
[----:B------:R-:W-:Y:S02]  /*1ab50*/  LOP3.LUT R7, R9, R7, R8, 0x96, !PT ;  /* 0x0000000709077212 */ /* 0x000fe400078e9608 */
[C-C-:B------:R-:W-:Y:S02]  /*1ab60*/  SHF.L.W.U32.HI R18, R17.reuse, 0x1e, R17.reuse ;  /* 0x0000001e11127819 */ /* 0x140fe40000010e11 */
[----:B------:R-:W-:-:S02]  /*1ab70*/  SHF.L.W.U32.HI R23, R17, 0x13, R17 ;  /* 0x0000001311177819 */ /* 0x000fc40000010e11 */
[----:B------:R-:W-:Y:S02]  /*1ab80*/  SHF.L.W.U32.HI R20, R17, 0xa, R17 ;  /* 0x0000000a11147819 */ /* 0x000fe40000010e11 */
[----:B------:R-:W-:Y:S02]  /*1ab90*/  LOP3.LUT R30, R32, R30, R31, 0x96, !PT ;  /* 0x0000001e201e7212 */ /* 0x000fe400078e961f */
[----:B------:R-:W-:Y:S02]  /*1aba0*/  LOP3.LUT R8, R22, R24, R27, 0xb8, !PT ;  /* 0x0000001816087212 */ /* 0x000fe400078eb81b */
[----:B------:R-:W-:Y:S02]  /*1abb0*/  IADD3 R6, PT, PT, R12, R7, R6 ;  /* 0x000000070c067210 */ /* 0x000fe40007ffe006 */
[----:B------:R-:W-:Y:S02]  /*1abc0*/  LOP3.LUT R18, R20, R18, R23, 0x96, !PT ;  /* 0x0000001214127212 */ /* 0x000fe400078e9617 */
[----:B------:R-:W-:-:S02]  /*1abd0*/  LOP3.LUT R15, R16, R15, R17, 0xe8, !PT ;  /* 0x0000000f100f7212 */ /* 0x000fc400078ee811 */
[----:B------:R-:W-:Y:S02]  /*1abe0*/  IADD3 R25, PT, PT, R30, R8, R25 ;  /* 0x000000081e197210 */ /* 0x000fe40007ffe019 */
[----:B------:R-:W-:Y:S02]  /*1abf0*/  IADD3 R6, PT, PT, R6, 0x108, RZ ;  /* 0x0000010806067810 */ /* 0x000fe40007ffe0ff */
[----:B------:R-:W-:Y:S02]  /*1ac00*/  IADD3 R18, PT, PT, R21, R18, R15 ;  /* 0x0000001215127210 */ /* 0x000fe40007ffe00f */
[----:B--2---:R-:W-:Y:S02]  /*1ac10*/  IADD3 R25, PT, PT, R6, UR8, R25 ;  /* 0x0000000806197c10 */ /* 0x004fe4000fffe019 */
[C-C-:B------:R-:W-:Y:S02]  /*1ac20*/  SHF.L.W.U32.HI R12, R11.reuse, 0x19, R14.reuse ;  /* 0x000000190b0c7819 */ /* 0x140fe40000010e0e */
[----:B------:R-:W-:Y:S01]  /*1ac30*/  SHF.L.W.U32.HI R13, R11, 0xe, R14 ;  /* 0x0000000e0b0d7819 */ /* 0x000fe20000010e0e */
[----:B------:R-:W-:Y:S01]  /*1ac40*/  IMAD.IADD R21, R18, 0x1, R25 ;  /* 0x0000000112157824 */ /* 0x000fe200078e0219 */
[----:B------:R-:W-:-:S02]  /*1ac50*/  SHF.L.W.U32.HI R7, R5, 0xf, R5 ;  /* 0x0000000f05077819 */ /* 0x000fc40000010e05 */
[--C-:B------:R-:W-:Y:S02]  /*1ac60*/  SHF.L.W.U32.HI R8, R5, 0xd, R5.reuse ;  /* 0x0000000d05087819 */ /* 0x100fe40000010e05 */
[----:B------:R-:W-:Y:S02]  /*1ac70*/  SHF.R.U32.HI R9, RZ, 0xa, R5 ;  /* 0x0000000aff097819 */ /* 0x000fe40000011605 */
[----:B------:R-:W-:Y:S02]  /*1ac80*/  SHF.R.U32.HI R14, RZ, 0x3, R11 ;  /* 0x00000003ff0e7819 */ /* 0x000fe4000001160b */
[----:B------:R-:W-:Y:S02]  /*1ac90*/  LOP3.LUT R7, R9, R7, R8, 0x96, !PT ;  /* 0x0000000709077212 */ /* 0x000fe400078e9608 */
[----:B------:R-:W-:Y:S02]  /*1aca0*/  LOP3.LUT R12, R14, R12, R13, 0x1e, !PT ;  /* 0x0000000c0e0c7212 */ /* 0x000fe400078e1e0d */
[----:B------:R-:W-:-:S02]  /*1acb0*/  SHF.L.W.U32.HI R13, R21, 0x1a, R21 ;  /* 0x0000001a150d7819 */ /* 0x000fc40000010e15 */
[C-C-:B------:R-:W-:Y:S02]  /*1acc0*/  SHF.L.W.U32.HI R14, R21.reuse, 0x15, R21.reuse ;  /* 0x00000015150e7819 */ /* 0x140fe40000010e15 */
[----:B------:R-:W-:Y:S02]  /*1acd0*/  SHF.L.W.U32.HI R15, R21, 0x7, R21 ;  /* 0x00000007150f7819 */ /* 0x000fe40000010e15 */
[----:B------:R-:W-:Y:S02]  /*1ace0*/  IADD3 R7, PT, PT, R10, R7, R19 ;  /* 0x000000070a077210 */ /* 0x000fe40007ffe013 */
[----:B------:R-:W-:Y:S02]  /*1acf0*/  LOP3.LUT R13, R15, R13, R14, 0x96, !PT ;  /* 0x0000000d0f0d7212 */ /* 0x000fe400078e960e */
[--C-:B------:R-:W-:Y:S01]  /*1ad00*/  SHF.L.W.U32.HI R8, R18, 0x1e, R18.reuse ;  /* 0x0000001e12087819 */ /* 0x100fe20000010e12 */
[----:B------:R-:W-:Y:S01]  /*1ad10*/  IMAD.IADD R7, R12, 0x1, R7 ;  /* 0x000000010c077824 */ /* 0x000fe200078e0207 */
[----:B------:R-:W-:-:S02]  /*1ad20*/  SHF.L.W.U32.HI R9, R18, 0x13, R18 ;  /* 0x0000001312097819 */ /* 0x000fc40000010e12 */
[----:B------:R-:W-:Y:S02]  /*1ad30*/  SHF.L.W.U32.HI R10, R18, 0xa, R18 ;  /* 0x0000000a120a7819 */ /* 0x000fe40000010e12 */
[----:B------:R-:W-:Y:S02]  /*1ad40*/  LOP3.LUT R14, R27, R21, R24, 0xb8, !PT ;  /* 0x000000151b0e7212 */ /* 0x000fe400078eb818 */
[----:B------:R-:W-:Y:S02]  /*1ad50*/  LOP3.LUT R9, R10, R8, R9, 0x96, !PT ;  /* 0x000000080a097212 */ /* 0x000fe400078e9609 */
[----:B------:R-:W-:Y:S02]  /*1ad60*/  LOP3.LUT R16, R17, R16, R18, 0xe8, !PT ;  /* 0x0000001011107212 */ /* 0x000fe400078ee812 */
[----:B------:R-:W-:Y:S02]  /*1ad70*/  IADD3 R14, PT, PT, R13, R14, R22 ;  /* 0x0000000e0d0e7210 */ /* 0x000fe40007ffe016 */
[----:B------:R-:W-:-:S02]  /*1ad80*/  IADD3 R13, PT, PT, R26, R9, R16 ;  /* 0x000000091a0d7210 */ /* 0x000fc40007ffe010 */
[----:B------:R-:W-:Y:S02]  /*1ad90*/  IADD3 R20, PT, PT, R7, UR9, R14 ;  /* 0x0000000907147c10 */ /* 0x000fe4000fffe00e */
[C-C-:B------:R-:W-:Y:S02]  /*1ada0*/  SHF.L.W.U32.HI R8, R6.reuse, 0xf, R6.reuse ;  /* 0x0000000f06087819 */ /* 0x140fe40000010e06 */
[----:B------:R-:W-:Y:S01]  /*1adb0*/  SHF.L.W.U32.HI R9, R6, 0xd, R6 ;  /* 0x0000000d06097819 */ /* 0x000fe20000010e06 */
[C---:B------:R-:W-:Y:S01]  /*1adc0*/  IMAD.IADD R22, R13.reuse, 0x1, R20 ;  /* 0x000000010d167824 */ /* 0x040fe200078e0214 */
[----:B------:R-:W-:Y:S02]  /*1add0*/  SHF.R.U32.HI R10, RZ, 0xa, R6 ;  /* 0x0000000aff0a7819 */ /* 0x000fe40000011606 */
[----:B------:R-:W-:Y:S02]  /*1ade0*/  SHF.L.W.U32.HI R12, R13, 0xa, R13 ;  /* 0x0000000a0d0c7819 */ /* 0x000fe40000010e0d */
[----:B------:R-:W-:-:S02]  /*1adf0*/  SHF.L.W.U32.HI R14, R22, 0x1a, R22 ;  /* 0x0000001a160e7819 */ /* 0x000fc40000010e16 */
[C-C-:B------:R-:W-:Y:S02]  /*1ae00*/  SHF.L.W.U32.HI R15, R22.reuse, 0x15, R22.reuse ;  /* 0x00000015160f7819 */ /* 0x140fe40000010e16 */
[----:B------:R-:W-:Y:S02]  /*1ae10*/  SHF.L.W.U32.HI R16, R22, 0x7, R22 ;  /* 0x0000000716107819 */ /* 0x000fe40000010e16 */
[----:B------:R-:W-:Y:S02]  /*1ae20*/  LOP3.LUT R8, R10, R8, R9, 0x96, !PT ;  /* 0x000000080a087212 */ /* 0x000fe400078e9609 */
[----:B------:R-:W-:Y:S02]  /*1ae30*/  LOP3.LUT R14, R16, R14, R15, 0x96, !PT ;  /* 0x0000000e100e7212 */ /* 0x000fe400078e960f */
[C-C-:B------:R-:W-:Y:S02]  /*1ae40*/  SHF.L.W.U32.HI R9, R13.reuse, 0x1e, R13.reuse ;  /* 0x0000001e0d097819 */ /* 0x140fe40000010e0d */
[----:B------:R-:W-:-:S02]  /*1ae50*/  SHF.L.W.U32.HI R10, R13, 0x13, R13 ;  /* 0x000000130d0a7819 */ /* 0x000fc40000010e0d */
[----:B------:R-:W-:Y:S02]  /*1ae60*/  LOP3.LUT R15, R24, R22, R21, 0xb8, !PT ;  /* 0x00000016180f7212 */ /* 0x000fe400078eb815 */
[----:B------:R-:W-:Y:S02]  /*1ae70*/  IADD3 R8, PT, PT, R11, R8, R0 ;  /* 0x000000080b087210 */ /* 0x000fe40007ffe000 */
[----:B------:R-:W-:Y:S02]  /*1ae80*/  LOP3.LUT R10, R12, R9, R10, 0x96, !PT ;  /* 0x000000090c0a7212 */ /* 0x000fe400078e960a */
[----:B------:R-:W-:Y:S02]  /*1ae90*/  LOP3.LUT R17, R18, R17, R13, 0xe8, !PT ;  /* 0x0000001112117212 */ /* 0x000fe400078ee80d */
[----:B------:R-:W-:Y:S02]  /*1aea0*/  IADD3 R15, PT, PT, R14, R15, R27 ;  /* 0x0000000f0e0f7210 */ /* 0x000fe40007ffe01b */
[----:B------:R-:W-:-:S02]  /*1aeb0*/  IADD3 R14, PT, PT, R29, R10, R17 ;  /* 0x0000000a1d0e7210 */ /* 0x000fc40007ffe011 */
[----:B------:R-:W-:Y:S02]  /*1aec0*/  IADD3 R23, PT, PT, R8, UR10, R15 ;  /* 0x0000000a08177c10 */ /* 0x000fe4000fffe00f */
[C-C-:B------:R-:W-:Y:S02]  /*1aed0*/  SHF.L.W.U32.HI R9, R7.reuse, 0xf, R7.reuse ;  /* 0x0000000f07097819 */ /* 0x140fe40000010e07 */
[----:B------:R-:W-:Y:S02]  /*1aee0*/  IADD3 R27, PT, PT, R14, R23, RZ ;  /* 0x000000170e1b7210 */ /* 0x000fe40007ffe0ff */
[----:B------:R-:W-:Y:S02]  /*1aef0*/  SHF.L.W.U32.HI R10, R7, 0xd, R7 ;  /* 0x0000000d070a7819 */ /* 0x000fe40000010e07 */
[C-C-:B------:R-:W-:Y:S02]  /*1af00*/  SHF.L.W.U32.HI R11, R27.reuse, 0x1a, R27.reuse ;  /* 0x0000001a1b0b7819 */ /* 0x140fe40000010e1b */
[----:B------:R-:W-:-:S02]  /*1af10*/  SHF.L.W.U32.HI R12, R27, 0x15, R27 ;  /* 0x000000151b0c7819 */ /* 0x000fc40000010e1b */
[----:B------:R-:W-:Y:S02]  /*1af20*/  SHF.L.W.U32.HI R15, R27, 0x7, R27 ;  /* 0x000000071b0f7819 */ /* 0x000fe40000010e1b */
[C---:B------:R-:W-:Y:S02]  /*1af30*/  SHF.L.W.U32.HI R16, R14.reuse, 0xa, R14 ;  /* 0x0000000a0e107819 */ /* 0x040fe40000010e0e */
[----:B------:R-:W-:Y:S02]  /*1af40*/  LOP3.LUT R17, R15, R11, R12, 0x96, !PT ;  /* 0x0000000b0f117212 */ /* 0x000fe400078e960c */
[----:B------:R-:W-:Y:S02]  /*1af50*/  SHF.R.U32.HI R11, RZ, 0xa, R7 ;  /* 0x0000000aff0b7819 */ /* 0x000fe40000011607 */
[----:B------:R-:W-:Y:S02]  /*1af60*/  SHF.L.W.U32.HI R12, R14, 0x1e, R14 ;  /* 0x0000001e0e0c7819 */ /* 0x000fe40000010e0e */
[----:B------:R-:W-:-:S02]  /*1af70*/  LOP3.LUT R9, R11, R9, R10, 0x96, !PT ;  /* 0x000000090b097212 */ /* 0x000fc400078e960a */
[----:B------:R-:W-:Y:S02]  /*1af80*/  SHF.L.W.U32.HI R15, R14, 0x13, R14 ;  /* 0x000000130e0f7819 */ /* 0x000fe40000010e0e */
[----:B------:R-:W-:Y:S01]  /*1af90*/  LOP3.LUT R26, R21, R27, R22, 0xb8, !PT ;  /* 0x0000001b151a7212 */ /* 0x000fe200078eb816 */
[----:B------:R-:W-:Y:S01]  /*1afa0*/  IMAD.IADD R9, R2, 0x1, R9 ;  /* 0x0000000102097824 */ /* 0x000fe200078e0209 */
[----:B------:R-:W-:Y:S02]  /*1afb0*/  LOP3.LUT R15, R16, R12, R15, 0x96, !PT ;  /* 0x0000000c100f7212 */ /* 0x000fe400078e960f */
[----:B------:R-:W-:Y:S02]  /*1afc0*/  IADD3 R26, PT, PT, R17, R26, R24 ;  /* 0x0000001a111a7210 */ /* 0x000fe40007ffe018 */
[----:B------:R-:W-:Y:S02]  /*1afd0*/  LOP3.LUT R18, R13, R18, R14, 0xe8, !PT ;  /* 0x000000120d127212 */ /* 0x000fe400078ee80e */
[----:B------:R-:W-:-:S02]  /*1afe0*/  IADD3 R26, PT, PT, R9, UR11, R26 ;  /* 0x0000000b091a7c10 */ /* 0x000fc4000fffe01a */
[----:B------:R-:W-:Y:S02]  /*1aff0*/  IADD3 R17, PT, PT, R28, R15, R18 ;  /* 0x0000000f1c117210 */ /* 0x000fe40007ffe012 */
[----:B------:R-:W-:Y:S02]  /*1b000*/  SHF.L.W.U32.HI R10, R8, 0xf, R8 ;  /* 0x0000000f080a7819 */ /* 0x000fe40000010e08 */
[C-C-:B------:R-:W-:Y:S01]  /*1b010*/  SHF.L.W.U32.HI R16, R17.reuse, 0x13, R17.reuse ;  /* 0x0000001311107819 */ /* 0x140fe20000010e11 */
[C---:B------:R-:W-:Y:S01]  /*1b020*/  IMAD.IADD R28, R17.reuse, 0x1, R26 ;  /* 0x00000001111c7824 */ /* 0x040fe200078e021a */
[--C-:B------:R-:W-:Y:S02]  /*1b030*/  SHF.L.W.U32.HI R18, R17, 0xa, R17.reuse ;  /* 0x0000000a11127819 */ /* 0x100fe40000010e11 */
[----:B------:R-:W-:Y:S02]  /*1b040*/  LOP3.LUT R13, R14, R13, R17, 0xe8, !PT ;  /* 0x0000000d0e0d7212 */ /* 0x000fe400078ee811 */
[----:B------:R-:W-:-:S02]  /*1b050*/  SHF.L.W.U32.HI R11, R28, 0x1a, R28 ;  /* 0x0000001a1c0b7819 */ /* 0x000fc40000010e1c */
[C-C-:B------:R-:W-:Y:S02]  /*1b060*/  SHF.L.W.U32.HI R12, R28.reuse, 0x15, R28.reuse ;  /* 0x000000151c0c7819 */ /* 0x140fe40000010e1c */
[----:B------:R-:W-:Y:S02]  /*1b070*/  SHF.L.W.U32.HI R15, R28, 0x7, R28 ;  /* 0x000000071c0f7819 */ /* 0x000fe40000010e1c */
[----:B------:R-:W-:Y:S02]  /*1b080*/  LOP3.LUT R29, R22, R28, R27, 0xb8, !PT ;  /* 0x0000001c161d7212 */ /* 0x000fe400078eb81b */
[----:B------:R-:W-:Y:S02]  /*1b090*/  LOP3.LUT R24, R15, R11, R12, 0x96, !PT ;  /* 0x0000000b0f187212 */ /* 0x000fe400078e960c */
[--C-:B------:R-:W-:Y:S02]  /*1b0a0*/  SHF.L.W.U32.HI R11, R8, 0xd, R8.reuse ;  /* 0x0000000d080b7819 */ /* 0x100fe40000010e08 */
[----:B------:R-:W-:-:S02]  /*1b0b0*/  SHF.R.U32.HI R12, RZ, 0xa, R8 ;  /* 0x0000000aff0c7819 */ /* 0x000fc40000011608 */
[----:B------:R-:W-:Y:S02]  /*1b0c0*/  SHF.L.W.U32.HI R15, R17, 0x1e, R17 ;  /* 0x0000001e110f7819 */ /* 0x000fe40000010e11 */
[----:B------:R-:W-:Y:S02]  /*1b0d0*/  LOP3.LUT R10, R12, R10, R11, 0x96, !PT ;  /* 0x0000000a0c0a7212 */ /* 0x000fe400078e960b */
[----:B------:R-:W-:Y:S02]  /*1b0e0*/  LOP3.LUT R16, R18, R15, R16, 0x96, !PT ;  /* 0x0000000f12107212 */ /* 0x000fe400078e9610 */
[----:B------:R-:W-:Y:S01]  /*1b0f0*/  IADD3 R24, PT, PT, R24, R29, R21 ;  /* 0x0000001d18187210 */ /* 0x000fe20007ffe015 */
[----:B------:R-:W-:Y:S01]  /*1b100*/  IMAD.IADD R11, R3, 0x1, R10 ;  /* 0x00000001030b7824 */ /* 0x000fe200078e020a */
[----:B------:R-:W-:Y:S02]  /*1b110*/  IADD3 R16, PT, PT, R25, R16, R13 ;  /* 0x0000001019107210 */ /* 0x000fe40007ffe00d */
[----:B------:R-:W-:-:S02]  /*1b120*/  SHF.L.W.U32.HI R10, R9, 0xf, R9 ;  /* 0x0000000f090a7819 */ /* 0x000fc40000010e09 */
[----:B0-----:R-:W-:Y:S02]  /*1b130*/  IADD3 R29, PT, PT, R11, UR4, R24 ;  /* 0x000000040b1d7c10 */ /* 0x001fe4000fffe018 */
[----:B------:R-:W-:Y:S02]  /*1b140*/  SHF.L.W.U32.HI R13, R9, 0xd, R9 ;  /* 0x0000000d090d7819 */ /* 0x000fe40000010e09 */
[C---:B------:R-:W-:Y:S02]  /*1b150*/  IADD3 R31, PT, PT, R16.reuse, R29, RZ ;  /* 0x0000001d101f7210 */ /* 0x040fe40007ffe0ff */
[----:B------:R-:W-:Y:S02]  /*1b160*/  SHF.L.W.U32.HI R21, R16, 0xa, R16 ;  /* 0x0000000a10157819 */ /* 0x000fe40000010e10 */
[C-C-:B------:R-:W-:Y:S02]  /*1b170*/  SHF.L.W.U32.HI R12, R31.reuse, 0x1a, R31.reuse ;  /* 0x0000001a1f0c7819 */ /* 0x140fe40000010e1f */
[----:B------:R-:W-:-:S02]  /*1b180*/  SHF.L.W.U32.HI R15, R31, 0x15, R31 ;  /* 0x000000151f0f7819 */ /* 0x000fc40000010e1f */
[----:B------:R-:W-:Y:S02]  /*1b190*/  SHF.L.W.U32.HI R18, R31, 0x7, R31 ;  /* 0x000000071f127819 */ /* 0x000fe40000010e1f */
[----:B------:R-:W-:Y:S02]  /*1b1a0*/  LOP3.LUT R24, R27, R31, R28, 0xb8, !PT ;  /* 0x0000001f1b187212 */ /* 0x000fe400078eb81c */
[----:B------:R-:W-:Y:S02]  /*1b1b0*/  LOP3.LUT R25, R18, R12, R15, 0x96, !PT ;  /* 0x0000000c12197212 */ /* 0x000fe400078e960f */
[----:B------:R-:W-:Y:S02]  /*1b1c0*/  SHF.R.U32.HI R12, RZ, 0xa, R9 ;  /* 0x0000000aff0c7819 */ /* 0x000fe40000011609 */
[----:B------:R-:W-:Y:S02]  /*1b1d0*/  SHF.L.W.U32.HI R15, R16, 0x1e, R16 ;  /* 0x0000001e100f7819 */ /* 0x000fe40000010e10 */
[----:B------:R-:W-:-:S02]  /*1b1e0*/  LOP3.LUT R13, R12, R10, R13, 0x96, !PT ;  /* 0x0000000a0c0d7212 */ /* 0x000fc400078e960d */
[----:B------:R-:W-:Y:S02]  /*1b1f0*/  SHF.L.W.U32.HI R18, R16, 0x13, R16 ;  /* 0x0000001310127819 */ /* 0x000fe40000010e10 */
[----:B------:R-:W-:Y:S01]  /*1b200*/  IADD3 R24, PT, PT, R25, R24, R22 ;  /* 0x0000001819187210 */ /* 0x000fe20007ffe016 */
[----:B------:R-:W-:Y:S01]  /*1b210*/  IMAD.IADD R13, R4, 0x1, R13 ;  /* 0x00000001040d7824 */ /* 0x000fe200078e020d */
[----:B------:R-:W-:Y:S02]  /*1b220*/  LOP3.LUT R15, R21, R15, R18, 0x96, !PT ;  /* 0x0000000f150f7212 */ /* 0x000fe400078e9612 */
[----:B------:R-:W-:Y:S02]  /*1b230*/  LOP3.LUT R14, R17, R14, R16, 0xe8, !PT ;  /* 0x0000000e110e7212 */ /* 0x000fe400078ee810 */
[----:B------:R-:W-:Y:S02]  /*1b240*/  IADD3 R30, PT, PT, R13, UR5, R24 ;  /* 0x000000050d1e7c10 */ /* 0x000fe4000fffe018 */
[----:B------:R-:W-:-:S02]  /*1b250*/  IADD3 R21, PT, PT, R20, R15, R14 ;  /* 0x0000000f14157210 */ /* 0x000fc40007ffe00e */
[C-C-:B------:R-:W-:Y:S02]  /*1b260*/  SHF.L.W.U32.HI R10, R11.reuse, 0xf, R11.reuse ;  /* 0x0000000f0b0a7819 */ /* 0x140fe40000010e0b */
[----:B------:R-:W-:Y:S01]  /*1b270*/  SHF.L.W.U32.HI R15, R11, 0xd, R11 ;  /* 0x0000000d0b0f7819 */ /* 0x000fe20000010e0b */
        /* <DEDUP_REMOVED lines=15> */
[----:B------:R-:W-:Y:S02]  /*1b370*/  SHF.L.W.U32.HI R12, R13, 0xf, R13 ;  /* 0x0000000f0d0c7819 */ /* 0x000fe40000010e0d */
[----:B------:R-:W-:Y:S02]  /*1b380*/  IADD3 R24, PT, PT, R23, R14, R17 ;  /* 0x0000000e17187210 */ /* 0x000fe40007ffe011 */
[----:B------:R-:W-:-:S02]  /*1b390*/  IADD3 R27, PT, PT, R10, UR6, R27 ;  /* 0x000000060a1b7c10 */ /* 0x000fc4000fffe01b */
[----:B------:R-:W-:Y:S02]  /*1b3a0*/  SHF.L.W.U32.HI R15, R13, 0xd, R13 ;  /* 0x0000000d0d0f7819 */ /* 0x000fe40000010e0d */
[C---:B------:R-:W-:Y:S02]  /*1b3b0*/  IADD3 R33, PT, PT, R24.reuse, R27, RZ ;  /* 0x0000001b18217210 */ /* 0x040fe40007ffe0ff */
[----:B------:R-:W-:Y:S02]  /*1b3c0*/  SHF.L.W.U32.HI R20, R24, 0xa, R24 ;  /* 0x0000000a18147819 */ /* 0x000fe40000010e18 */
[C-C-:B------:R-:W-:Y:S02]  /*1b3d0*/  SHF.L.W.U32.HI R14, R33.reuse, 0x1a, R33.reuse ;  /* 0x0000001a210e7819 */ /* 0x140fe40000010e21 */
[C-C-:B------:R-:W-:Y:S02]  /*1b3e0*/  SHF.L.W.U32.HI R17, R33.reuse, 0x15, R33.reuse ;  /* 0x0000001521117819 */ /* 0x140fe40000010e21 */
[----:B------:R-:W-:-:S02]  /*1b3f0*/  SHF.L.W.U32.HI R18, R33, 0x7, R33 ;  /* 0x0000000721127819 */ /* 0x000fc40000010e21 */
[----:B------:R-:W-:Y:S02]  /*1b400*/  LOP3.LUT R22, R31, R33, R32, 0xb8, !PT ;  /* 0x000000211f167212 */ /* 0x000fe400078eb820 */
[----:B------:R-:W-:Y:S02]  /*1b410*/  LOP3.LUT R23, R18, R14, R17, 0x96, !PT ;  /* 0x0000000e12177212 */ /* 0x000fe400078e9611 */
[----:B------:R-:W-:Y:S02]  /*1b420*/  SHF.R.U32.HI R14, RZ, 0xa, R13 ;  /* 0x0000000aff0e7819 */ /* 0x000fe4000001160d */
[--C-:B------:R-:W-:Y:S02]  /*1b430*/  SHF.L.W.U32.HI R17, R24, 0x1e, R24.reuse ;  /* 0x0000001e18117819 */ /* 0x100fe40000010e18 */
[----:B------:R-:W-:Y:S02]  /*1b440*/  LOP3.LUT R15, R14, R12, R15, 0x96, !PT ;  /* 0x0000000c0e0f7212 */ /* 0x000fe400078e960f */
[----:B------:R-:W-:-:S02]  /*1b450*/  SHF.L.W.U32.HI R18, R24, 0x13, R24 ;  /* 0x0000001318127819 */ /* 0x000fc40000010e18 */
[----:B------:R-:W-:Y:S01]  /*1b460*/  IADD3 R22, PT, PT, R23, R22, R28 ;  /* 0x0000001617167210 */ /* 0x000fe20007ffe01c */
[----:B------:R-:W-:Y:S01]  /*1b470*/  IMAD.IADD R15, R6, 0x1, R15 ;  /* 0x00000001060f7824 */ /* 0x000fe200078e020f */
[----:B------:R-:W-:Y:S02]  /*1b480*/  LOP3.LUT R17, R20, R17, R18, 0x96, !PT ;  /* 0x0000001114117212 */ /* 0x000fe400078e9612 */
[----:B------:R-:W-:Y:S02]  /*1b490*/  LOP3.LUT R16, R21, R16, R24, 0xe8, !PT ;  /* 0x0000001015107212 */ /* 0x000fe400078ee818 */
[----:B------:R-:W-:Y:S01]  /*1b4a0*/  IADD3 R28, PT, PT, R15, UR7, R22 ;  /* 0x000000070f1c7c10 */ /* 0x000fe2000fffe016 */
[----:B------:R-:W0:Y:S01]  /*1b4b0*/  LDCU.128 UR4, c[0x3][0x120] ;  /* 0x00c02400ff0477ac */ /* 0x000e220008000c00 */
[----:B------:R-:W-:Y:S02]  /*1b4c0*/  IADD3 R23, PT, PT, R26, R17, R16 ;  /* 0x000000111a177210 */ /* 0x000fe40007ffe010 */
        /* <DEDUP_REMOVED lines=10> */
[--C-:B------:R-:W-:Y:S02]  /*1b570*/  SHF.L.W.U32.HI R17, R10, 0xd, R10.reuse ;  /* 0x0000000d0a117819 */ /* 0x100fe40000010e0a */
[----:B------:R-:W-:Y:S02]  /*1b580*/  SHF.R.U32.HI R14, RZ, 0xa, R10 ;  /* 0x0000000aff0e7819 */ /* 0x000fe4000001160a */
[----:B------:R-:W-:Y:S02]  /*1b590*/  SHF.L.W.U32.HI R16, R23, 0x1e, R23 ;  /* 0x0000001e17107819 */ /* 0x000fe40000010e17 */
[----:B------:R-:W-:-:S02]  /*1b5a0*/  LOP3.LUT R12, R14, R12, R17, 0x96, !PT ;  /* 0x0000000c0e0c7212 */ /* 0x000fc400078e9611 */
[----:B------:R-:W-:Y:S02]  /*1b5b0*/  LOP3.LUT R16, R18, R16, R25, 0x96, !PT ;  /* 0x0000001012107212 */ /* 0x000fe400078e9619 */
[----:B------:R-:W-:Y:S02]  /*1b5c0*/  IADD3 R31, PT, PT, R20, R22, R31 ;  /* 0x00000016141f7210 */ /* 0x000fe40007ffe01f */
[----:B------:R-:W-:Y:S02]  /*1b5d0*/  IADD3 R12, PT, PT, R12, 0x10420023, R7 ;  /* 0x104200230c0c7810 */ /* 0x000fe40007ffe007 */
[----:B------:R-:W-:Y:S02]  /*1b5e0*/  IADD3 R29, PT, PT, R29, R16, R21 ;  /* 0x000000101d1d7210 */ /* 0x000fe40007ffe015 */
[----:B0-----:R-:W-:Y:S02]  /*1b5f0*/  IADD3 R16, PT, PT, R12, UR4, R31 ;  /* 0x000000040c107c10 */ /* 0x001fe4000fffe01f */
[----:B------:R-:W-:-:S02]  /*1b600*/  SHF.L.W.U32.HI R20, R19, 0x19, R19 ;  /* 0x0000001913147819 */ /* 0x000fc40000010e13 */
[--C-:B------:R-:W-:Y:S01]  /*1b610*/  SHF.L.W.U32.HI R21, R19, 0xe, R19.reuse ;  /* 0x0000000e13157819 */ /* 0x100fe20000010e13 */
        /* <DEDUP_REMOVED lines=8> */
[----:B------:R-:W-:Y:S02]  /*1b6a0*/  LOP3.LUT R20, R22, R20, R21, 0x96, !PT ;  /* 0x0000001416147212 */ /* 0x000fe400078e9615 */
        /* <DEDUP_REMOVED lines=8> */
[----:B------:R-:W-:-:S02]  /*1b730*/  IADD3 R22, PT, PT, R35, R22, R32 ;  /* 0x0000001623167210 */ /* 0x000fc40007ffe020 */
[----:B------:R-:W-:Y:S02]  /*1b740*/  LOP3.LUT R24, R23, R24, R29, 0xe8, !PT ;  /* 0x0000001817187212 */ /* 0x000fe400078ee81d */
[----:B------:R-:W-:Y:S02]  /*1b750*/  IADD3 R17, PT, PT, R17, 0x108, RZ ;  /* 0x0000010811117810 */ /* 0x000fe40007ffe0ff */
[----:B------:R-:W-:Y:S02]  /*1b760*/  IADD3 R24, PT, PT, R30, R25, R24 ;  /* 0x000000191e187210 */ /* 0x000fe40007ffe018 */
[----:B------:R-:W-:Y:S02]  /*1b770*/  IADD3 R35, PT, PT, R17, UR5, R22 ;  /* 0x0000000511237c10 */ /* 0x000fe4000fffe016 */
[C-C-:B------:R-:W-:Y:S02]  /*1b780*/  SHF.L.W.U32.HI R14, R12.reuse, 0xf, R12.reuse ;  /* 0x0000000f0c0e7819 */ /* 0x140fe40000010e0c */
[--C-:B------:R-:W-:Y:S01]  /*1b790*/  SHF.L.W.U32.HI R21, R12, 0xd, R12.reuse ;  /* 0x0000000d0c157819 */ /* 0x100fe20000010e0c */
[----:B------:R-:W-:Y:S01]  /*1b7a0*/  IMAD.IADD R30, R24, 0x1, R35 ;  /* 0x00000001181e7824 */ /* 0x000fe200078e0223 */
[----:B------:R-:W-:-:S02]  /*1b7b0*/  SHF.R.U32.HI R18, RZ, 0xa, R12 ;  /* 0x0000000aff127819 */ /* 0x000fc4000001160c */
[--C-:B------:R-:W-:Y:S02]  /*1b7c0*/  SHF.R.U32.HI R20, RZ, 0x3, R0.reuse ;  /* 0x00000003ff147819 */ /* 0x100fe40000011600 */
[----:B------:R-:W-:Y:S02]  /*1b7d0*/  LOP3.LUT R14, R18, R14, R21, 0x96, !PT ;  /* 0x0000000e120e7212 */ /* 0x000fe400078e9615 */
[C-C-:B------:R-:W-:Y:S02]  /*1b7e0*/  SHF.L.W.U32.HI R18, R0.reuse, 0x19, R0.reuse ;  /* 0x0000001900127819 */ /* 0x140fe40000010e00 */
[----:B------:R-:W-:Y:S02]  /*1b7f0*/  SHF.L.W.U32.HI R21, R0, 0xe, R0 ;  /* 0x0000000e00157819 */ /* 0x000fe40000010e00 */
[C-C-:B------:R-:W-:Y:S02]  /*1b800*/  SHF.L.W.U32.HI R32, R30.reuse, 0x1a, R30.reuse ;  /* 0x0000001a1e207819 */ /* 0x140fe40000010e1e */
[----:B------:R-:W-:-:S02]  /*1b810*/  SHF.L.W.U32.HI R37, R30, 0x15, R30 ;  /* 0x000000151e257819 */ /* 0x000fc40000010e1e */
[----:B------:R-:W-:Y:S02]  /*1b820*/  SHF.L.W.U32.HI R36, R30, 0x7, R30 ;  /* 0x000000071e247819 */ /* 0x000fe40000010e1e */
[----:B------:R-:W-:Y:S02]  /*1b830*/  LOP3.LUT R18, R20, R18, R21, 0x96, !PT ;  /* 0x0000001214127212 */ /* 0x000fe400078e9615 */
[----:B------:R-:W-:Y:S02]  /*1b840*/  IADD3 R19, PT, PT, R19, R14, R9 ;  /* 0x0000000e13137210 */ /* 0x000fe40007ffe009 */
[C-C-:B------:R-:W-:Y:S02]  /*1b850*/  SHF.L.W.U32.HI R22, R24.reuse, 0x1e, R24.reuse ;  /* 0x0000001e18167819 */ /* 0x140fe40000010e18 */
[--C-:B------:R-:W-:Y:S01]  /*1b860*/  SHF.L.W.U32.HI R25, R24, 0x13, R24.reuse ;  /* 0x0000001318197819 */ /* 0x100fe20000010e18 */
[----:B------:R-:W-:Y:S01]  /*1b870*/  IMAD.IADD R14, R18, 0x1, R19 ;  /* 0x00000001120e7824 */ /* 0x000fe200078e0213 */
[----:B------:R-:W-:-:S02]  /*1b880*/  SHF.L.W.U32.HI R26, R24, 0xa, R24 ;  /* 0x0000000a181a7819 */ /* 0x000fc40000010e18 */
[----:B------:R-:W-:Y:S02]  /*1b890*/  LOP3.LUT R32, R36, R32, R37, 0x96, !PT ;  /* 0x0000002024207212 */ /* 0x000fe400078e9625 */
        /* <DEDUP_REMOVED lines=8> */
[----:B------:R-:W-:Y:S01]  /*1b920*/  IMAD.IADD R33, R27, 0x1, R26 ;  /* 0x000000011b217824 */ /* 0x000fe200078e021a */
[----:B------:R-:W-:Y:S02]  /*1b930*/  SHF.R.U32.HI R23, RZ, 0x3, R2 ;  /* 0x00000003ff177819 */ /* 0x000fe40000011602 */
[C-C-:B------:R-:W-:Y:S02]  /*1b940*/  SHF.L.W.U32.HI R18, R17.reuse, 0xf, R17.reuse ;  /* 0x0000000f11127819 */ /* 0x140fe40000010e11 */
[----:B------:R-:W-:-:S02]  /*1b950*/  SHF.L.W.U32.HI R19, R17, 0xd, R17 ;  /* 0x0000000d11137819 */ /* 0x000fc40000010e11 */
[----:B------:R-:W-:Y:S02]  /*1b960*/  SHF.R.U32.HI R20, RZ, 0xa, R17 ;  /* 0x0000000aff147819 */ /* 0x000fe40000011611 */
[----:B------:R-:W-:Y:S02]  /*1b970*/  LOP3.LUT R21, R23, R21, R22, 0x96, !PT ;  /* 0x0000001517157212 */ /* 0x000fe400078e9616 */
[----:B------:R-:W-:Y:S02]  /*1b980*/  LOP3.LUT R18, R20, R18, R19, 0x96, !PT ;  /* 0x0000001214127212 */ /* 0x000fe400078e9613 */
[C-C-:B------:R-:W-:Y:S02]  /*1b990*/  SHF.L.W.U32.HI R23, R33.reuse, 0x1a, R33.reuse ;  /* 0x0000001a21177819 */ /* 0x140fe40000010e21 */
[C-C-:B------:R-:W-:Y:S02]  /*1b9a0*/  SHF.L.W.U32.HI R32, R33.reuse, 0x15, R33.reuse ;  /* 0x0000001521207819 */ /* 0x140fe40000010e21 */
[----:B------:R-:W-:-:S02]  /*1b9b0*/  SHF.L.W.U32.HI R25, R33, 0x7, R33 ;  /* 0x0000000721197819 */ /* 0x000fc40000010e21 */
[C-C-:B------:R-:W-:Y:S02]  /*1b9c0*/  SHF.L.W.U32.HI R19, R27.reuse, 0x1e, R27.reuse ;  /* 0x0000001e1b137819 */ /* 0x140fe40000010e1b */
[C-C-:B------:R-:W-:Y:S02]  /*1b9d0*/  SHF.L.W.U32.HI R20, R27.reuse, 0x13, R27.reuse ;  /* 0x000000131b147819 */ /* 0x140fe40000010e1b */
[----:B------:R-:W-:Y:S02]  /*1b9e0*/  SHF.L.W.U32.HI R22, R27, 0xa, R27 ;  /* 0x0000000a1b167819 */ /* 0x000fe40000010e1b */
[----:B------:R-:W-:Y:S02]  /*1b9f0*/  IADD3 R18, PT, PT, R0, R18, R11 ;  /* 0x0000001200127210 */ /* 0x000fe40007ffe00b */
[----:B------:R-:W-:Y:S02]  /*1ba00*/  LOP3.LUT R25, R25, R23, R32, 0x96, !PT ;  /* 0x0000001719197212 */ /* 0x000fe400078e9620 */
[----:B------:R-:W-:-:S02]  /*1ba10*/  LOP3.LUT R0, R31, R33, R30, 0xb8, !PT ;  /* 0x000000211f007212 */ /* 0x000fc400078eb81e */
[----:B------:R-:W-:Y:S02]  /*1ba20*/  LOP3.LUT R23, R22, R19, R20, 0x96, !PT ;  /* 0x0000001316177212 */ /* 0x000fe400078e9614 */
[----:B------:R-:W-:Y:S02]  /*1ba30*/  LOP3.LUT R29, R24, R29, R27, 0xe8, !PT ;  /* 0x0000001d181d7212 */ /* 0x000fe400078ee81b */
[----:B------:R-:W-:Y:S02]  /*1ba40*/  IADD3 R19, PT, PT, R21, R18, RZ ;  /* 0x0000001215137210 */ /* 0x000fe40007ffe0ff */
[----:B------:R-:W-:Y:S02]  /*1ba50*/  IADD3 R34, PT, PT, R25, R0, R34 ;  /* 0x0000000019227210 */ /* 0x000fe40007ffe022 */
[----:B------:R-:W-:Y:S02]  /*1ba60*/  IADD3 R28, PT, PT, R28, R23, R29 ;  /* 0x000000171c1c7210 */ /* 0x000fe40007ffe01d */
[----:B------:R-:W-:Y:S01]  /*1ba70*/  IADD3 R29, PT, PT, R19, UR7, R34 ;  /* 0x00000007131d7c10 */ /* 0x000fe2000fffe022 */
[----:B------:R-:W0:Y:S01]  /*1ba80*/  LDCU.128 UR4, c[0x3][0x130] ;  /* 0x00c02600ff0477ac */ /* 0x000e220008000c00 */
[----:B------:R-:W-:-:S02]  /*1ba90*/  SHF.L.W.U32.HI R0, R14, 0xf, R14 ;  /* 0x0000000f0e007819 */ /* 0x000fc40000010e0e */
[--C-:B------:R-:W-:Y:S01]  /*1baa0*/  SHF.L.W.U32.HI R21, R14, 0xd, R14.reuse ;  /* 0x0000000d0e157819 */ /* 0x100fe20000010e0e */
[----:B------:R-:W-:Y:S01]  /*1bab0*/  IMAD.IADD R32, R28, 0x1, R29 ;  /* 0x000000011c207824 */ /* 0x000fe200078e021d */
[----:B------:R-:W-:Y:S02]  /*1bac0*/  SHF.R.U32.HI R18, RZ, 0xa, R14 ;  /* 0x0000000aff127819 */ /* 0x000fe4000001160e */
[C---:B------:R-:W-:Y:S02]  /*1bad0*/  SHF.L.W.U32.HI R20, R3.reuse, 0x19, R3 ;  /* 0x0000001903147819 */ /* 0x040fe40000010e03 */
[----:B------:R-:W-:Y:S02]  /*1bae0*/  LOP3.LUT R0, R18, R0, R21, 0x96, !PT ;  /* 0x0000000012007212 */ /* 0x000fe400078e9615 */
[--C-:B------:R-:W-:Y:S02]  /*1baf0*/  SHF.L.W.U32.HI R21, R3, 0xe, R3.reuse ;  /* 0x0000000e03157819 */ /* 0x100fe40000010e03 */
[----:B------:R-:W-:-:S02]  /*1bb00*/  SHF.R.U32.HI R18, RZ, 0x3, R3 ;  /* 0x00000003ff127819 */ /* 0x000fc40000011603 */
[C-C-:B------:R-:W-:Y:S02]  /*1bb10*/  SHF.L.W.U32.HI R22, R32.reuse, 0x1a, R32.reuse ;  /* 0x0000001a20167819 */ /* 0x140fe40000010e20 */
[C-C-:B------:R-:W-:Y:S02]  /*1bb20*/  SHF.L.W.U32.HI R23, R32.reuse, 0x15, R32.reuse ;  /* 0x0000001520177819 */ /* 0x140fe40000010e20 */
[----:B------:R-:W-:Y:S02]  /*1bb30*/  SHF.L.W.U32.HI R25, R32, 0x7, R32 ;  /* 0x0000000720197819 */ /* 0x000fe40000010e20 */
[----:B------:R-:W-:Y:S02]  /*1bb40*/  LOP3.LUT R18, R18, R20, R21, 0x96, !PT ;  /* 0x0000001412127212 */ /* 0x000fe400078e9615 */
[----:B------:R-:W-:Y:S02]  /*1bb50*/  IADD3 R21, PT, PT, R2, R0, R13 ;  /* 0x0000000002157210 */ /* 0x000fe40007ffe00d */
[----:B------:R-:W-:-:S02]  /*1bb60*/  LOP3.LUT R34, R25, R22, R23, 0x96, !PT ;  /* 0x0000001619227212 */ /* 0x000fc400078e9617 */
[C-C-:B------:R-:W-:Y:S02]  /*1bb70*/  SHF.L.W.U32.HI R0, R19.reuse, 0xf, R19.reuse ;  /* 0x0000000f13007819 */ /* 0x140fe40000010e13 */
[--C-:B------:R-:W-:Y:S02]  /*1bb80*/  SHF.L.W.U32.HI R23, R19, 0xd, R19.reuse ;  /* 0x0000000d13177819 */ /* 0x100fe40000010e13 */
[----:B------:R-:W-:Y:S02]  /*1bb90*/  SHF.R.U32.HI R2, RZ, 0xa, R19 ;  /* 0x0000000aff027819 */ /* 0x000fe40000011613 */
[C-C-:B------:R-:W-:Y:S02]  /*1bba0*/  SHF.L.W.U32.HI R20, R28.reuse, 0x1e, R28.reuse ;  /* 0x0000001e1c147819 */ /* 0x140fe40000010e1c */
[C-C-:B------:R-:W-:Y:S02]  /*1bbb0*/  SHF.L.W.U32.HI R25, R28.reuse, 0x13, R28.reuse ;  /* 0x000000131c197819 */ /* 0x140fe40000010e1c */
[----:B------:R-:W-:-:S02]  /*1bbc0*/  SHF.L.W.U32.HI R22, R28, 0xa, R28 ;  /* 0x0000000a1c167819 */ /* 0x000fc40000010e1c */
[----:B------:R-:W-:Y:S02]  /*1bbd0*/  LOP3.LUT R36, R30, R32, R33, 0xb8, !PT ;  /* 0x000000201e247212 */ /* 0x000fe400078eb821 */
[----:B------:R-:W-:Y:S01]  /*1bbe0*/  LOP3.LUT R2, R2, R0, R23, 0x96, !PT ;  /* 0x0000000002027212 */ /* 0x000fe200078e9617 */
[----:B------:R-:W-:Y:S01]  /*1bbf0*/  IMAD.IADD R0, R18, 0x1, R21 ;  /* 0x0000000112007824 */ /* 0x000fe200078e0215 */
[----:B------:R-:W-:Y:S02]  /*1bc00*/  LOP3.LUT R25, R22, R20, R25, 0x96, !PT ;  /* 0x0000001416197212 */ /* 0x000fe400078e9619 */
[----:B------:R-:W-:Y:S02]  /*1bc10*/  IADD3 R31, PT, PT, R34, R36, R31 ;  /* 0x00000024221f7210 */ /* 0x000fe40007ffe01f */
[----:B------:R-:W-:Y:S02]  /*1bc20*/  LOP3.LUT R24, R27, R24, R28, 0xe8, !PT ;  /* 0x000000181b187212 */ /* 0x000fe400078ee81c */
[----:B0-----:R-:W-:-:S02]  /*1bc30*/  IADD3 R34, PT, PT, R0, UR4, R31 ;  /* 0x0000000400227c10 */ /* 0x001fc4000fffe01f */
[----:B------:R-:W-:Y:S02]  /*1bc40*/  IADD3 R25, PT, PT, R16, R25, R24 ;  /* 0x0000001910197210 */ /* 0x000fe40007ffe018 */
[C-C-:B------:R-:W-:Y:S02]  /*1bc50*/  SHF.L.W.U32.HI R18, R4.reuse, 0x19, R4.reuse ;  /* 0x0000001904127819 */ /* 0x140fe40000010e04 */
[----:B------:R-:W-:Y:S01]  /*1bc60*/  SHF.L.W.U32.HI R21, R4, 0xe, R4 ;  /* 0x0000000e04157819 */ /* 0x000fe20000010e04 */
[C---:B------:R-:W-:Y:S01]  /*1bc70*/  IMAD.IADD R31, R25.reuse, 0x1, R34 ;  /* 0x00000001191f7824 */ /* 0x040fe200078e0222 */
[----:B------:R-:W-:Y:S02]  /*1bc80*/  SHF.R.U32.HI R20, RZ, 0x3, R4 ;  /* 0x00000003ff147819 */ /* 0x000fe40000011604 */
[----:B------:R-:W-:Y:S02]  /*1bc90*/  SHF.L.W.U32.HI R16, R25, 0x1e, R25 ;  /* 0x0000001e19107819 */ /* 0x000fe40000010e19 */
[----:B------:R-:W-:-:S02]  /*1bca0*/  LOP3.LUT R18, R20, R18, R21, 0x96, !PT ;  /* 0x0000001214127212 */ /* 0x000fc400078e9615 */
[C-C-:B------:R-:W-:Y:S02]  /*1bcb0*/  SHF.L.W.U32.HI R21, R25.reuse, 0x13, R25.reuse ;  /* 0x0000001319157819 */ /* 0x140fe40000010e19 */
[----:B------:R-:W-:Y:S02]  /*1bcc0*/  SHF.L.W.U32.HI R20, R25, 0xa, R25 ;  /* 0x0000000a19147819 */ /* 0x000fe40000010e19 */
[C-C-:B------:R-:W-:Y:S02]  /*1bcd0*/  SHF.L.W.U32.HI R22, R31.reuse, 0x1a, R31.reuse ;  /* 0x0000001a1f167819 */ /* 0x140fe40000010e1f */
[C-C-:B------:R-:W-:Y:S02]  /*1bce0*/  SHF.L.W.U32.HI R23, R31.reuse, 0x15, R31.reuse ;  /* 0x000000151f177819 */ /* 0x140fe40000010e1f */
[----:B------:R-:W-:Y:S02]  /*1bcf0*/  SHF.L.W.U32.HI R24, R31, 0x7, R31 ;  /* 0x000000071f187819 */ /* 0x000fe40000010e1f */
[----:B------:R-:W-:-:S02]  /*1bd00*/  LOP3.LUT R20, R20, R16, R21, 0x96, !PT ;  /* 0x0000001014147212 */ /* 0x000fc400078e9615 */
[----:B------:R-:W-:Y:S02]  /*1bd10*/  IADD3 R3, PT, PT, R3, R2, R10 ;  /* 0x0000000203037210 */ /* 0x000fe40007ffe00a */
[----:B------:R-:W-:Y:S02]  /*1bd20*/  LOP3.LUT R23, R24, R22, R23, 0x96, !PT ;  /* 0x0000001618177212 */ /* 0x000fe400078e9617 */
[----:B------:R-:W-:Y:S02]  /*1bd30*/  LOP3.LUT R21, R33, R31, R32, 0xb8, !PT ;  /* 0x0000001f21157212 */ /* 0x000fe400078eb820 */
[----:B------:R-:W-:Y:S02]  /*1bd40*/  LOP3.LUT R27, R28, R27, R25, 0xe8, !PT ;  /* 0x0000001b1c1b7212 */ /* 0x000fe400078ee819 */
[----:B------:R-:W-:Y:S02]  /*1bd50*/  IADD3 R2, PT, PT, R18, R3, RZ ;  /* 0x0000000312027210 */ /* 0x000fe40007ffe0ff */
[----:B------:R-:W-:-:S02]  /*1bd60*/  IADD3 R21, PT, PT, R23, R21, R30 ;  /* 0x0000001517157210 */ /* 0x000fc40007ffe01e */
[----:B------:R-:W-:Y:S02]  /*1bd70*/  IADD3 R24, PT, PT, R35, R20, R27 ;  /* 0x0000001423187210 */ /* 0x000fe40007ffe01b */
[----:B------:R-:W-:Y:S02]  /*1bd80*/  IADD3 R27, PT, PT, R2, UR5, R21 ;  /* 0x00000005021b7c10 */ /* 0x000fe4000fffe015 */
[C-C-:B------:R-:W-:Y:S02]  /*1bd90*/  SHF.L.W.U32.HI R3, R0.reuse, 0xf, R0.reuse ;  /* 0x0000000f00037819 */ /* 0x140fe40000010e00 */
[--C-:B------:R-:W-:Y:S01]  /*1bda0*/  SHF.L.W.U32.HI R16, R0, 0xd, R0.reuse ;  /* 0x0000000d00107819 */ /* 0x100fe20000010e00 */
[----:B------:R-:W-:Y:S01]  /*1bdb0*/  IMAD.IADD R30, R24, 0x1, R27 ;  /* 0x00000001181e7824 */ /* 0x000fe200078e021b */
[----:B------:R-:W-:Y:S02]  /*1bdc0*/  SHF.R.U32.HI R18, RZ, 0xa, R0 ;  /* 0x0000000aff127819 */ /* 0x000fe40000011600 */
[----:B------:R-:W-:-:S02]  /*1bdd0*/  SHF.L.W.U32.HI R21, R5, 0xe, R5 ;  /* 0x0000000e05157819 */ /* 0x000fc40000010e05 */
[----:B------:R-:W-:Y:S02]  /*1bde0*/  LOP3.LUT R3, R18, R3, R16, 0x96, !PT ;  /* 0x0000000312037212 */ /* 0x000fe400078e9610 */
[--C-:B------:R-:W-:Y:S02]  /*1bdf0*/  SHF.L.W.U32.HI R16, R5, 0x19, R5.reuse ;  /* 0x0000001905107819 */ /* 0x100fe40000010e05 */
[----:B------:R-:W-:Y:S02]  /*1be00*/  SHF.R.U32.HI R18, RZ, 0x3, R5 ;  /* 0x00000003ff127819 */ /* 0x000fe40000011605 */
[C-C-:B------:R-:W-:Y:S02]  /*1be10*/  SHF.L.W.U32.HI R35, R30.reuse, 0x1a, R30.reuse ;  /* 0x0000001a1e237819 */ /* 0x140fe40000010e1e */
[C-C-:B------:R-:W-:Y:S02]  /*1be20*/  SHF.L.W.U32.HI R36, R30.reuse, 0x15, R30.reuse ;  /* 0x000000151e247819 */ /* 0x140fe40000010e1e */
[----:B------:R-:W-:-:S02]  /*1be30*/  SHF.L.W.U32.HI R37, R30, 0x7, R30 ;  /* 0x000000071e257819 */ /* 0x000fc40000010e1e */
[----:B------:R-:W-:Y:S02]  /*1be40*/  LOP3.LUT R16, R18, R16, R21, 0x96, !PT ;  /* 0x0000001012107212 */ /* 0x000fe400078e9615 */
[----:B------:R-:W-:Y:S02]  /*1be50*/  IADD3 R3, PT, PT, R4, R3, R15 ;  /* 0x0000000304037210 */ /* 0x000fe40007ffe00f */
[C-C-:B------:R-:W-:Y:S02]  /*1be60*/  SHF.L.W.U32.HI R20, R24.reuse, 0x1e, R24.reuse ;  /* 0x0000001e18147819 */ /* 0x140fe40000010e18 */
[--C-:B------:R-:W-:Y:S01]  /*1be70*/  SHF.L.W.U32.HI R23, R24, 0x13, R24.reuse ;  /* 0x0000001318177819 */ /* 0x100fe20000010e18 */
[----:B------:R-:W-:Y:S01]  /*1be80*/  IMAD.IADD R4, R16, 0x1, R3 ;  /* 0x0000000110047824 */ /* 0x000fe200078e0203 */
[----:B------:R-:W-:Y:S02]  /*1be90*/  SHF.L.W.U32.HI R22, R24, 0xa, R24 ;  /* 0x0000000a18167819 */ /* 0x000fe40000010e18 */
[----:B------:R-:W-:-:S02]  /*1bea0*/  LOP3.LUT R36, R37, R35, R36, 0x96, !PT ;  /* 0x0000002325247212 */ /* 0x000fc400078e9624 */
[----:B------:R-:W-:Y:S02]  /*1beb0*/  LOP3.LUT R18, R32, R30, R31, 0xb8, !PT ;  /* 0x0000001e20127212 */ /* 0x000fe400078eb81f */
[----:B------:R-:W-:Y:S02]  /*1bec0*/  LOP3.LUT R23, R22, R20, R23, 0x96, !PT ;  /* 0x0000001416177212 */ /* 0x000fe400078e9617 */
[----:B------:R-:W-:Y:S02]  /*1bed0*/  LOP3.LUT R28, R25, R28, R24, 0xe8, !PT ;  /* 0x0000001c191c7212 */ /* 0x000fe400078ee818 */
[----:B------:R-:W-:Y:S02]  /*1bee0*/  IADD3 R33, PT, PT, R36, R18, R33 ;  /* 0x0000001224217210 */ /* 0x000fe40007ffe021 */
[----:B------:R-:W-:Y:S02]  /*1bef0*/  IADD3 R23, PT, PT, R26, R23, R28 ;  /* 0x000000171a177210 */ /* 0x000fe40007ffe01c */
[----:B------:R-:W-:-:S02]  /*1bf00*/  IADD3 R28, PT, PT, R4, UR6, R33 ;  /* 0x00000006041c7c10 */ /* 0x000fc4000fffe021 */
[C-C-:B------:R-:W-:Y:S02]  /*1bf10*/  SHF.L.W.U32.HI R20, R6.reuse, 0x19, R6.reuse ;  /* 0x0000001906147819 */ /* 0x140fe40000010e06 */
[----:B------:R-:W-:Y:S01]  /*1bf20*/  SHF.L.W.U32.HI R21, R6, 0xe, R6 ;  /* 0x0000000e06157819 */ /* 0x000fe20000010e06 */
[----:B------:R-:W-:Y:S01]  /*1bf30*/  IMAD.IADD R33, R23, 0x1, R28 ;  /* 0x0000000117217824 */ /* 0x000fe200078e021c */
[----:B------:R-:W-:Y:S02]  /*1bf40*/  SHF.R.U32.HI R22, RZ, 0x3, R6 ;  /* 0x00000003ff167819 */ /* 0x000fe40000011606 */
[C-C-:B------:R-:W-:Y:S02]  /*1bf50*/  SHF.L.W.U32.HI R3, R2.reuse, 0xf, R2.reuse ;  /* 0x0000000f02037819 */ /* 0x140fe40000010e02 */
[--C-:B------:R-:W-:Y:S02]  /*1bf60*/  SHF.L.W.U32.HI R16, R2, 0xd, R2.reuse ;  /* 0x0000000d02107819 */ /* 0x100fe40000010e02 */
[----:B------:R-:W-:-:S02]  /*1bf70*/  SHF.R.U32.HI R18, RZ, 0xa, R2 ;  /* 0x0000000aff127819 */ /* 0x000fc40000011602 */
[----:B------:R-:W-:Y:S02]  /*1bf80*/  LOP3.LUT R20, R22, R20, R21, 0x96, !PT ;  /* 0x0000001416147212 */ /* 0x000fe400078e9615 */
[----:B------:R-:W-:Y:S02]  /*1bf90*/  LOP3.LUT R3, R18, R3, R16, 0x96, !PT ;  /* 0x0000000312037212 */ /* 0x000fe400078e9610 */
[C-C-:B------:R-:W-:Y:S02]  /*1bfa0*/  SHF.L.W.U32.HI R22, R33.reuse, 0x1a, R33.reuse ;  /* 0x0000001a21167819 */ /* 0x140fe40000010e21 */
[C-C-:B------:R-:W-:Y:S02]  /*1bfb0*/  SHF.L.W.U32.HI R35, R33.reuse, 0x15, R33.reuse ;  /* 0x0000001521237819 */ /* 0x140fe40000010e21 */
[----:B------:R-:W-:Y:S02]  /*1bfc0*/  SHF.L.W.U32.HI R26, R33, 0x7, R33 ;  /* 0x00000007211a7819 */ /* 0x000fe40000010e21 */
[----:B------:R-:W-:-:S02]  /*1bfd0*/  SHF.L.W.U32.HI R16, R23, 0x1e, R23 ;  /* 0x0000001e17107819 */ /* 0x000fc40000010e17 */
[C-C-:B------:R-:W-:Y:S02]  /*1bfe0*/  SHF.L.W.U32.HI R21, R23.reuse, 0x13, R23.reuse ;  /* 0x0000001317157819 */ /* 0x140fe40000010e17 */
[----:B------:R-:W-:Y:S02]  /*1bff0*/  SHF.L.W.U32.HI R18, R23, 0xa, R23 ;  /* 0x0000000a17127819 */ /* 0x000fe40000010e17 */
[----:B------:R-:W-:Y:S02]  /*1c000*/  IADD3 R3, PT, PT, R5, R3, R12 ;  /* 0x0000000305037210 */ /* 0x000fe40007ffe00c */
[----:B------:R-:W-:Y:S02]  /*1c010*/  LOP3.LUT R35, R26, R22, R35, 0x96, !PT ;  /* 0x000000161a237212 */ /* 0x000fe400078e9623 */
[----:B------:R-:W-:Y:S02]  /*1c020*/  LOP3.LUT R5, R31, R33, R30, 0xb8, !PT ;  /* 0x000000211f057212 */ /* 0x000fe400078eb81e */
[----:B------:R-:W-:-:S02]  /*1c030*/  LOP3.LUT R16, R18, R16, R21, 0x96, !PT ;  /* 0x0000001012107212 */ /* 0x000fc400078e9615 */
        /* <DEDUP_REMOVED lines=10> */
[C-C-:B------:R-:W-:Y:S02]  /*1c0e0*/  SHF.L.W.U32.HI R20, R7.reuse, 0x19, R7.reuse ;  /* 0x0000001907147819 */ /* 0x140fe40000010e07 */
        /* <DEDUP_REMOVED lines=19> */
[----:B------:R-:W-:Y:S02]  /*1c220*/  LOP3.LUT R24, R23, R24, R22, 0xe8, !PT ;  /* 0x0000001817187212 */ /* 0x000fe400078ee816 */
[----:B------:R-:W-:Y:S02]  /*1c230*/  IADD3 R35, PT, PT, R36, R35, R31 ;  /* 0x0000002324237210 */ /* 0x000fe40007ffe01f */
[----:B------:R-:W-:-:S02]  /*1c240*/  IADD3 R25, PT, PT, R34, R25, R24 ;  /* 0x0000001922197210 */ /* 0x000fc40007ffe018 */
[----:B0-----:R-:W-:Y:S02]  /*1c250*/  IADD3 R34, PT, PT, R6, UR4, R35 ;  /* 0x0000000406227c10 */ /* 0x001fe4000fffe023 */
[C-C-:B------:R-:W-:Y:S02]  /*1c260*/  SHF.L.W.U32.HI R5, R8.reuse, 0x19, R8.reuse ;  /* 0x0000001908057819 */ /* 0x140fe40000010e08 */
[----:B------:R-:W-:Y:S01]  /*1c270*/  SHF.L.W.U32.HI R16, R8, 0xe, R8 ;  /* 0x0000000e08107819 */ /* 0x000fe20000010e08 */
[----:B------:R-:W-:Y:S01]  /*1c280*/  IMAD.IADD R31, R25, 0x1, R34 ;  /* 0x00000001191f7824 */ /* 0x000fe200078e0222 */
[----:B------:R-:W-:Y:S02]  /*1c290*/  SHF.R.U32.HI R20, RZ, 0x3, R8 ;  /* 0x00000003ff147819 */ /* 0x000fe40000011608 */
[----:B------:R-:W-:Y:S02]  /*1c2a0*/  IADD3 R18, PT, PT, R7, R18, R14 ;  /* 0x0000001207127210 */ /* 0x000fe40007ffe00e */
[----:B------:R-:W-:-:S02]  /*1c2b0*/  SHF.L.W.U32.HI R21, R31, 0x1a, R31 ;  /* 0x0000001a1f157819 */ /* 0x000fc40000010e1f */
[C-C-:B------:R-:W-:Y:S02]  /*1c2c0*/  SHF.L.W.U32.HI R24, R31.reuse, 0x15, R31.reuse ;  /* 0x000000151f187819 */ /* 0x140fe40000010e1f */
[----:B------:R-:W-:Y:S02]  /*1c2d0*/  SHF.L.W.U32.HI R26, R31, 0x7, R31 ;  /* 0x000000071f1a7819 */ /* 0x000fe40000010e1f */
[----:B------:R-:W-:Y:S02]  /*1c2e0*/  LOP3.LUT R5, R20, R5, R16, 0x96, !PT ;  /* 0x0000000514057212 */ /* 0x000fe400078e9610 */
[C-C-:B------:R-:W-:Y:S02]  /*1c2f0*/  SHF.L.W.U32.HI R7, R25.reuse, 0x1e, R25.reuse ;  /* 0x0000001e19077819 */ /* 0x140fe40000010e19 */
[C-C-:B------:R-:W-:Y:S02]  /*1c300*/  SHF.L.W.U32.HI R16, R25.reuse, 0x13, R25.reuse ;  /* 0x0000001319107819 */ /* 0x140fe40000010e19 */
[----:B------:R-:W-:-:S02]  /*1c310*/  SHF.L.W.U32.HI R20, R25, 0xa, R25 ;  /* 0x0000000a19147819 */ /* 0x000fc40000010e19 */
[----:B------:R-:W-:Y:S02]  /*1c320*/  LOP3.LUT R21, R26, R21, R24, 0x96, !PT ;  /* 0x000000151a157212 */ /* 0x000fe400078e9618 */
        /* <DEDUP_REMOVED lines=32> */
[--C-:B------:R-:W-:Y:S01]  /*1c530*/  SHF.L.W.U32.HI R21, R11, 0xe, R11.reuse ;  /* 0x0000000e0b157819 */ /* 0x100fe20000010e0b */
        /* <DEDUP_REMOVED lines=37> */
[--C-:B------:R-:W-:Y:S01]  /*1c790*/  SHF.L.W.U32.HI R21, R22, 0x1e, R22.reuse ;  /* 0x0000001e16157819 */ /* 0x100fe20000010e16 */
[----:B------:R-:W-:Y:S01]  /*1c7a0*/  IMAD.IADD R16, R16, 0x1, R9 ;  /* 0x0000000110107824 */ /* 0x000fe200078e0209 */
[C-C-:B------:R-:W-:Y:S02]  /*1c7b0*/  SHF.L.W.U32.HI R26, R22.reuse, 0x13, R22.reuse ;  /* 0x00000013161a7819 */ /* 0x140fe40000010e16 */
[----:B------:R-:W-:Y:S02]  /*1c7c0*/  SHF.L.W.U32.HI R25, R22, 0xa, R22 ;  /* 0x0000000a16197819 */ /* 0x000fe40000010e16 */
[----:B------:R-:W-:Y:S02]  /*1c7d0*/  LOP3.LUT R35, R30, R32, R33, 0xb8, !PT ;  /* 0x000000201e237212 */ /* 0x000fe400078eb821 */
[----:B------:R-:W-:Y:S02]  /*1c7e0*/  LOP3.LUT R21, R25, R21, R26, 0x96, !PT ;  /* 0x0000001519157212 */ /* 0x000fe400078e961a */
[----:B------:R-:W-:-:S02]  /*1c7f0*/  LOP3.LUT R24, R23, R24, R22, 0xe8, !PT ;  /* 0x0000001817187212 */ /* 0x000fc400078ee816 */
[----:B------:R-:W-:Y:S02]  /*1c800*/  IADD3 R35, PT, PT, R36, R35, R31 ;  /* 0x0000002324237210 */ /* 0x000fe40007ffe01f */
[----:B------:R-:W-:Y:S02]  /*1c810*/  IADD3 R25, PT, PT, R34, R21, R24 ;  /* 0x0000001522197210 */ /* 0x000fe40007ffe018 */
[----:B0-----:R-:W-:Y:S02]  /*1c820*/  IADD3 R34, PT, PT, R16, UR4, R35 ;  /* 0x0000000410227c10 */ /* 0x001fe4000fffe023 */
[C-C-:B------:R-:W-:Y:S02]  /*1c830*/  SHF.L.W.U32.HI R11, R7.reuse, 0xf, R7.reuse ;  /* 0x0000000f070b7819 */ /* 0x140fe40000010e07 */
[--C-:B------:R-:W-:Y:S01]  /*1c840*/  SHF.L.W.U32.HI R18, R7, 0xd, R7.reuse ;  /* 0x0000000d07127819 */ /* 0x100fe20000010e07 */
[----:B------:R-:W-:Y:S01]  /*1c850*/  IMAD.IADD R31, R25, 0x1, R34 ;  /* 0x00000001191f7824 */ /* 0x000fe200078e0222 */
[----:B------:R-:W-:-:S02]  /*1c860*/  SHF.R.U32.HI R20, RZ, 0xa, R7 ;  /* 0x0000000aff147819 */ /* 0x000fc40000011607 */
[----:B------:R-:W-:Y:S02]  /*1c870*/  SHF.L.W.U32.HI R9, R10, 0x19, R10 ;  /* 0x000000190a097819 */ /* 0x000fe40000010e0a */
[----:B------:R-:W-:Y:S02]  /*1c880*/  LOP3.LUT R11, R20, R11, R18, 0x96, !PT ;  /* 0x0000000b140b7212 */ /* 0x000fe400078e9612 */
[--C-:B------:R-:W-:Y:S02]  /*1c890*/  SHF.L.W.U32.HI R18, R10, 0xe, R10.reuse ;  /* 0x0000000e0a127819 */ /* 0x100fe40000010e0a */
[----:B------:R-:W-:Y:S02]  /*1c8a0*/  SHF.R.U32.HI R20, RZ, 0x3, R10 ;  /* 0x00000003ff147819 */ /* 0x000fe4000001160a */
[C-C-:B------:R-:W-:Y:S02]  /*1c8b0*/  SHF.L.W.U32.HI R21, R31.reuse, 0x1a, R31.reuse ;  /* 0x0000001a1f157819 */ /* 0x140fe40000010e1f */
[----:B------:R-:W-:-:S02]  /*1c8c0*/  SHF.L.W.U32.HI R24, R31, 0x15, R31 ;  /* 0x000000151f187819 */ /* 0x000fc40000010e1f */
[----:B------:R-:W-:Y:S02]  /*1c8d0*/  SHF.L.W.U32.HI R26, R31, 0x7, R31 ;  /* 0x000000071f1a7819 */ /* 0x000fe40000010e1f */
[----:B------:R-:W-:Y:S02]  /*1c8e0*/  LOP3.LUT R9, R20, R9, R18, 0x96, !PT ;  /* 0x0000000914097212 */ /* 0x000fe400078e9612 */
[----:B------:R-:W-:Y:S02]  /*1c8f0*/  IADD3 R18, PT, PT, R13, R11, R4 ;  /* 0x0000000b0d127210 */ /* 0x000fe40007ffe004 */
[----:B------:R-:W-:Y:S02]  /*1c900*/  LOP3.LUT R21, R26, R21, R24, 0x96, !PT ;  /* 0x000000151a157212 */ /* 0x000fe400078e9618 */
[C-C-:B------:R-:W-:Y:S02]  /*1c910*/  SHF.L.W.U32.HI R11, R25.reuse, 0x1e, R25.reuse ;  /* 0x0000001e190b7819 */ /* 0x140fe40000010e19 */
[----:B------:R-:W-:-:S02]  /*1c920*/  SHF.L.W.U32.HI R20, R25, 0x13, R25 ;  /* 0x0000001319147819 */ /* 0x000fc40000010e19 */
[--C-:B------:R-:W-:Y:S02]  /*1c930*/  SHF.L.W.U32.HI R13, R25, 0xa, R25.reuse ;  /* 0x0000000a190d7819 */ /* 0x100fe40000010e19 */
[----:B------:R-:W-:Y:S02]  /*1c940*/  LOP3.LUT R24, R33, R31, R32, 0xb8, !PT ;  /* 0x0000001f21187212 */ /* 0x000fe400078eb820 */
[----:B------:R-:W-:Y:S02]  /*1c950*/  IADD3 R9, PT, PT, R9, R18, RZ ;  /* 0x0000001209097210 */ /* 0x000fe40007ffe0ff */
[----:B------:R-:W-:Y:S02]  /*1c960*/  LOP3.LUT R20, R13, R11, R20, 0x96, !PT ;  /* 0x0000000b0d147212 */ /* 0x000fe400078e9614 */
[----:B------:R-:W-:Y:S02]  /*1c970*/  LOP3.LUT R23, R22, R23, R25, 0xe8, !PT ;  /* 0x0000001716177212 */ /* 0x000fe400078ee819 */
[----:B------:R-:W-:-:S02]  /*1c980*/  IADD3 R30, PT, PT, R21, R24, R30 ;  /* 0x00000018151e7210 */ /* 0x000fc40007ffe01e */
[----:B------:R-:W-:Y:S02]  /*1c990*/  IADD3 R24, PT, PT, R27, R20, R23 ;  /* 0x000000141b187210 */ /* 0x000fe40007ffe017 */
[----:B------:R-:W-:Y:S02]  /*1c9a0*/  IADD3 R35, PT, PT, R9, UR5, R30 ;  /* 0x0000000509237c10 */ /* 0x000fe4000fffe01e */
[C-C-:B------:R-:W-:Y:S02]  /*1c9b0*/  SHF.L.W.U32.HI R11, R16.reuse, 0xf, R16.reuse ;  /* 0x0000000f100b7819 */ /* 0x140fe40000010e10 */
[--C-:B------:R-:W-:Y:S01]  /*1c9c0*/  SHF.L.W.U32.HI R18, R16, 0xd, R16.reuse ;  /* 0x0000000d10127819 */ /* 0x100fe20000010e10 */
[----:B------:R-:W-:Y:S01]  /*1c9d0*/  IMAD.IADD R30, R24, 0x1, R35 ;  /* 0x00000001181e7824 */ /* 0x000fe200078e0223 */
[----:B------:R-:W-:Y:S02]  /*1c9e0*/  SHF.R.U32.HI R13, RZ, 0xa, R16 ;  /* 0x0000000aff0d7819 */ /* 0x000fe40000011610 */
[----:B------:R-:W-:-:S02]  /*1c9f0*/  SHF.R.U32.HI R20, RZ, 0x3, R15 ;  /* 0x00000003ff147819 */ /* 0x000fc4000001160f */
[----:B------:R-:W-:Y:S02]  /*1ca00*/  LOP3.LUT R11, R13, R11, R18, 0x96, !PT ;  /* 0x0000000b0d0b7212 */ /* 0x000fe400078e9612 */
[C-C-:B------:R-:W-:Y:S02]  /*1ca10*/  SHF.L.W.U32.HI R13, R15.reuse, 0x19, R15.reuse ;  /* 0x000000190f0d7819 */ /* 0x140fe40000010e0f */
[----:B------:R-:W-:Y:S02]  /*1ca20*/  SHF.L.W.U32.HI R18, R15, 0xe, R15 ;  /* 0x0000000e0f127819 */ /* 0x000fe40000010e0f */
[C-C-:B------:R-:W-:Y:S02]  /*1ca30*/  SHF.L.W.U32.HI R27, R30.reuse, 0x1a, R30.reuse ;  /* 0x0000001a1e1b7819 */ /* 0x140fe40000010e1e */
[C-C-:B------:R-:W-:Y:S02]  /*1ca40*/  SHF.L.W.U32.HI R36, R30.reuse, 0x15, R30.reuse ;  /* 0x000000151e247819 */ /* 0x140fe40000010e1e */
[----:B------:R-:W-:-:S02]  /*1ca50*/  SHF.L.W.U32.HI R37, R30, 0x7, R30 ;  /* 0x000000071e257819 */ /* 0x000fc40000010e1e */
[----:B------:R-:W-:Y:S02]  /*1ca60*/  LOP3.LUT R13, R20, R13, R18, 0x96, !PT ;  /* 0x0000000d140d7212 */ /* 0x000fe400078e9612 */
[----:B------:R-:W-:Y:S02]  /*1ca70*/  IADD3 R10, PT, PT, R10, R11, R3 ;  /* 0x0000000b0a0a7210 */ /* 0x000fe40007ffe003 */
[C-C-:B------:R-:W-:Y:S02]  /*1ca80*/  SHF.L.W.U32.HI R21, R24.reuse, 0x1e, R24.reuse ;  /* 0x0000001e18157819 */ /* 0x140fe40000010e18 */
[C---:B------:R-:W-:Y:S01]  /*1ca90*/  SHF.L.W.U32.HI R26, R24.reuse, 0x13, R24 ;  /* 0x00000013181a7819 */ /* 0x040fe20000010e18 */
        /* <DEDUP_REMOVED lines=17> */
[C-C-:B------:R-:W-:Y:S02]  /*1cbb0*/  SHF.L.W.U32.HI R26, R33.reuse, 0x1a, R33.reuse ;  /* 0x0000001a211a7819 */ /* 0x140fe40000010e21 */
[C-C-:B------:R-:W-:Y:S02]  /*1cbc0*/  SHF.L.W.U32.HI R27, R33.reuse, 0x15, R33.reuse ;  /* 0x00000015211b7819 */ /* 0x140fe40000010e21 */
[----:B------:R-:W-:Y:S02]  /*1cbd0*/  SHF.L.W.U32.HI R36, R33, 0x7, R33 ;  /* 0x0000000721247819 */ /* 0x000fe40000010e21 */
[----:B------:R-:W-:Y:S02]  /*1cbe0*/  LOP3.LUT R20, R22, R20, R21, 0x96, !PT ;  /* 0x0000001416147212 */ /* 0x000fe400078e9615 */
        /* <DEDUP_REMOVED lines=33> */
[----:B------:R-:W-:-:S02]  /*1ce00*/  IADD3 R29, PT, PT, R36, R29, R31 ;  /* 0x0000001d241d7210 */ /* 0x000fc40007ffe01f */
[----:B------:R-:W-:Y:S02]  /*1ce10*/  LOP3.LUT R24, R23, R24, R25, 0xe8, !PT ;  /* 0x0000001817187212 */ /* 0x000fe400078ee819 */
[C-C-:B------:R-:W-:Y:S02]  /*1ce20*/  SHF.L.W.U32.HI R12, R13.reuse, 0xf, R13.reuse ;  /* 0x0000000f0d0c7819 */ /* 0x140fe40000010e0d */
[--C-:B------:R-:W-:Y:S02]  /*1ce30*/  SHF.L.W.U32.HI R21, R13, 0xd, R13.reuse ;  /* 0x0000000d0d157819 */ /* 0x100fe40000010e0d */
[----:B------:R-:W-:Y:S02]  /*1ce40*/  SHF.R.U32.HI R20, RZ, 0xa, R13 ;  /* 0x0000000aff147819 */ /* 0x000fe4000001160d */
[----:B------:R-:W-:Y:S02]  /*1ce50*/  IADD3 R24, PT, PT, R34, R27, R24 ;  /* 0x0000001b22187210 */ /* 0x000fe40007ffe018 */
[----:B0-----:R-:W-:-:S02]  /*1ce60*/  IADD3 R29, PT, PT, R10, UR4, R29 ;  /* 0x000000040a1d7c10 */ /* 0x001fc4000fffe01d */
[----:B------:R-:W-:Y:S02]  /*1ce70*/  LOP3.LUT R12, R20, R12, R21, 0x96, !PT ;  /* 0x0000000c140c7212 */ /* 0x000fe400078e9615 */
[--C-:B------:R-:W-:Y:S01]  /*1ce80*/  SHF.L.W.U32.HI R15, R14, 0x19, R14.reuse ;  /* 0x000000190e0f7819 */ /* 0x100fe20000010e0e */
[----:B------:R-:W-:Y:S01]  /*1ce90*/  IMAD.IADD R27, R24, 0x1, R29 ;  /* 0x00000001181b7824 */ /* 0x000fe200078e021d */
[--C-:B------:R-:W-:Y:S02]  /*1cea0*/  SHF.L.W.U32.HI R20, R14, 0xe, R14.reuse ;  /* 0x0000000e0e147819 */ /* 0x100fe40000010e0e */
[----:B------:R-:W-:Y:S02]  /*1ceb0*/  SHF.R.U32.HI R21, RZ, 0x3, R14 ;  /* 0x00000003ff157819 */ /* 0x000fe4000001160e */
[----:B------:R-:W-:Y:S02]  /*1cec0*/  IADD3 R12, PT, PT, R17, R12, R8 ;  /* 0x0000000c110c7210 */ /* 0x000fe40007ffe008 */
[----:B------:R-:W-:-:S02]  /*1ced0*/  LOP3.LUT R15, R21, R15, R20, 0x96, !PT ;  /* 0x0000000f150f7212 */ /* 0x000fc400078e9614 */
[C-C-:B------:R-:W-:Y:S02]  /*1cee0*/  SHF.L.W.U32.HI R17, R24.reuse, 0x1e, R24.reuse ;  /* 0x0000001e18117819 */ /* 0x140fe40000010e18 */
        /* <DEDUP_REMOVED lines=8> */
[----:B------:R-:W-:Y:S02]  /*1cf70*/  IADD3 R15, PT, PT, R15, R12, RZ ;  /* 0x0000000c0f0f7210 */ /* 0x000fe40007ffe0ff */
[----:B------:R-:W-:Y:S02]  /*1cf80*/  LOP3.LUT R23, R25, R23, R24, 0xe8, !PT ;  /* 0x0000001719177212 */ /* 0x000fe400078ee818 */
[----:B------:R-:W-:-:S02]  /*1cf90*/  IADD3 R30, PT, PT, R31, R21, R30 ;  /* 0x000000151f1e7210 */ /* 0x000fc40007ffe01e */
[----:B------:R-:W-:Y:S02]  /*1cfa0*/  IADD3 R35, PT, PT, R35, R22, R23 ;  /* 0x0000001623237210 */ /* 0x000fe40007ffe017 */
[----:B------:R-:W-:Y:S02]  /*1cfb0*/  IADD3 R30, PT, PT, R15, UR5, R30 ;  /* 0x000000050f1e7c10 */ /* 0x000fe4000fffe01e */
[C-C-:B------:R-:W-:Y:S02]  /*1cfc0*/  SHF.L.W.U32.HI R12, R10.reuse, 0xf, R10.reuse ;  /* 0x0000000f0a0c7819 */ /* 0x140fe40000010e0a */
[----:B------:R-:W-:Y:S01]  /*1cfd0*/  SHF.L.W.U32.HI R17, R10, 0xd, R10 ;  /* 0x0000000d0a117819 */ /* 0x000fe20000010e0a */
        /* <DEDUP_REMOVED lines=26> */
[--C-:B------:R-:W-:Y:S02]  /*1d180*/  SHF.L.W.U32.HI R21, R0, 0x19, R0.reuse ;  /* 0x0000001900157819 */ /* 0x100fe40000010e00 */
[----:B------:R-:W-:Y:S02]  /*1d190*/  LOP3.LUT R14, R20, R14, R17, 0x96, !PT ;  /* 0x0000000e140e7212 */ /* 0x000fe400078e9611 */
[----:B------:R-:W-:-:S02]  /*1d1a0*/  SHF.L.W.U32.HI R20, R0, 0xe, R0 ;  /* 0x0000000e00147819 */ /* 0x000fc40000010e00 */
[----:B------:R-:W-:Y:S02]  /*1d1b0*/  SHF.R.U32.HI R17, RZ, 0x3, R0 ;  /* 0x00000003ff117819 */ /* 0x000fe40000011600 */
[C-C-:B------:R-:W-:Y:S02]  /*1d1c0*/  SHF.L.W.U32.HI R22, R31.reuse, 0x1a, R31.reuse ;  /* 0x0000001a1f167819 */ /* 0x140fe40000010e1f */
[C-C-:B------:R-:W-:Y:S02]  /*1d1d0*/  SHF.L.W.U32.HI R23, R31.reuse, 0x15, R31.reuse ;  /* 0x000000151f177819 */ /* 0x140fe40000010e1f */
[----:B------:R-:W-:Y:S02]  /*1d1e0*/  SHF.L.W.U32.HI R25, R31, 0x7, R31 ;  /* 0x000000071f197819 */ /* 0x000fe40000010e1f */
[----:B------:R-:W-:Y:S02]  /*1d1f0*/  LOP3.LUT R17, R17, R21, R20, 0x96, !PT ;  /* 0x0000001511117212 */ /* 0x000fe400078e9614 */
[----:B------:R-:W-:-:S02]  /*1d200*/  IADD3 R14, PT, PT, R19, R14, R16 ;  /* 0x0000000e130e7210 */ /* 0x000fc40007ffe010 */
[----:B------:R-:W-:Y:S02]  /*1d210*/  LOP3.LUT R23, R25, R22, R23, 0x96, !PT ;  /* 0x0000001619177212 */ /* 0x000fe400078e9617 */
[C-C-:B------:R-:W-:Y:S02]  /*1d220*/  SHF.L.W.U32.HI R19, R28.reuse, 0x1e, R28.reuse ;  /* 0x0000001e1c137819 */ /* 0x140fe40000010e1c */
[C-C-:B------:R-:W-:Y:S02]  /*1d230*/  SHF.L.W.U32.HI R20, R28.reuse, 0x13, R28.reuse ;  /* 0x000000131c147819 */ /* 0x140fe40000010e1c */
[----:B------:R-:W-:Y:S02]  /*1d240*/  SHF.L.W.U32.HI R21, R28, 0xa, R28 ;  /* 0x0000000a1c157819 */ /* 0x000fe40000010e1c */
[----:B------:R-:W-:Y:S02]  /*1d250*/  LOP3.LUT R22, R27, R31, R34, 0xb8, !PT ;  /* 0x0000001f1b167212 */ /* 0x000fe400078eb822 */
[----:B------:R-:W-:-:S02]  /*1d260*/  IADD3 R17, PT, PT, R17, R14, RZ ;  /* 0x0000000e11117210 */ /* 0x000fc40007ffe0ff */
[----:B------:R-:W-:Y:S02]  /*1d270*/  LOP3.LUT R25, R21, R19, R20, 0x96, !PT ;  /* 0x0000001315197212 */ /* 0x000fe400078e9614 */
[----:B------:R-:W-:Y:S02]  /*1d280*/  IADD3 R32, PT, PT, R23, R22, R32 ;  /* 0x0000001617207210 */ /* 0x000fe40007ffe020 */
[----:B------:R-:W-:Y:S02]  /*1d290*/  LOP3.LUT R24, R35, R24, R28, 0xe8, !PT ;  /* 0x0000001823187212 */ /* 0x000fe400078ee81c */
[C-C-:B------:R-:W-:Y:S02]  /*1d2a0*/  SHF.L.W.U32.HI R14, R12.reuse, 0xf, R12.reuse ;  /* 0x0000000f0c0e7819 */ /* 0x140fe40000010e0c */
[--C-:B------:R-:W-:Y:S02]  /*1d2b0*/  SHF.L.W.U32.HI R19, R12, 0xd, R12.reuse ;  /* 0x0000000d0c137819 */ /* 0x100fe40000010e0c */
[----:B------:R-:W-:-:S02]  /*1d2c0*/  SHF.R.U32.HI R20, RZ, 0xa, R12 ;  /* 0x0000000aff147819 */ /* 0x000fc4000001160c */
[----:B------:R-:W-:Y:S02]  /*1d2d0*/  IADD3 R25, PT, PT, R18, R25, R24 ;  /* 0x0000001912197210 */ /* 0x000fe40007ffe018 */
[----:B------:R-:W-:Y:S01]  /*1d2e0*/  IADD3 R32, PT, PT, R17, UR7, R32 ;  /* 0x0000000711207c10 */ /* 0x000fe2000fffe020 */
[----:B------:R-:W0:Y:S01]  /*1d2f0*/  LDCU.128 UR4, c[0x3][0x170] ;  /* 0x00c02e00ff0477ac */ /* 0x000e220008000c00 */
[C-C-:B------:R-:W-:Y:S02]  /*1d300*/  SHF.L.W.U32.HI R21, R2.reuse, 0x19, R2.reuse ;  /* 0x0000001902157819 */ /* 0x140fe40000010e02 */
[----:B------:R-:W-:Y:S01]  /*1d310*/  SHF.L.W.U32.HI R22, R2, 0xe, R2 ;  /* 0x0000000e02167819 */ /* 0x000fe20000010e02 */
[----:B------:R-:W-:Y:S01]  /*1d320*/  IMAD.IADD R26, R25, 0x1, R32 ;  /* 0x00000001191a7824 */ /* 0x000fe200078e0220 */
[----:B------:R-:W-:Y:S02]  /*1d330*/  SHF.R.U32.HI R23, RZ, 0x3, R2 ;  /* 0x00000003ff177819 */ /* 0x000fe40000011602 */
[----:B------:R-:W-:-:S02]  /*1d340*/  LOP3.LUT R14, R20, R14, R19, 0x96, !PT ;  /* 0x0000000e140e7212 */ /* 0x000fc400078e9613 */
[----:B------:R-:W-:Y:S02]  /*1d350*/  LOP3.LUT R21, R23, R21, R22, 0x96, !PT ;  /* 0x0000001517157212 */ /* 0x000fe400078e9616 */
[----:B------:R-:W-:Y:S02]  /*1d360*/  IADD3 R0, PT, PT, R0, R14, R9 ;  /* 0x0000000e00007210 */ /* 0x000fe40007ffe009 */
[C-C-:B------:R-:W-:Y:S02]  /*1d370*/  SHF.L.W.U32.HI R22, R26.reuse, 0x1a, R26.reuse ;  /* 0x0000001a1a167819 */ /* 0x140fe40000010e1a */
[C---:B------:R-:W-:Y:S01]  /*1d380*/  SHF.L.W.U32.HI R23, R26.reuse, 0x15, R26 ;  /* 0x000000151a177819 */ /* 0x040fe20000010e1a */
[----:B------:R-:W-:Y:S01]  /*1d390*/  IMAD.IADD R0, R21, 0x1, R0 ;  /* 0x0000000115007824 */ /* 0x000fe200078e0200 */
[----:B------:R-:W-:Y:S02]  /*1d3a0*/  SHF.L.W.U32.HI R24, R26, 0x7, R26 ;  /* 0x000000071a187819 */ /* 0x000fe40000010e1a */
[----:B------:R-:W-:-:S02]  /*1d3b0*/  SHF.L.W.U32.HI R14, R25, 0x1e, R25 ;  /* 0x0000001e190e7819 */ /* 0x000fc40000010e19 */
[C-C-:B------:R-:W-:Y:S02]  /*1d3c0*/  SHF.L.W.U32.HI R19, R25.reuse, 0x13, R25.reuse ;  /* 0x0000001319137819 */ /* 0x140fe40000010e19 */
[----:B------:R-:W-:Y:S02]  /*1d3d0*/  SHF.L.W.U32.HI R18, R25, 0xa, R25 ;  /* 0x0000000a19127819 */ /* 0x000fe40000010e19 */
[----:B------:R-:W-:Y:S02]  /*1d3e0*/  LOP3.LUT R22, R24, R22, R23, 0x96, !PT ;  /* 0x0000001618167212 */ /* 0x000fe400078e9617 */
[----:B------:R-:W-:Y:S02]  /*1d3f0*/  LOP3.LUT R21, R34, R26, R31, 0xb8, !PT ;  /* 0x0000001a22157212 */ /* 0x000fe400078eb81f */
[----:B------:R-:W-:Y:S02]  /*1d400*/  LOP3.LUT R20, R18, R14, R19, 0x96, !PT ;  /* 0x0000000e12147212 */ /* 0x000fe400078e9613 */
[----:B------:R-:W-:-:S02]  /*1d410*/  LOP3.LUT R35, R28, R35, R25, 0xe8, !PT ;  /* 0x000000231c237212 */ /* 0x000fc400078ee819 */
[----:B------:R-:W-:Y:S02]  /*1d420*/  IADD3 R21, PT, PT, R22, R21, R27 ;  /* 0x0000001516157210 */ /* 0x000fe40007ffe01b */
[----:B------:R-:W-:Y:S02]  /*1d430*/  IADD3 R22, PT, PT, R29, R20, R35 ;  /* 0x000000141d167210 */ /* 0x000fe40007ffe023 */
[----:B0-----:R-:W-:Y:S02]  /*1d440*/  IADD3 R29, PT, PT, R0, UR4, R21 ;  /* 0x00000004001d7c10 */ /* 0x001fe4000fffe015 */
[C-C-:B------:R-:W-:Y:S02]  /*1d450*/  SHF.L.W.U32.HI R14, R17.reuse, 0xf, R17.reuse ;  /* 0x0000000f110e7819 */ /* 0x140fe40000010e11 */
[----:B------:R-:W-:Y:S01]  /*1d460*/  SHF.L.W.U32.HI R19, R17, 0xd, R17 ;  /* 0x0000000d11137819 */ /* 0x000fe20000010e11 */
        /* <DEDUP_REMOVED lines=9> */
[C-C-:B------:R-:W-:Y:S02]  /*1d500*/  SHF.L.W.U32.HI R21, R22.reuse, 0x1e, R22.reuse ;  /* 0x0000001e16157819 */ /* 0x140fe40000010e16 */
[C-C-:B------:R-:W-:Y:S02]  /*1d510*/  SHF.L.W.U32.HI R24, R22.reuse, 0x13, R22.reuse ;  /* 0x0000001316187819 */ /* 0x140fe40000010e16 */
[----:B------:R-:W-:Y:S02]  /*1d520*/  SHF.L.W.U32.HI R23, R22, 0xa, R22 ;  /* 0x0000000a16177819 */ /* 0x000fe40000010e16 */
[----:B------:R-:W-:Y:S02]  /*1d530*/  IADD3 R14, PT, PT, R2, R14, R11 ;  /* 0x0000000e020e7210 */ /* 0x000fe40007ffe00b */
[----:B------:R-:W-:-:S02]  /*1d540*/  LOP3.LUT R19, R20, R18, R19, 0x96, !PT ;  /* 0x0000001214137212 */ /* 0x000fc400078e9613 */
        /* <DEDUP_REMOVED lines=9> */
[----:B------:R-:W-:Y:S01]  /*1d5e0*/  SHF.L.W.U32.HI R21, R0, 0xd, R0 ;  /* 0x0000000d00157819 */ /* 0x000fe20000010e00 */
[C---:B------:R-:W-:Y:S01]  /*1d5f0*/  IMAD.IADD R30, R27.reuse, 0x1, R34 ;  /* 0x000000011b1e7824 */ /* 0x040fe200078e0222 */
[----:B------:R-:W-:Y:S02]  /*1d600*/  SHF.R.U32.HI R14, RZ, 0xa, R0 ;  /* 0x0000000aff0e7819 */ /* 0x000fe40000011600 */
[----:B------:R-:W-:-:S02]  /*1d610*/  SHF.L.W.U32.HI R18, R27, 0x1e, R27 ;  /* 0x0000001e1b127819 */ /* 0x000fc40000010e1b */
[C-C-:B------:R-:W-:Y:S02]  /*1d620*/  SHF.L.W.U32.HI R23, R27.reuse, 0x13, R27.reuse ;  /* 0x000000131b177819 */ /* 0x140fe40000010e1b */
[----:B------:R-:W-:Y:S02]  /*1d630*/  SHF.L.W.U32.HI R20, R27, 0xa, R27 ;  /* 0x0000000a1b147819 */ /* 0x000fe40000010e1b */
[----:B------:R-:W-:Y:S02]  /*1d640*/  LOP3.LUT R2, R14, R2, R21, 0x96, !PT ;  /* 0x000000020e027212 */ /* 0x000fe400078e9615 */
[----:B------:R-:W-:Y:S02]  /*1d650*/  LOP3.LUT R20, R20, R18, R23, 0x96, !PT ;  /* 0x0000001214147212 */ /* 0x000fe400078e9617 */
[C-C-:B------:R-:W-:Y:S02]  /*1d660*/  SHF.L.W.U32.HI R14, R3.reuse, 0x19, R3.reuse ;  /* 0x00000019030e7819 */ /* 0x140fe40000010e03 */
[----:B------:R-:W-:-:S02]  /*1d670*/  SHF.L.W.U32.HI R21, R3, 0xe, R3 ;  /* 0x0000000e03157819 */ /* 0x000fc40000010e03 */
[----:B------:R-:W-:Y:S02]  /*1d680*/  SHF.R.U32.HI R18, RZ, 0x3, R3 ;  /* 0x00000003ff127819 */ /* 0x000fe40000011603 */
[----:B------:R-:W-:Y:S02]  /*1d690*/  LOP3.LUT R25, R22, R25, R27, 0xe8, !PT ;  /* 0x0000001916197212 */ /* 0x000fe400078ee81b */
[C-C-:B------:R-:W-:Y:S02]  /*1d6a0*/  SHF.L.W.U32.HI R23, R30.reuse, 0x1a, R30.reuse ;  /* 0x0000001a1e177819 */ /* 0x140fe40000010e1e */
[C-C-:B------:R-:W-:Y:S02]  /*1d6b0*/  SHF.L.W.U32.HI R28, R30.reuse, 0x15, R30.reuse ;  /* 0x000000151e1c7819 */ /* 0x140fe40000010e1e */
[----:B------:R-:W-:Y:S02]  /*1d6c0*/  SHF.L.W.U32.HI R36, R30, 0x7, R30 ;  /* 0x000000071e247819 */ /* 0x000fe40000010e1e */
[----:B------:R-:W-:-:S02]  /*1d6d0*/  LOP3.LUT R14, R18, R14, R21, 0x96, !PT ;  /* 0x0000000e120e7212 */ /* 0x000fc400078e9615 */
[----:B------:R-:W-:Y:S02]  /*1d6e0*/  IADD3 R21, PT, PT, R4, R2, R13 ;  /* 0x0000000204157210 */ /* 0x000fe40007ffe00d */
[----:B------:R-:W-:Y:S02]  /*1d6f0*/  IADD3 R24, PT, PT, R33, R20, R25 ;  /* 0x0000001421187210 */ /* 0x000fe40007ffe019 */
[----:B------:R-:W-:Y:S01]  /*1d700*/  LOP3.LUT R28, R36, R23, R28, 0x96, !PT ;  /* 0x00000017241c7212 */ /* 0x000fe200078e961c */
[----:B------:R-:W-:Y:S01]  /*1d710*/  IMAD.IADD R2, R14, 0x1, R21 ;  /* 0x000000010e027824 */ /* 0x000fe200078e0215 */
[----:B------:R-:W-:Y:S02]  /*1d720*/  LOP3.LUT R20, R26, R30, R35, 0xb8, !PT ;  /* 0x0000001e1a147212 */ /* 0x000fe400078eb823 */
[----:B------:R-:W-:Y:S02]  /*1d730*/  SHF.L.W.U32.HI R4, R24, 0x1e, R24 ;  /* 0x0000001e18047819 */ /* 0x000fe40000010e18 */
[----:B------:R-:W-:-:S02]  /*1d740*/  IADD3 R31, PT, PT, R28, R20, R31 ;  /* 0x000000141c1f7210 */ /* 0x000fc40007ffe01f */
[C-C-:B------:R-:W-:Y:S02]  /*1d750*/  SHF.L.W.U32.HI R23, R24.reuse, 0x13, R24.reuse ;  /* 0x0000001318177819 */ /* 0x140fe40000010e18 */
[----:B------:R-:W-:Y:S02]  /*1d760*/  SHF.L.W.U32.HI R18, R24, 0xa, R24 ;  /* 0x0000000a18127819 */ /* 0x000fe40000010e18 */
[----:B------:R-:W-:Y:S02]  /*1d770*/  IADD3 R31, PT, PT, R2, UR6, R31 ;  /* 0x00000006021f7c10 */ /* 0x000fe4000fffe01f */
[----:B------:R-:W-:Y:S02]  /*1d780*/  LOP3.LUT R25, R18, R4, R23, 0x96, !PT ;  /* 0x0000000412197212 */ /* 0x000fe400078e9617 */
[--C-:B------:R-:W-:Y:S01]  /*1d790*/  SHF.L.W.U32.HI R18, R6, 0x19, R6.reuse ;  /* 0x0000001906127819 */ /* 0x100fe20000010e06 */
[----:B------:R-:W-:Y:S01]  /*1d7a0*/  IMAD.IADD R33, R24, 0x1, R31 ;  /* 0x0000000118217824 */ /* 0x000fe200078e021f */
[----:B------:R-:W-:-:S02]  /*1d7b0*/  SHF.L.W.U32.HI R23, R6, 0xe, R6 ;  /* 0x0000000e06177819 */ /* 0x000fc40000010e06 */
[----:B------:R-:W-:Y:S02]  /*1d7c0*/  LOP3.LUT R22, R27, R22, R24, 0xe8, !PT ;  /* 0x000000161b167212 */ /* 0x000fe400078ee818 */
[----:B------:R-:W-:Y:S02]  /*1d7d0*/  SHF.R.U32.HI R20, RZ, 0x3, R6 ;  /* 0x00000003ff147819 */ /* 0x000fe40000011606 */
[C-C-:B------:R-:W-:Y:S02]  /*1d7e0*/  SHF.L.W.U32.HI R4, R19.reuse, 0xf, R19.reuse ;  /* 0x0000000f13047819 */ /* 0x140fe40000010e13 */
[--C-:B------:R-:W-:Y:S02]  /*1d7f0*/  SHF.L.W.U32.HI R21, R19, 0xd, R19.reuse ;  /* 0x0000000d13157819 */ /* 0x100fe40000010e13 */
[----:B------:R-:W-:Y:S02]  /*1d800*/  SHF.R.U32.HI R14, RZ, 0xa, R19 ;  /* 0x0000000aff0e7819 */ /* 0x000fe40000011613 */
[----:B------:R-:W-:-:S02]  /*1d810*/  IADD3 R25, PT, PT, R32, R25, R22 ;  /* 0x0000001920197210 */ /* 0x000fc40007ffe016 */
[----:B------:R-:W-:Y:S02]  /*1d820*/  LOP3.LUT R18, R20, R18, R23, 0x96, !PT ;  /* 0x0000001214127212 */ /* 0x000fe400078e9617 */
[C-C-:B------:R-:W-:Y:S02]  /*1d830*/  SHF.L.W.U32.HI R22, R33.reuse, 0x1a, R33.reuse ;  /* 0x0000001a21167819 */ /* 0x140fe40000010e21 */
[C-C-:B------:R-:W-:Y:S02]  /*1d840*/  SHF.L.W.U32.HI R23, R33.reuse, 0x15, R33.reuse ;  /* 0x0000001521177819 */ /* 0x140fe40000010e21 */
[----:B------:R-:W-:Y:S02]  /*1d850*/  SHF.L.W.U32.HI R32, R33, 0x7, R33 ;  /* 0x0000000721207819 */ /* 0x000fe40000010e21 */
[----:B------:R-:W-:Y:S02]  /*1d860*/  LOP3.LUT R4, R14, R4, R21, 0x96, !PT ;  /* 0x000000040e047212 */ /* 0x000fe400078e9615 */
[----:B------:R-:W-:-:S02]  /*1d870*/  LOP3.LUT R23, R32, R22, R23, 0x96, !PT ;  /* 0x0000001620177212 */ /* 0x000fc400078e9617 */
[----:B------:R-:W-:Y:S02]  /*1d880*/  IADD3 R3, PT, PT, R3, R4, R10 ;  /* 0x0000000403037210 */ /* 0x000fe40007ffe00a */
[----:B------:R-:W-:Y:S02]  /*1d890*/  LOP3.LUT R32, R35, R33, R30, 0xb8, !PT ;  /* 0x0000002123207212 */ /* 0x000fe400078eb81e */
[C-C-:B------:R-:W-:Y:S02]  /*1d8a0*/  SHF.L.W.U32.HI R14, R25.reuse, 0x1e, R25.reuse ;  /* 0x0000001e190e7819 */ /* 0x140fe40000010e19 */
[C-C-:B------:R-:W-:Y:S02]  /*1d8b0*/  SHF.L.W.U32.HI R21, R25.reuse, 0x13, R25.reuse ;  /* 0x0000001319157819 */ /* 0x140fe40000010e19 */
[----:B------:R-:W-:Y:S02]  /*1d8c0*/  SHF.L.W.U32.HI R20, R25, 0xa, R25 ;  /* 0x0000000a19147819 */ /* 0x000fe40000010e19 */
[----:B------:R-:W-:-:S02]  /*1d8d0*/  IADD3 R4, PT, PT, R18, R3, RZ ;  /* 0x0000000312047210 */ /* 0x000fc40007ffe0ff */
[----:B------:R-:W-:Y:S02]  /*1d8e0*/  IADD3 R23, PT, PT, R23, R32, R26 ;  /* 0x0000002017177210 */ /* 0x000fe40007ffe01a */
[----:B------:R-:W-:Y:S02]  /*1d8f0*/  LOP3.LUT R28, R20, R14, R21, 0x96, !PT ;  /* 0x0000000e141c7212 */ /* 0x000fe400078e9615 */
[C-C-:B------:R-:W-:Y:S02]  /*1d900*/  SHF.L.W.U32.HI R3, R2.reuse, 0xf, R2.reuse ;  /* 0x0000000f02037819 */ /* 0x140fe40000010e02 */
[--C-:B------:R-:W-:Y:S02]  /*1d910*/  SHF.L.W.U32.HI R14, R2, 0xd, R2.reuse ;  /* 0x0000000d020e7819 */ /* 0x100fe40000010e02 */
[----:B------:R-:W-:Y:S02]  /*1d920*/  SHF.R.U32.HI R18, RZ, 0xa, R2 ;  /* 0x0000000aff127819 */ /* 0x000fe40000011602 */
[----:B------:R-:W-:Y:S01]  /*1d930*/  IADD3 R26, PT, PT, R4, UR7, R23 ;  /* 0x00000007041a7c10 */ /* 0x000fe2000fffe017 */
[----:B------:R-:W0:Y:S01]  /*1d940*/  LDCU.128 UR4, c[0x3][0x180] ;  /* 0x00c03000ff0477ac */ /* 0x000e220008000c00 */
[----:B------:R-:W-:-:S02]  /*1d950*/  SHF.L.W.U32.HI R20, R5, 0x19, R5 ;  /* 0x0000001905147819 */ /* 0x000fc40000010e05 */
[--C-:B------:R-:W-:Y:S01]  /*1d960*/  SHF.L.W.U32.HI R21, R5, 0xe, R5.reuse ;  /* 0x0000000e05157819 */ /* 0x100fe20000010e05 */
[----:B------:R-:W-:Y:S01]  /*1d970*/  IMAD.IADD R32, R25, 0x1, R26 ;  /* 0x0000000119207824 */ /* 0x000fe200078e021a */
[----:B------:R-:W-:Y:S02]  /*1d980*/  SHF.R.U32.HI R22, RZ, 0x3, R5 ;  /* 0x00000003ff167819 */ /* 0x000fe40000011605 */
[----:B------:R-:W-:Y:S02]  /*1d990*/  LOP3.LUT R3, R18, R3, R14, 0x96, !PT ;  /* 0x0000000312037212 */ /* 0x000fe400078e960e */
[----:B------:R-:W-:Y:S02]  /*1d9a0*/  LOP3.LUT R27, R24, R27, R25, 0xe8, !PT ;  /* 0x0000001b181b7212 */ /* 0x000fe400078ee819 */
[----:B------:R-:W-:Y:S02]  /*1d9b0*/  LOP3.LUT R20, R22, R20, R21, 0x96, !PT ;  /* 0x0000001416147212 */ /* 0x000fe400078e9615 */
[----:B------:R-:W-:-:S02]  /*1d9c0*/  IADD3 R3, PT, PT, R6, R3, R15 ;  /* 0x0000000306037210 */ /* 0x000fc40007ffe00f */
[----:B------:R-:W-:Y:S02]  /*1d9d0*/  IADD3 R28, PT, PT, R29, R28, R27 ;  /* 0x0000001c1d1c7210 */ /* 0x000fe40007ffe01b */
[--C-:B------:R-:W-:Y:S01]  /*1d9e0*/  SHF.L.W.U32.HI R22, R32, 0x1a, R32.reuse ;  /* 0x0000001a20167819 */ /* 0x100fe20000010e20 */
[----:B------:R-:W-:Y:S01]  /*1d9f0*/  IMAD.IADD R6, R20, 0x1, R3 ;  /* 0x0000000114067824 */ /* 0x000fe200078e0203 */
[C-C-:B------:R-:W-:Y:S02]  /*1da00*/  SHF.L.W.U32.HI R23, R32.reuse, 0x15, R32.reuse ;  /* 0x0000001520177819 */ /* 0x140fe40000010e20 */
[----:B------:R-:W-:Y:S02]  /*1da10*/  SHF.L.W.U32.HI R27, R32, 0x7, R32 ;  /* 0x00000007201b7819 */ /* 0x000fe40000010e20 */
[----:B------:R-:W-:Y:S02]  /*1da20*/  LOP3.LUT R20, R30, R32, R33, 0xb8, !PT ;  /* 0x000000201e147212 */ /* 0x000fe400078eb821 */
[----:B------:R-:W-:-:S02]  /*1da30*/  LOP3.LUT R22, R27, R22, R23, 0x96, !PT ;  /* 0x000000161b167212 */ /* 0x000fc400078e9617 */
[--C-:B------:R-:W-:Y:S02]  /*1da40*/  SHF.L.W.U32.HI R14, R28, 0x1e, R28.reuse ;  /* 0x0000001e1c0e7819 */ /* 0x100fe40000010e1c */
[----:B------:R-:W-:Y:S02]  /*1da50*/  IADD3 R35, PT, PT, R22, R20, R35 ;  /* 0x0000001416237210 */ /* 0x000fe40007ffe023 */
[C-C-:B------:R-:W-:Y:S02]  /*1da60*/  SHF.L.W.U32.HI R21, R28.reuse, 0x13, R28.reuse ;  /* 0x000000131c157819 */ /* 0x140fe40000010e1c */
[----:B------:R-:W-:Y:S02]  /*1da70*/  SHF.L.W.U32.HI R18, R28, 0xa, R28 ;  /* 0x0000000a1c127819 */ /* 0x000fe40000010e1c */
[----:B0-----:R-:W-:Y:S02]  /*1da80*/  IADD3 R35, PT, PT, R6, UR4, R35 ;  /* 0x0000000406237c10 */ /* 0x001fe4000fffe023 */
[----:B------:R-:W-:-:S02]  /*1da90*/  LOP3.LUT R21, R18, R14, R21, 0x96, !PT ;  /* 0x0000000e12157212 */ /* 0x000fc400078e9615 */
[--C-:B------:R-:W-:Y:S01]  /*1daa0*/  SHF.L.W.U32.HI R3, R4, 0xf, R4.reuse ;  /* 0x0000000f04037819 */ /* 0x100fe20000010e04 */
[----:B------:R-:W-:Y:S01]  /*1dab0*/  IMAD.IADD R29, R28, 0x1, R35 ;  /* 0x000000011c1d7824 */ /* 0x000fe200078e0223 */
[--C-:B------:R-:W-:Y:S02]  /*1dac0*/  SHF.L.W.U32.HI R14, R4, 0xd, R4.reuse ;  /* 0x0000000d040e7819 */ /* 0x100fe40000010e04 */
[----:B------:R-:W-:Y:S02]  /*1dad0*/  SHF.R.U32.HI R18, RZ, 0xa, R4 ;  /* 0x0000000aff127819 */ /* 0x000fe40000011604 */
[----:B------:R-:W-:Y:S02]  /*1dae0*/  LOP3.LUT R24, R25, R24, R28, 0xe8, !PT ;  /* 0x0000001819187212 */ /* 0x000fe400078ee81c */
[----:B------:R-:W-:Y:S02]  /*1daf0*/  LOP3.LUT R3, R18, R3, R14, 0x96, !PT ;  /* 0x0000000312037212 */ /* 0x000fe400078e960e */
[----:B------:R-:W-:-:S02]  /*1db00*/  IADD3 R23, PT, PT, R34, R21, R24 ;  /* 0x0000001522177210 */ /* 0x000fc40007ffe018 */
[C-C-:B------:R-:W-:Y:S02]  /*1db10*/  SHF.L.W.U32.HI R14, R8.reuse, 0x19, R8.reuse ;  /* 0x00000019080e7819 */ /* 0x140fe40000010e08 */
[--C-:B------:R-:W-:Y:S02]  /*1db20*/  SHF.L.W.U32.HI R21, R8, 0xe, R8.reuse ;  /* 0x0000000e08157819 */ /* 0x100fe40000010e08 */
[----:B------:R-:W-:Y:S02]  /*1db30*/  SHF.R.U32.HI R18, RZ, 0x3, R8 ;  /* 0x00000003ff127819 */ /* 0x000fe40000011608 */
        /* <DEDUP_REMOVED lines=11> */
[----:B------:R-:W-:Y:S02]  /*1dbf0*/  LOP3.LUT R25, R28, R25, R23, 0xe8, !PT ;  /* 0x000000191c197212 */ /* 0x000fe400078ee817 */
[----:B------:R-:W-:Y:S02]  /*1dc00*/  IADD3 R3, PT, PT, R14, R3, RZ ;  /* 0x000000030e037210 */ /* 0x000fe40007ffe0ff */
        /* <DEDUP_REMOVED lines=9> */
[----:B------:R-:W-:Y:S02]  /*1dca0*/  SHF.L.W.U32.HI R24, R22, 0xa, R22 ;  /* 0x0000000a16187819 */ /* 0x000fe40000010e16 */
[----:B------:R-:W-:Y:S02]  /*1dcb0*/  LOP3.LUT R5, R18, R5, R14, 0x96, !PT ;  /* 0x0000000512057212 */ /* 0x000fe400078e960e */
[----:B------:R-:W-:Y:S02]  /*1dcc0*/  LOP3.LUT R25, R24, R20, R21, 0x96, !PT ;  /* 0x0000001418197212 */ /* 0x000fe400078e9615 */
        /* <DEDUP_REMOVED lines=8> */
[----:B------:R-:W-:-:S02]  /*1dd50*/  IADD3 R5, PT, PT, R8, R5, R17 ;  /* 0x0000000508057210 */ /* 0x000fc40007ffe011 */
[----:B------:R-:W-:Y:S02]  /*1dd60*/  IADD3 R25, PT, PT, R26, R25, R28 ;  /* 0x000000191a197210 */ /* 0x000fe40007ffe01c */
[----:B------:R-:W-:Y:S01]  /*1dd70*/  LOP3.LUT R26, R24, R20, R27, 0x96, !PT ;  /* 0x00000014181a7212 */ /* 0x000fe200078e961b */
[----:B------:R-:W-:Y:S01]  /*1dd80*/  IMAD.IADD R8, R14, 0x1, R5 ;  /* 0x000000010e087824 */ /* 0x000fe200078e0205 */
[----:B------:R-:W-:Y:S02]  /*1dd90*/  LOP3.LUT R21, R32, R34, R29, 0xb8, !PT ;  /* 0x0000002220157212 */ /* 0x000fe400078eb81d */
[C-C-:B------:R-:W-:Y:S02]  /*1dda0*/  SHF.L.W.U32.HI R17, R25.reuse, 0x1e, R25.reuse ;  /* 0x0000001e19117819 */ /* 0x140fe40000010e19 */
[C-C-:B------:R-:W-:Y:S02]  /*1ddb0*/  SHF.L.W.U32.HI R18, R25.reuse, 0x13, R25.reuse ;  /* 0x0000001319127819 */ /* 0x140fe40000010e19 */
[----:B------:R-:W-:-:S02]  /*1ddc0*/  SHF.L.W.U32.HI R20, R25, 0xa, R25 ;  /* 0x0000000a19147819 */ /* 0x000fc40000010e19 */
[----:B------:R-:W-:Y:S02]  /*1ddd0*/  IADD3 R33, PT, PT, R26, R21, R33 ;  /* 0x000000151a217210 */ /* 0x000fe40007ffe021 */
[----:B------:R-:W-:Y:S02]  /*1dde0*/  LOP3.LUT R24, R20, R17, R18, 0x96, !PT ;  /* 0x0000001114187212 */ /* 0x000fe400078e9612 */
[----:B------:R-:W-:Y:S02]  /*1ddf0*/  LOP3.LUT R23, R22, R23, R25, 0xe8, !PT ;  /* 0x0000001716177212 */ /* 0x000fe400078ee819 */
[----:B------:R-:W-:Y:S02]  /*1de00*/  IADD3 R33, PT, PT, R8, UR6, R33 ;  /* 0x0000000608217c10 */ /* 0x000fe4000fffe021 */
[----:B------:R-:W-:Y:S02]  /*1de10*/  IADD3 R24, PT, PT, R35, R24, R23 ;  /* 0x0000001823187210 */ /* 0x000fe40007ffe017 */
[----:B------:R-:W-:Y:S01]  /*1de20*/  SHF.L.W.U32.HI R18, R16, 0x19, R16 ;  /* 0x0000001910127819 */ /* 0x000fe20000010e10 */
[----:B------:R-:W-:Y:S01]  /*1de30*/  IMAD.IADD R23, R22, 0x1, R33 ;  /* 0x0000000116177824 */ /* 0x000fe200078e0221 */
[----:B------:R-:W-:-:S02]  /*1de40*/  SHF.L.W.U32.HI R5, R3, 0xf, R3 ;  /* 0x0000000f03057819 */ /* 0x000fc40000010e03 */
[--C-:B------:R-:W-:Y:S02]  /*1de50*/  SHF.L.W.U32.HI R14, R3, 0xd, R3.reuse ;  /* 0x0000000d030e7819 */ /* 0x100fe40000010e03 */
[----:B------:R-:W-:Y:S02]  /*1de60*/  SHF.R.U32.HI R17, RZ, 0xa, R3 ;  /* 0x0000000aff117819 */ /* 0x000fe40000011603 */
[--C-:B------:R-:W-:Y:S02]  /*1de70*/  SHF.L.W.U32.HI R21, R16, 0xe, R16.reuse ;  /* 0x0000000e10157819 */ /* 0x100fe40000010e10 */
[----:B------:R-:W-:Y:S02]  /*1de80*/  SHF.R.U32.HI R20, RZ, 0x3, R16 ;  /* 0x00000003ff147819 */ /* 0x000fe40000011610 */
[----:B------:R-:W-:Y:S02]  /*1de90*/  LOP3.LUT R5, R17, R5, R14, 0x96, !PT ;  /* 0x0000000511057212 */ /* 0x000fe400078e960e */
[----:B------:R-:W-:-:S02]  /*1dea0*/  LOP3.LUT R18, R20, R18, R21, 0x96, !PT ;  /* 0x0000001214127212 */ /* 0x000fc400078e9615 */
[C-C-:B------:R-:W-:Y:S02]  /*1deb0*/  SHF.L.W.U32.HI R17, R23.reuse, 0x1a, R23.reuse ;  /* 0x0000001a17117819 */ /* 0x140fe40000010e17 */
[C-C-:B------:R-:W-:Y:S02]  /*1dec0*/  SHF.L.W.U32.HI R20, R23.reuse, 0x15, R23.reuse ;  /* 0x0000001517147819 */ /* 0x140fe40000010e17 */
[----:B------:R-:W-:Y:S02]  /*1ded0*/  SHF.L.W.U32.HI R26, R23, 0x7, R23 ;  /* 0x00000007171a7819 */ /* 0x000fe40000010e17 */
[----:B------:R-:W-:Y:S02]  /*1dee0*/  IADD3 R5, PT, PT, R7, R5, R0 ;  /* 0x0000000507057210 */ /* 0x000fe40007ffe000 */
[----:B------:R-:W-:Y:S02]  /*1def0*/  LOP3.LUT R27, R26, R17, R20, 0x96, !PT ;  /* 0x000000111a1b7212 */ /* 0x000fe400078e9614 */
[----:B------:R-:W-:-:S02]  /*1df00*/  LOP3.LUT R26, R29, R23, R34, 0xb8, !PT ;  /* 0x000000171d1a7212 */ /* 0x000fc400078eb822 */
[C-C-:B------:R-:W-:Y:S02]  /*1df10*/  SHF.L.W.U32.HI R0, R24.reuse, 0x1e, R24.reuse ;  /* 0x0000001e18007819 */ /* 0x140fe40000010e18 */
[C-C-:B------:R-:W-:Y:S02]  /*1df20*/  SHF.L.W.U32.HI R7, R24.reuse, 0x13, R24.reuse ;  /* 0x0000001318077819 */ /* 0x140fe40000010e18 */
[----:B------:R-:W-:Y:S02]  /*1df30*/  SHF.L.W.U32.HI R14, R24, 0xa, R24 ;  /* 0x0000000a180e7819 */ /* 0x000fe40000010e18 */
[----:B------:R-:W-:Y:S02]  /*1df40*/  IADD3 R5, PT, PT, R18, R5, RZ ;  /* 0x0000000512057210 */ /* 0x000fe40007ffe0ff */
[----:B------:R-:W-:Y:S02]  /*1df50*/  IADD3 R26, PT, PT, R27, R26, R32 ;  /* 0x0000001a1b1a7210 */ /* 0x000fe40007ffe020 */
[----:B------:R-:W-:-:S02]  /*1df60*/  LOP3.LUT R21, R14, R0, R7, 0x96, !PT ;  /* 0x000000000e157212 */ /* 0x000fc400078e9607 */
[C-C-:B------:R-:W-:Y:S02]  /*1df70*/  SHF.L.W.U32.HI R0, R8.reuse, 0xf, R8.reuse ;  /* 0x0000000f08007819 */ /* 0x140fe40000010e08 */
[--C-:B------:R-:W-:Y:S02]  /*1df80*/  SHF.L.W.U32.HI R7, R8, 0xd, R8.reuse ;  /* 0x0000000d08077819 */ /* 0x100fe40000010e08 */
[----:B------:R-:W-:Y:S02]  /*1df90*/  SHF.R.U32.HI R14, RZ, 0xa, R8 ;  /* 0x0000000aff0e7819 */ /* 0x000fe40000011608 */
[----:B------:R-:W-:Y:S02]  /*1dfa0*/  LOP3.LUT R22, R25, R22, R24, 0xe8, !PT ;  /* 0x0000001619167212 */ /* 0x000fe400078ee818 */
[----:B------:R-:W-:Y:S01]  /*1dfb0*/  IADD3 R26, PT, PT, R5, UR7, R26 ;  /* 0x00000007051a7c10 */ /* 0x000fe2000fffe01a */
[----:B------:R-:W0:Y:S01]  /*1dfc0*/  LDCU.128 UR4, c[0x3][0x190] ;  /* 0x00c03200ff0477ac */ /* 0x000e220008000c00 */
[----:B------:R-:W-:-:S02]  /*1dfd0*/  SHF.L.W.U32.HI R17, R9, 0x19, R9 ;  /* 0x0000001909117819 */ /* 0x000fc40000010e09 */
[--C-:B------:R-:W-:Y:S02]  /*1dfe0*/  SHF.L.W.U32.HI R18, R9, 0xe, R9.reuse ;  /* 0x0000000e09127819 */ /* 0x100fe40000010e09 */
[----:B------:R-:W-:Y:S02]  /*1dff0*/  SHF.R.U32.HI R20, RZ, 0x3, R9 ;  /* 0x00000003ff147819 */ /* 0x000fe40000011609 */
[----:B------:R-:W-:Y:S02]  /*1e000*/  LOP3.LUT R0, R14, R0, R7, 0x96, !PT ;  /* 0x000000000e007212 */ /* 0x000fe400078e9607 */
[----:B------:R-:W-:Y:S01]  /*1e010*/  IADD3 R21, PT, PT, R30, R21, R22 ;  /* 0x000000151e157210 */ /* 0x000fe20007ffe016 */
[----:B------:R-:W-:Y:S01]  /*1e020*/  IMAD.IADD R22, R25, 0x1, R26 ;  /* 0x0000000119167824 */ /* 0x000fe200078e021a */
[----:B------:R-:W-:Y:S02]  /*1e030*/  LOP3.LUT R17, R20, R17, R18, 0x96, !PT ;  /* 0x0000001114117212 */ /* 0x000fe400078e9612 */
[----:B------:R-:W-:-:S02]  /*1e040*/  IADD3 R0, PT, PT, R16, R0, R19 ;  /* 0x0000000010007210 */ /* 0x000fc40007ffe013 */
[C-C-:B------:R-:W-:Y:S02]  /*1e050*/  SHF.L.W.U32.HI R18, R22.reuse, 0x1a, R22.reuse ;  /* 0x0000001a16127819 */ /* 0x140fe40000010e16 */
[C---:B------:R-:W-:Y:S01]  /*1e060*/  SHF.L.W.U32.HI R19, R22.reuse, 0x15, R22 ;  /* 0x0000001516137819 */ /* 0x040fe20000010e16 */
[----:B------:R-:W-:Y:S01]  /*1e070*/  IMAD.IADD R0, R17, 0x1, R0 ;  /* 0x0000000111007824 */ /* 0x000fe200078e0200 */
        /* <DEDUP_REMOVED lines=15> */
[----:B------:R-:W-:Y:S02]  /*1e170*/  SHF.R.U32.HI R16, RZ, 0x3, R11 ;  /* 0x00000003ff107819 */ /* 0x000fe4000001160b */
[----:B------:R-:W-:-:S02]  /*1e180*/  LOP3.LUT R5, R5, R7, R14, 0x96, !PT ;  /* 0x0000000705057212 */ /* 0x000fc400078e960e */
[C-C-:B------:R-:W-:Y:S02]  /*1e190*/  SHF.L.W.U32.HI R7, R11.reuse, 0x19, R11.reuse ;  /* 0x000000190b077819 */ /* 0x140fe40000010e0b */
[----:B------:R-:W-:Y:S02]  /*1e1a0*/  SHF.L.W.U32.HI R14, R11, 0xe, R11 ;  /* 0x0000000e0b0e7819 */ /* 0x000fe40000010e0b */
        /* <DEDUP_REMOVED lines=16> */
[----:B------:R-:W0:Y:S01]  /*1e2b0*/  LDCU.64 UR4, c[0x3][0x1a0] ;  /* 0x00c03400ff0477ac */ /* 0x000e220008000a00 */
[----:B------:R-:W-:-:S02]  /*1e2c0*/  SHF.L.W.U32.HI R5, R0, 0xf, R0 ;  /* 0x0000000f00057819 */ /* 0x000fc40000010e00 */
[----:B------:R-:W-:Y:S01]  /*1e2d0*/  SHF.L.W.U32.HI R14, R0, 0xd, R0 ;  /* 0x0000000d000e7819 */ /* 0x000fe20000010e00 */
[----:B------:R-:W-:Y:S01]  /*1e2e0*/  IMAD.IADD R24, R21, 0x1, R20 ;  /* 0x0000000115187824 */ /* 0x000fe200078e0214 */
[----:B------:R-:W-:Y:S02]  /*1e2f0*/  SHF.R.U32.HI R0, RZ, 0xa, R0 ;  /* 0x0000000aff007819 */ /* 0x000fe40000011600 */
[C-C-:B------:R-:W-:Y:S02]  /*1e300*/  SHF.L.W.U32.HI R7, R17.reuse, 0x1e, R17.reuse ;  /* 0x0000001e11077819 */ /* 0x140fe40000010e11 */
[C-C-:B------:R-:W-:Y:S02]  /*1e310*/  SHF.L.W.U32.HI R16, R17.reuse, 0x13, R17.reuse ;  /* 0x0000001311107819 */ /* 0x140fe40000010e11 */
[----:B------:R-:W-:Y:S02]  /*1e320*/  SHF.L.W.U32.HI R9, R17, 0xa, R17 ;  /* 0x0000000a11097819 */ /* 0x000fe40000010e11 */
[----:B------:R-:W-:-:S02]  /*1e330*/  LOP3.LUT R0, R0, R5, R14, 0x96, !PT ;  /* 0x0000000500007212 */ /* 0x000fc400078e960e */
[----:B------:R-:W-:Y:S02]  /*1e340*/  LOP3.LUT R16, R9, R7, R16, 0x96, !PT ;  /* 0x0000000709107212 */ /* 0x000fe400078e9610 */
[C-C-:B------:R-:W-:Y:S02]  /*1e350*/  SHF.L.W.U32.HI R5, R13.reuse, 0x19, R13.reuse ;  /* 0x000000190d057819 */ /* 0x140fe40000010e0d */
[--C-:B------:R-:W-:Y:S02]  /*1e360*/  SHF.L.W.U32.HI R14, R13, 0xe, R13.reuse ;  /* 0x0000000e0d0e7819 */ /* 0x100fe40000010e0d */
[----:B------:R-:W-:Y:S02]  /*1e370*/  SHF.R.U32.HI R7, RZ, 0x3, R13 ;  /* 0x00000003ff077819 */ /* 0x000fe4000001160d */
[----:B------:R-:W-:Y:S02]  /*1e380*/  LOP3.LUT R21, R18, R21, R17, 0xe8, !PT ;  /* 0x0000001512157212 */ /* 0x000fe400078ee811 */
[----:B------:R-:W-:-:S02]  /*1e390*/  SHF.L.W.U32.HI R9, R24, 0x1a, R24 ;  /* 0x0000001a18097819 */ /* 0x000fc40000010e18 */
[C-C-:B------:R-:W-:Y:S02]  /*1e3a0*/  SHF.L.W.U32.HI R26, R24.reuse, 0x15, R24.reuse ;  /* 0x00000015181a7819 */ /* 0x140fe40000010e18 */
[----:B------:R-:W-:Y:S02]  /*1e3b0*/  SHF.L.W.U32.HI R19, R24, 0x7, R24 ;  /* 0x0000000718137819 */ /* 0x000fe40000010e18 */
[----:B------:R-:W-:Y:S02]  /*1e3c0*/  LOP3.LUT R5, R7, R5, R14, 0x96, !PT ;  /* 0x0000000507057212 */ /* 0x000fe400078e960e */
[----:B------:R-:W-:Y:S02]  /*1e3d0*/  IADD3 R0, PT, PT, R11, R0, R4 ;  /* 0x000000000b007210 */ /* 0x000fe40007ffe004 */
[----:B------:R-:W-:Y:S02]  /*1e3e0*/  IADD3 R16, PT, PT, R25, R16, R21 ;  /* 0x0000001019107210 */ /* 0x000fe40007ffe015 */
[----:B------:R-:W-:Y:S01]  /*1e3f0*/  LOP3.LUT R26, R19, R9, R26, 0x96, !PT ;  /* 0x00000009131a7212 */ /* 0x000fe200078e961a */
[----:B------:R-:W-:Y:S01]  /*1e400*/  IMAD.IADD R0, R5, 0x1, R0 ;  /* 0x0000000105007824 */ /* 0x000fe200078e0200 */
[----:B------:R-:W-:-:S02]  /*1e410*/  LOP3.LUT R14, R22, R24, R27, 0xb8, !PT ;  /* 0x00000018160e7212 */ /* 0x000fc400078eb81b */
[C-C-:B------:R-:W-:Y:S02]  /*1e420*/  SHF.L.W.U32.HI R4, R16.reuse, 0x1e, R16.reuse ;  /* 0x0000001e10047819 */ /* 0x140fe40000010e10 */
[C-C-:B------:R-:W-:Y:S02]  /*1e430*/  SHF.L.W.U32.HI R7, R16.reuse, 0x13, R16.reuse ;  /* 0x0000001310077819 */ /* 0x140fe40000010e10 */
[----:B------:R-:W-:Y:S02]  /*1e440*/  SHF.L.W.U32.HI R9, R16, 0xa, R16 ;  /* 0x0000000a10097819 */ /* 0x000fe40000010e10 */
[----:B------:R-:W-:Y:S02]  /*1e450*/  IADD3 R23, PT, PT, R26, R14, R23 ;  /* 0x0000000e1a177210 */ /* 0x000fe40007ffe017 */
[----:B------:R-:W-:Y:S02]  /*1e460*/  LOP3.LUT R11, R9, R4, R7, 0x96, !PT ;  /* 0x00000004090b7212 */ /* 0x000fe400078e9607 */
[----:B------:R-:W-:-:S02]  /*1e470*/  SHF.L.W.U32.HI R7, R10, 0x19, R10 ;  /* 0x000000190a077819 */ /* 0x000fc40000010e0a */
[C-C-:B------:R-:W-:Y:S02]  /*1e480*/  SHF.L.W.U32.HI R4, R2.reuse, 0xf, R2.reuse ;  /* 0x0000000f02047819 */ /* 0x140fe40000010e02 */
[----:B------:R-:W-:Y:S02]  /*1e490*/  SHF.L.W.U32.HI R5, R2, 0xd, R2 ;  /* 0x0000000d02057819 */ /* 0x000fe40000010e02 */
[--C-:B------:R-:W-:Y:S02]  /*1e4a0*/  SHF.L.W.U32.HI R14, R10, 0xe, R10.reuse ;  /* 0x0000000e0a0e7819 */ /* 0x100fe40000010e0a */
[----:B------:R-:W-:Y:S02]  /*1e4b0*/  SHF.R.U32.HI R9, RZ, 0x3, R10 ;  /* 0x00000003ff097819 */ /* 0x000fe4000001160a */
[----:B------:R-:W-:Y:S02]  /*1e4c0*/  IADD3 R23, PT, PT, R0, UR6, R23 ;  /* 0x0000000600177c10 */ /* 0x000fe4000fffe017 */
[----:B------:R-:W-:-:S02]  /*1e4d0*/  SHF.R.U32.HI R2, RZ, 0xa, R2 ;  /* 0x0000000aff027819 */ /* 0x000fc40000011602 */
[----:B------:R-:W-:Y:S01]  /*1e4e0*/  LOP3.LUT R7, R9, R7, R14, 0x96, !PT ;  /* 0x0000000709077212 */ /* 0x000fe200078e960e */
[----:B------:R-:W-:Y:S01]  /*1e4f0*/  IMAD.IADD R9, R18, 0x1, R23 ;  /* 0x0000000112097824 */ /* 0x000fe200078e0217 */
[----:B------:R-:W-:Y:S02]  /*1e500*/  LOP3.LUT R2, R2, R4, R5, 0x96, !PT ;  /* 0x0000000402027212 */ /* 0x000fe400078e9605 */
[----:B------:R-:W-:Y:S02]  /*1e510*/  LOP3.LUT R19, R17, R18, R16, 0xe8, !PT ;  /* 0x0000001211137212 */ /* 0x000fe400078ee810 */
[----:B------:R-:W-:Y:S02]  /*1e520*/  IADD3 R2, PT, PT, R13, R2, R6 ;  /* 0x000000020d027210 */ /* 0x000fe40007ffe006 */
[C-C-:B------:R-:W-:Y:S02]  /*1e530*/  SHF.L.W.U32.HI R13, R9.reuse, 0x1a, R9.reuse ;  /* 0x0000001a090d7819 */ /* 0x140fe40000010e09 */
[----:B------:R-:W-:-:S02]  /*1e540*/  SHF.L.W.U32.HI R14, R9, 0x15, R9 ;  /* 0x00000015090e7819 */ /* 0x000fc40000010e09 */
[----:B------:R-:W-:Y:S02]  /*1e550*/  SHF.L.W.U32.HI R18, R9, 0x7, R9 ;  /* 0x0000000709127819 */ /* 0x000fe40000010e09 */
[----:B------:R-:W-:Y:S02]  /*1e560*/  IADD3 R11, PT, PT, R20, R11, R19 ;  /* 0x0000000b140b7210 */ /* 0x000fe40007ffe013 */
[----:B------:R-:W-:Y:S02]  /*1e570*/  LOP3.LUT R13, R18, R13, R14, 0x96, !PT ;  /* 0x0000000d120d7212 */ /* 0x000fe400078e960e */
[----:B------:R-:W-:Y:S02]  /*1e580*/  LOP3.LUT R14, R27, R9, R24, 0xb8, !PT ;  /* 0x000000091b0e7212 */ /* 0x000fe400078eb818 */
[----:B------:R-:W-:Y:S02]  /*1e590*/  IADD3 R2, PT, PT, R7, R2, RZ ;  /* 0x0000000207027210 */ /* 0x000fe40007ffe0ff */
[----:B------:R-:W-:-:S02]  /*1e5a0*/  IADD3 R13, PT, PT, R13, R14, R22 ;  /* 0x0000000e0d0d7210 */ /* 0x000fc40007ffe016 */
[C-C-:B------:R-:W-:Y:S02]  /*1e5b0*/  SHF.L.W.U32.HI R4, R11.reuse, 0x1e, R11.reuse ;  /* 0x0000001e0b047819 */ /* 0x140fe40000010e0b */
[C-C-:B------:R-:W-:Y:S02]  /*1e5c0*/  SHF.L.W.U32.HI R5, R11.reuse, 0x13, R11.reuse ;  /* 0x000000130b057819 */ /* 0x140fe40000010e0b */
[----:B------:R-:W-:Y:S02]  /*1e5d0*/  SHF.L.W.U32.HI R6, R11, 0xa, R11 ;  /* 0x0000000a0b067819 */ /* 0x000fe40000010e0b */
[----:B------:R-:W-:Y:S01]  /*1e5e0*/  IADD3 R18, PT, PT, R2, UR7, R13 ;  /* 0x0000000702127c10 */ /* 0x000fe2000fffe00d */
[----:B------:R-:W1:Y:S01]  /*1e5f0*/  LDCU.64 UR6, c[0x0][0x358] ;  /* 0x00006b00ff0677ac */ /* 0x000e620008000a00 */
[----:B------:R-:W-:Y:S02]  /*1e600*/  LOP3.LUT R6, R6, R4, R5, 0x96, !PT ;  /* 0x0000000406067212 */ /* 0x000fe400078e9605 */
[C---:B------:R-:W-:Y:S01]  /*1e610*/  SHF.L.W.U32.HI R4, R0.reuse, 0xf, R0 ;  /* 0x0000000f00047819 */ /* 0x040fe20000010e00 */
[----:B------:R-:W-:Y:S01]  /*1e620*/  IMAD.IADD R22, R17, 0x1, R18 ;  /* 0x0000000111167824 */ /* 0x000fe200078e0212 */
[----:B------:R-:W-:-:S02]  /*1e630*/  SHF.L.W.U32.HI R5, R0, 0xd, R0 ;  /* 0x0000000d00057819 */ /* 0x000fc40000010e00 */
[----:B------:R-:W-:Y:S02]  /*1e640*/  SHF.R.U32.HI R0, RZ, 0xa, R0 ;  /* 0x0000000aff007819 */ /* 0x000fe40000011600 */
[----:B------:R-:W-:Y:S02]  /*1e650*/  LOP3.LUT R7, R16, R17, R11, 0xe8, !PT ;  /* 0x0000001110077212 */ /* 0x000fe400078ee80b */
[----:B------:R-:W-:Y:S02]  /*1e660*/  LOP3.LUT R0, R0, R4, R5, 0x96, !PT ;  /* 0x0000000400007212 */ /* 0x000fe400078e9605 */
[----:B------:R-:W-:Y:S02]  /*1e670*/  IADD3 R14, PT, PT, R23, R6, R7 ;  /* 0x00000006170e7210 */ /* 0x000fe40007ffe007 */
[C-C-:B------:R-:W-:Y:S02]  /*1e680*/  SHF.L.W.U32.HI R4, R15.reuse, 0x19, R15.reuse ;  /* 0x000000190f047819 */ /* 0x140fe40000010e0f */
        /* <DEDUP_REMOVED lines=8> */
[----:B------:R-:W-:Y:S01]  /*1e710*/  LOP3.LUT R5, R24, R22, R9, 0xb8, !PT ;  /* 0x0000001618057212 */ /* 0x000fe200078eb809 */
[----:B------:R-:W-:Y:S01]  /*1e720*/  IMAD.IADD R3, R4, 0x1, R3 ;  /* 0x0000000104037824 */ /* 0x000fe200078e0203 */
[C-C-:B------:R-:W-:Y:S02]  /*1e730*/  SHF.L.W.U32.HI R7, R14.reuse, 0x1e, R14.reuse ;  /* 0x0000001e0e077819 */ /* 0x140fe40000010e0e */
[C-C-:B------:R-:W-:Y:S02]  /*1e740*/  SHF.L.W.U32.HI R20, R14.reuse, 0x13, R14.reuse ;  /* 0x000000130e147819 */ /* 0x140fe40000010e0e */
[----:B------:R-:W-:Y:S02]  /*1e750*/  SHF.L.W.U32.HI R13, R14, 0xa, R14 ;  /* 0x0000000a0e0d7819 */ /* 0x000fe40000010e0e */
[----:B------:R-:W-:-:S02]  /*1e760*/  IADD3 R26, PT, PT, R26, R5, R27 ;  /* 0x000000051a1a7210 */ /* 0x000fc40007ffe01b */
[----:B------:R-:W-:Y:S02]  /*1e770*/  LOP3.LUT R7, R13, R7, R20, 0x96, !PT ;  /* 0x000000070d077212 */ /* 0x000fe400078e9614 */
[----:B------:R-:W-:Y:S02]  /*1e780*/  LOP3.LUT R0, R11, R16, R14, 0xe8, !PT ;  /* 0x000000100b007212 */ /* 0x000fe400078ee80e */
[----:B0-----:R-:W-:Y:S02]  /*1e790*/  IADD3 R13, PT, PT, R3, UR4, R26 ;  /* 0x00000004030d7c10 */ /* 0x001fe4000fffe01a */
[----:B------:R-:W-:Y:S02]  /*1e7a0*/  IADD3 R7, PT, PT, R18, R7, R0 ;  /* 0x0000000712077210 */ /* 0x000fe40007ffe000 */
[--C-:B------:R-:W-:Y:S01]  /*1e7b0*/  SHF.L.W.U32.HI R0, R2, 0xf, R2.reuse ;  /* 0x0000000f02007819 */ /* 0x100fe20000010e02 */
[----:B------:R-:W-:Y:S01]  /*1e7c0*/  IMAD.IADD R16, R16, 0x1, R13 ;  /* 0x0000000110107824 */ /* 0x000fe200078e020d */
[----:B------:R-:W-:-:S02]  /*1e7d0*/  SHF.L.W.U32.HI R5, R2, 0xd, R2 ;  /* 0x0000000d02057819 */ /* 0x000fc40000010e02 */
[----:B------:R-:W-:Y:S02]  /*1e7e0*/  SHF.R.U32.HI R2, RZ, 0xa, R2 ;  /* 0x0000000aff027819 */ /* 0x000fe40000011602 */
[C-C-:B------:R-:W-:Y:S02]  /*1e7f0*/  SHF.L.W.U32.HI R4, R7.reuse, 0x1e, R7.reuse ;  /* 0x0000001e07047819 */ /* 0x140fe40000010e07 */
[C-C-:B------:R-:W-:Y:S02]  /*1e800*/  SHF.L.W.U32.HI R17, R7.reuse, 0x13, R7.reuse ;  /* 0x0000001307117819 */ /* 0x140fe40000010e07 */
[----:B------:R-:W-:Y:S02]  /*1e810*/  SHF.L.W.U32.HI R6, R7, 0xa, R7 ;  /* 0x0000000a07067819 */ /* 0x000fe40000010e07 */
[----:B------:R-:W-:Y:S02]  /*1e820*/  LOP3.LUT R0, R2, R0, R5, 0x96, !PT ;  /* 0x0000000002007212 */ /* 0x000fe400078e9605 */
[----:B------:R-:W-:-:S02]  /*1e830*/  LOP3.LUT R4, R6, R4, R17, 0x96, !PT ;  /* 0x0000000406047212 */ /* 0x000fc400078e9611 */
[C-C-:B------:R-:W-:Y:S02]  /*1e840*/  SHF.L.W.U32.HI R2, R12.reuse, 0x19, R12.reuse ;  /* 0x000000190c027819 */ /* 0x140fe40000010e0c */
[--C-:B------:R-:W-:Y:S02]  /*1e850*/  SHF.L.W.U32.HI R3, R12, 0xe, R12.reuse ;  /* 0x0000000e0c037819 */ /* 0x100fe40000010e0c */
[----:B------:R-:W-:Y:S02]  /*1e860*/  LOP3.LUT R5, R14, R11, R7, 0xe8, !PT ;  /* 0x0000000b0e057212 */ /* 0x000fe400078ee807 */
[----:B------:R-:W-:Y:S02]  /*1e870*/  SHF.R.U32.HI R12, RZ, 0x3, R12 ;  /* 0x00000003ff0c7819 */ /* 0x000fe4000001160c */
[C-C-:B------:R-:W-:Y:S02]  /*1e880*/  SHF.L.W.U32.HI R6, R16.reuse, 0x1a, R16.reuse ;  /* 0x0000001a10067819 */ /* 0x140fe40000010e10 */
[----:B------:R-:W-:-:S02]  /*1e890*/  SHF.L.W.U32.HI R17, R16, 0x15, R16 ;  /* 0x0000001510117819 */ /* 0x000fc40000010e10 */
[----:B------:R-:W-:Y:S02]  /*1e8a0*/  SHF.L.W.U32.HI R10, R16, 0x7, R16 ;  /* 0x00000007100a7819 */ /* 0x000fe40000010e10 */
[----:B------:R-:W-:Y:S02]  /*1e8b0*/  IADD3 R4, PT, PT, R13, R4, R5 ;  /* 0x000000040d047210 */ /* 0x000fe40007ffe005 */
[----:B------:R-:W-:Y:S02]  /*1e8c0*/  IADD3 R15, PT, PT, R15, R0, R8 ;  /* 0x000000000f0f7210 */ /* 0x000fe40007ffe008 */
[----:B------:R-:W-:Y:S02]  /*1e8d0*/  LOP3.LUT R2, R12, R2, R3, 0x96, !PT ;  /* 0x000000020c027212 */ /* 0x000fe400078e9603 */
        /* <DEDUP_REMOVED lines=8> */
[C---:B------:R-:W-:Y:S02]  /*1e960*/  LOP3.LUT R0, R7.reuse, R14, R4, 0xe8, !PT ;  /* 0x0000000e07007212 */ /* 0x040fe400078ee804 */
[----:B------:R-:W-:Y:S01]  /*1e970*/  IADD3 R6, PT, PT, R2, UR5, R17 ;  /* 0x0000000502067c10 */ /* 0x000fe2000fffe011 */
[----:B------:R-:W-:Y:S01]  /*1e980*/  VIADD R2, R4, 0xbb67ae85 ;  /* 0xbb67ae8504027836 */ /* 0x000fe20000000000 */
[----:B------:R-:W0:Y:S01]  /*1e990*/  LDCU.64 UR4, c[0x0][0x390] ;  /* 0x00007200ff0477ac */ /* 0x000e220008000a00 */
[----:B------:R-:W-:Y:S01]  /*1e9a0*/  VIADD R4, R7, 0x3c6ef372 ;  /* 0x3c6ef37207047836 */ /* 0x000fe20000000000 */
[----:B------:R-:W-:Y:S02]  /*1e9b0*/  IADD3 R0, PT, PT, R6, R3, R0 ;  /* 0x0000000306007210 */ /* 0x000fe40007ffe000 */
[----:B------:R-:W-:Y:S02]  /*1e9c0*/  PRMT R2, R2, 0x123, RZ ;  /* 0x0000012302027816 */ /* 0x000fe400000000ff */
[----:B------:R-:W-:Y:S01]  /*1e9d0*/  PRMT R4, R4, 0x123, RZ ;  /* 0x0000012304047816 */ /* 0x000fe200000000ff */
[----:B------:R-:W-:-:S05]  /*1e9e0*/  VIADD R0, R0, 0x6a09e667 ;  /* 0x6a09e66700007836 */ /* 0x000fca0000000000 */
[----:B------:R-:W-:-:S05]  /*1e9f0*/  PRMT R0, R0, 0x123, RZ ;  /* 0x0000012300007816 */ /* 0x000fca00000000ff */
[----:B------:R-:W-:Y:S01]  /*1ea00*/  VIADD R3, R0, 0xce8a4602 ;  /* 0xce8a460200037836 */ /* 0x000fe20000000000 */
[----:B0-----:R-:W-:Y:S02]  /*1ea10*/  USHF.L.U64.HI UR5, UR4, 0x3, UR5 ;  /* 0x0000000304057899 */ /* 0x001fe40008010205 */
[----:B------:R-:W-:Y:S02]  /*1ea20*/  USHF.L.U32 UR4, UR4, 0x3, URZ ;  /* 0x0000000304047899 */ /* 0x000fe400080006ff */
[----:B------:R-:W-:Y:S01]  /*1ea30*/  LEA.HI R8, R3, 0xc3d2e1f0, R3, 0xb ;  /* 0xc3d2e1f003087811 */ /* 0x000fe200078f5803 */
[----:B------:R-:W-:-:S03]  /*1ea40*/  UISETP.NE.U32.AND UP0, UPT, UR5, URZ, UPT ;  /* 0x000000ff0500728c */ /* 0x000fc6000bf05070 */
[----:B------:R-:W-:-:S04]  /*1ea50*/  LOP3.LUT R3, R8, 0x4be51eb, RZ, 0x3c, !PT ;  /* 0x04be51eb08037812 */ /* 0x000fc800078e3cff */
[----:B------:R-:W-:Y:S02]  /*1ea60*/  IADD3 R5, PT, PT, R2, -0x3c2d1e10, R3 ;  /* 0xc3d2e1f002057810 */ /* 0x000fe40007ffe003 */
[----:B------:R-:W-:Y:S02]  /*1ea70*/  IADD3 R3, PT, PT, R16, -0x64fa9774, RZ ;  /* 0x9b05688c10037810 */ /* 0x000fe40007ffe0ff */
[----:B------:R-:W-:Y:S02]  /*1ea80*/  LEA.HI R13, R5, 0x10325476, R5, 0xe ;  /* 0x10325476050d7811 */ /* 0x000fe400078f7005 */
[----:B------:R-:W-:Y:S02]  /*1ea90*/  PRMT R3, R3, 0x123, RZ ;  /* 0x0000012303037816 */ /* 0x000fe400000000ff */
[----:B------:R-:W-:-:S03]  /*1eaa0*/  LOP3.LUT R5, R8, 0x36ae27bf, R13, 0x96, !PT ;  /* 0x36ae27bf08057812 */ /* 0x000fc600078e960d */
[----:B------:R-:W-:Y:S01]  /*1eab0*/  VIADD R10, R3, 0xc81a035d ;  /* 0xc81a035d030a7836 */ /* 0x000fe20000000000 */
[----:B------:R-:W-:Y:S01]  /*1eac0*/  IADD3 R7, PT, PT, R4, 0x10325476, R5 ;  /* 0x1032547604077810 */ /* 0x000fe20007ffe005 */
[----:B------:R-:W-:-:S03]  /*1ead0*/  VIADD R5, R14, 0xa54ff53a ;  /* 0xa54ff53a0e057836 */ /* 0x000fc60000000000 */
[----:B------:R-:W-:Y:S02]  /*1eae0*/  LEA.HI R14, R10, 0xc3d2e1f0, R10, 0x8 ;  /* 0xc3d2e1f00a0e7811 */ /* 0x000fe400078f400a */
[----:B------:R-:W-:Y:S02]  /*1eaf0*/  SHF.L.W.U32.HI R10, R8, 0xa, R8 ;  /* 0x0000000a080a7819 */ /* 0x000fe40000010e08 */
[----:B------:R-:W-:Y:S02]  /*1eb00*/  LEA.HI R8, R7, 0xeb73fa62, R7, 0xf ;  /* 0xeb73fa6207087811 */ /* 0x000fe400078f7807 */
[----:B------:R-:W-:Y:S02]  /*1eb10*/  LOP3.LUT R7, R14, 0xffcdaf9d, RZ, 0x3c, !PT ;  /* 0xffcdaf9d0e077812 */ /* 0x000fe400078e3cff */
[----:B------:R-:W-:Y:S02]  /*1eb20*/  PRMT R5, R5, 0x123, RZ ;  /* 0x0000012305057816 */ /* 0x000fe400000000ff */
[----:B------:R-:W-:-:S02]  /*1eb30*/  LOP3.LUT R12, R8, R13, R10, 0x96, !PT ;  /* 0x0000000d080c7212 */ /* 0x000fc400078e960a */
[----:B------:R-:W-:Y:S02]  /*1eb40*/  IADD3 R15, PT, PT, R7, 0x14756ed6, RZ ;  /* 0x14756ed6070f7810 */ /* 0x000fe40007ffe0ff */
[----:B------:R-:W-:Y:S01]  /*1eb50*/  IADD3 R7, PT, PT, R6, 0x510e527f, R11 ;  /* 0x510e527f06077810 */ /* 0x000fe20007ffe00b */
[----:B------:R-:W-:Y:S01]  /*1eb60*/  VIADD R6, R9, 0x5be0cd19 ;  /* 0x5be0cd1909067836 */ /* 0x000fe20000000000 */
[----:B------:R-:W-:Y:S02]  /*1eb70*/  IADD3 R12, PT, PT, R5, -0x148c059e, R12 ;  /* 0xeb73fa62050c7810 */ /* 0x000fe40007ffe00c */
[----:B------:R-:W-:Y:S02]  /*1eb80*/  LEA.HI R17, R15, 0x10325476, R15, 0x9 ;  /* 0x103254760f117811 */ /* 0x000fe400078f480f */
[----:B------:R-:W-:Y:S02]  /*1eb90*/  SHF.L.W.U32.HI R13, R13, 0xa, R13 ;  /* 0x0000000a0d0d7819 */ /* 0x000fe40000010e0d */
[----:B------:R-:W-:-:S02]  /*1eba0*/  LEA.HI R9, R12, 0x36ae27bf, R12, 0xc ;  /* 0x36ae27bf0c097811 */ /* 0x000fc400078f600c */
[----:B------:R-:W-:Y:S02]  /*1ebb0*/  PRMT R6, R6, 0x123, RZ ;  /* 0x0000012306067816 */ /* 0x000fe400000000ff */
[--C-:B------:R-:W-:Y:S02]  /*1ebc0*/  LOP3.LUT R11, R17, 0xc951d840, R14.reuse, 0x1e, !PT ;  /* 0xc951d840110b7812 */ /* 0x100fe400078e1e0e */
[----:B------:R-:W-:Y:S02]  /*1ebd0*/  PRMT R7, R7, 0x123, RZ ;  /* 0x0000012307077816 */ /* 0x000fe400000000ff */
[----:B------:R-:W-:Y:S02]  /*1ebe0*/  LOP3.LUT R12, R9, R8, R13, 0x96, !PT ;  /* 0x00000008090c7212 */ /* 0x000fe400078e960d */
[----:B------:R-:W-:Y:S02]  /*1ebf0*/  IADD3 R15, PT, PT, R6, 0x60d4e05c, R11 ;  /* 0x60d4e05c060f7810 */ /* 0x000fe40007ffe00b */
[----:B------:R-:W-:-:S02]  /*1ec00*/  SHF.L.W.U32.HI R19, R14, 0xa, R14 ;  /* 0x0000000a0e137819 */ /* 0x000fc40000010e0e */
[----:B------:R-:W-:Y:S02]  /*1ec10*/  IADD3 R11, PT, PT, R7, 0x36ae27bf, R12 ;  /* 0x36ae27bf070b7810 */ /* 0x000fe40007ffe00c */
[----:B------:R-:W-:Y:S02]  /*1ec20*/  LEA.HI R14, R15, 0xeb73fa62, R15, 0x9 ;  /* 0xeb73fa620f0e7811 */ /* 0x000fe400078f480f */
[----:B------:R-:W-:Y:S01]  /*1ec30*/  SHF.L.W.U32.HI R15, R8, 0xa, R8 ;  /* 0x0000000a080f7819 */ /* 0x000fe20000010e08 */
[----:B------:R-:W-:Y:S01]  /*1ec40*/  VIADD R8, R22, 0x1f83d9ab ;  /* 0x1f83d9ab16087836 */ /* 0x000fe20000000000 */
[----:B------:R-:W-:Y:S02]  /*1ec50*/  LEA.HI R12, R11, R10, R11, 0x5 ;  /* 0x0000000a0b0c7211 */ /* 0x000fe400078f280b */
[----:B------:R-:W-:Y:S02]  /*1ec60*/  LOP3.LUT R21, R14, R17, R19, 0x2d, !PT ;  /* 0x000000110e157212 */ /* 0x000fe400078e2d13 */
[----:B------:R-:W-:-:S02]  /*1ec70*/  LOP3.LUT R11, R12, R9, R15, 0x96, !PT ;  /* 0x000000090c0b7212 */ /* 0x000fc400078e960f */
[----:B------:R-:W-:Y:S02]  /*1ec80*/  IADD3 R21, PT, PT, R0, 0x3c168648, R21 ;  /* 0x3c16864800157810 */ /* 0x000fe40007ffe015 */
[----:B------:R-:W-:Y:S02]  /*1ec90*/  IADD3 R10, PT, PT, R11, R3, R10 ;  /* 0x000000030b0a7210 */ /* 0x000fe40007ffe00a */
[----:B------:R-:W-:Y:S02]  /*1eca0*/  SHF.L.W.U32.HI R17, R17, 0xa, R17 ;  /* 0x0000000a11117819 */ /* 0x000fe40000010e11 */
[----:B------:R-:W-:Y:S02]  /*1ecb0*/  LEA.HI R21, R21, 0x36ae27bf, R21, 0xb ;  /* 0x36ae27bf15157811 */ /* 0x000fe400078f5815 */
[----:B------:R-:W-:Y:S02]  /*1ecc0*/  SHF.L.W.U32.HI R11, R9, 0xa, R9 ;  /* 0x0000000a090b7819 */ /* 0x000fe40000010e09 */
[----:B------:R-:W-:-:S02]  /*1ecd0*/  LEA.HI R9, R10, R13, R10, 0x8 ;  /* 0x0000000d0a097211 */ /* 0x000fc400078f400a */
[----:B------:R-:W-:Y:S02]  /*1ece0*/  LOP3.LUT R16, R21, R14, R17, 0x2d, !PT ;  /* 0x0000000e15107212 */ /* 0x000fe400078e2d11 */
[----:B------:R-:W-:Y:S02]  /*1ecf0*/  PRMT R8, R8, 0x123, RZ ;  /* 0x0000012308087816 */ /* 0x000fe400000000ff */
[----:B------:R-:W-:Y:S01]  /*1ed00*/  LOP3.LUT R10, R9, R12, R11, 0x96, !PT ;  /* 0x0000000c090a7212 */ /* 0x000fe200078e960b */
[----:B------:R-:W-:Y:S01]  /*1ed10*/  VIADD R16, R16, 0x8750b3a5 ;  /* 0x8750b3a510107836 */ /* 0x000fe20000000000 */
[----:B------:R-:W-:Y:S02]  /*1ed20*/  SHF.L.W.U32.HI R18, R14, 0xa, R14 ;  /* 0x0000000a0e127819 */ /* 0x000fe40000010e0e */
[----:B------:R-:W-:Y:S02]  /*1ed30*/  IADD3 R10, PT, PT, R10, R13, R8 ;  /* 0x0000000d0a0a7210 */ /* 0x000fe40007ffe008 */
[----:B------:R-:W-:-:S02]  /*1ed40*/  LEA.HI R16, R16, R19, R16, 0xd ;  /* 0x0000001310107211 */ /* 0x000fc400078f6810 */
[----:B------:R-:W-:Y:S02]  /*1ed50*/  SHF.L.W.U32.HI R12, R12, 0xa, R12 ;  /* 0x0000000a0c0c7819 */ /* 0x000fe40000010e0c */
[----:B------:R-:W-:Y:S02]  /*1ed60*/  LEA.HI R10, R10, R15, R10, 0x7 ;  /* 0x0000000f0a0a7211 */ /* 0x000fe400078f380a */
[----:B------:R-:W-:Y:S02]  /*1ed70*/  LOP3.LUT R14, R16, R21, R18, 0x2d, !PT ;  /* 0x00000015100e7212 */ /* 0x000fe400078e2d12 */
[----:B------:R-:W-:Y:S02]  /*1ed80*/  LOP3.LUT R13, R10, R9, R12, 0x96, !PT ;  /* 0x000000090a0d7212 */ /* 0x000fe400078e960c */
[----:B------:R-:W-:Y:S02]  /*1ed90*/  IADD3 R19, PT, PT, R14, R19, R4 ;  /* 0x000000130e137210 */ /* 0x000fe40007ffe004 */
[----:B------:R-:W-:-:S02]  /*1eda0*/  IADD3 R14, PT, PT, R13, R15, R6 ;  /* 0x0000000f0d0e7210 */ /* 0x000fc40007ffe006 */
[----:B------:R-:W-:Y:S02]  /*1edb0*/  IADD3 R20, PT, PT, R19, 0x50a28be6, RZ ;  /* 0x50a28be613147810 */ /* 0x000fe40007ffe0ff */
[----:B------:R-:W-:Y:S02]  /*1edc0*/  SHF.L.W.U32.HI R13, R9, 0xa, R9 ;  /* 0x0000000a090d7819 */ /* 0x000fe40000010e09 */
[----:B------:R-:W-:Y:S02]  /*1edd0*/  LEA.HI R9, R14, R11, R14, 0x9 ;  /* 0x0000000b0e097211 */ /* 0x000fe400078f480e */
[----:B------:R-:W-:Y:S02]  /*1ede0*/  SHF.L.W.U32.HI R21, R21, 0xa, R21 ;  /* 0x0000000a15157819 */ /* 0x000fe40000010e15 */
[----:B------:R-:W-:Y:S02]  /*1edf0*/  LEA.HI R15, R20, R17, R20, 0xf ;  /* 0x00000011140f7211 */ /* 0x000fe400078f7814 */
[----:B------:R-:W-:-:S02]  /*1ee00*/  LOP3.LUT R14, R9, R10, R13, 0x96, !PT ;  /* 0x0000000a090e7212 */ /* 0x000fc400078e960d */
[----:B------:R-:W-:Y:S02]  /*1ee10*/  LOP3.LUT R20, R15, R16, R21, 0x2d, !PT ;  /* 0x000000100f147212 */ /* 0x000fe400078e2d15 */
[----:B------:R-:W-:Y:S02]  /*1ee20*/  IADD3 R11, PT, PT, R11, 0x80, R14 ;  /* 0x000000800b0b7810 */ /* 0x000fe40007ffe00e */
[----:B------:R-:W-:Y:S02]  /*1ee30*/  IADD3 R17, PT, PT, R17, 0x50a28be6, R20 ;  /* 0x50a28be611117810 */ /* 0x000fe40007ffe014 */
[----:B------:R-:W-:Y:S02]  /*1ee40*/  SHF.L.W.U32.HI R14, R10, 0xa, R10 ;  /* 0x0000000a0a0e7819 */ /* 0x000fe40000010e0a */
[----:B------:R-:W-:Y:S02]  /*1ee50*/  LEA.HI R10, R11, R12, R11, 0xb ;  /* 0x0000000c0b0a7211 */ /* 0x000fe400078f580b */
[----:B------:R-:W-:-:S02]  /*1ee60*/  SHF.L.W.U32.HI R19, R16, 0xa, R16 ;  /* 0x0000000a10137819 */ /* 0x000fc40000010e10 */
[----:B------:R-:W-:Y:S02]  /*1ee70*/  LEA.HI R16, R17, R18, R17, 0xf ;  /* 0x0000001211107211 */ /* 0x000fe400078f7811 */
[----:B------:R-:W-:Y:S02]  /*1ee80*/  LOP3.LUT R11, R10, R9, R14, 0x96, !PT ;  /* 0x000000090a0b7212 */ /* 0x000fe400078e960e */
[----:B------:R-:W-:-:S03]  /*1ee90*/  LOP3.LUT R17, R16, R15, R19, 0x2d, !PT ;  /* 0x0000000f10117212 */ /* 0x000fc600078e2d13 */
[----:B------:R-:W-:Y:S01]  /*1eea0*/  IMAD.IADD R12, R12, 0x1, R11 ;  /* 0x000000010c0c7824 */ /* 0x000fe200078e020b */
[----:B------:R-:W-:Y:S02]  /*1eeb0*/  IADD3 R17, PT, PT, R17, R7, R18 ;  /* 0x0000000711117210 */ /* 0x000fe40007ffe012 */
[----:B------:R-:W-:Y:S02]  /*1eec0*/  SHF.L.W.U32.HI R11, R9, 0xa, R9 ;  /* 0x0000000a090b7819 */ /* 0x000fe40000010e09 */
[----:B------:R-:W-:Y:S01]  /*1eed0*/  LEA.HI R9, R12, R13, R12, 0xd ;  /* 0x0000000d0c097211 */ /* 0x000fe200078f680c */
[----:B------:R-:W-:Y:S01]  /*1eee0*/  VIADD R18, R17, 0x50a28be6 ;  /* 0x50a28be611127836 */ /* 0x000fe20000000000 */
[----:B------:R-:W-:Y:S02]  /*1eef0*/  SHF.L.W.U32.HI R17, R15, 0xa, R15 ;  /* 0x0000000a0f117819 */ /* 0x000fe40000010e0f */
[----:B------:R-:W-:Y:S02]  /*1ef00*/  LOP3.LUT R12, R9, R10, R11, 0x96, !PT ;  /* 0x0000000a090c7212 */ /* 0x000fe400078e960b */
[----:B------:R-:W-:-:S03]  /*1ef10*/  LEA.HI R15, R18, R21, R18, 0x5 ;  /* 0x00000015120f7211 */ /* 0x000fc600078f2812 */
[----:B------:R-:W-:Y:S01]  /*1ef20*/  IMAD.IADD R13, R13, 0x1, R12 ;  /* 0x000000010d0d7824 */ /* 0x000fe200078e020c */
[----:B------:R-:W-:Y:S02]  /*1ef30*/  LOP3.LUT R18, R15, R16, R17, 0x2d, !PT ;  /* 0x000000100f127212 */ /* 0x000fe400078e2d11 */
[----:B------:R-:W-:Y:S02]  /*1ef40*/  SHF.L.W.U32.HI R12, R10, 0xa, R10 ;  /* 0x0000000a0a0c7819 */ /* 0x000fe40000010e0a */
[----:B------:R-:W-:Y:S02]  /*1ef50*/  LEA.HI R10, R13, R14, R13, 0xe ;  /* 0x0000000e0d0a7211 */ /* 0x000fe400078f700d */
[----:B------:R-:W-:Y:S02]  /*1ef60*/  IADD3 R18, PT, PT, R21, 0x50a28be6, R18 ;  /* 0x50a28be615127810 */ /* 0x000fe40007ffe012 */
[----:B------:R-:W-:Y:S02]  /*1ef70*/  LOP3.LUT R13, R10, R9, R12, 0x96, !PT ;  /* 0x000000090a0d7212 */ /* 0x000fe400078e960c */
[----:B------:R-:W-:-:S02]  /*1ef80*/  SHF.L.W.U32.HI R16, R16, 0xa, R16 ;  /* 0x0000000a10107819 */ /* 0x000fc40000010e10 */
[----:B------:R-:W-:Y:S02]  /*1ef90*/  LEA.HI R18, R18, R19, R18, 0x7 ;  /* 0x0000001312127211 */ /* 0x000fe400078f3812 */
[----:B------:R-:W-:Y:S02]  /*1efa0*/  IADD3 R14, PT, PT, R14, R13, RZ ;  /* 0x0000000d0e0e7210 */ /* 0x000fe40007ffe0ff */
[----:B------:R-:W-:Y:S02]  /*1efb0*/  LOP3.LUT R20, R18, R15, R16, 0x2d, !PT ;  /* 0x0000000f12147212 */ /* 0x000fe400078e2d10 */
[----:B------:R-:W-:Y:S02]  /*1efc0*/  SHF.L.W.U32.HI R13, R9, 0xa, R9 ;  /* 0x0000000a090d7819 */ /* 0x000fe40000010e09 */
[----:B------:R-:W-:Y:S02]  /*1efd0*/  LEA.HI R9, R14, R11, R14, 0xf ;  /* 0x0000000b0e097211 */ /* 0x000fe400078f780e */
[----:B------:R-:W-:-:S02]  /*1efe0*/  IADD3 R20, PT, PT, R20, R8, R19 ;  /* 0x0000000814147210 */ /* 0x000fc40007ffe013 */
[----:B------:R-:W-:Y:S02]  /*1eff0*/  LOP3.LUT R14, R9, R10, R13, 0x96, !PT ;  /* 0x0000000a090e7212 */ /* 0x000fe400078e960d */
[----:B------:R-:W-:Y:S01]  /*1f000*/  SHF.L.W.U32.HI R19, R15, 0xa, R15 ;  /* 0x0000000a0f137819 */ /* 0x000fe20000010e0f */
[----:B------:R-:W-:Y:S02]  /*1f010*/  VIADD R20, R20, 0x50a28be6 ;  /* 0x50a28be614147836 */ /* 0x000fe40000000000 */
[----:B------:R-:W-:Y:S01]  /*1f020*/  IMAD.IADD R11, R11, 0x1, R14 ;  /* 0x000000010b0b7824 */ /* 0x000fe200078e020e */
[----:B------:R-:W-:Y:S02]  /*1f030*/  SHF.L.W.U32.HI R14, R10, 0xa, R10 ;  /* 0x0000000a0a0e7819 */ /* 0x000fe40000010e0a */
[----:B------:R-:W-:Y:S02]  /*1f040*/  LEA.HI R15, R20, R17, R20, 0x7 ;  /* 0x00000011140f7211 */ /* 0x000fe400078f3814 */
[----:B------:R-:W-:-:S02]  /*1f050*/  LEA.HI R10, R11, R12, R11, 0x6 ;  /* 0x0000000c0b0a7211 */ /* 0x000fc400078f300b */
[----:B------:R-:W-:Y:S02]  /*1f060*/  LOP3.LUT R20, R15, R18, R19, 0x2d, !PT ;  /* 0x000000120f147212 */ /* 0x000fe400078e2d13 */
[----:B------:R-:W-:Y:S02]  /*1f070*/  LOP3.LUT R11, R10, R9, R14, 0x96, !PT ;  /* 0x000000090a0b7212 */ /* 0x000fe400078e960e */
[----:B------:R-:W-:Y:S02]  /*1f080*/  IADD3 R17, PT, PT, R17, 0x50a28be6, R20 ;  /* 0x50a28be611117810 */ /* 0x000fe40007ffe014 */
[----:B------:R-:W-:Y:S01]  /*1f090*/  SHF.L.W.U32.HI R20, R18, 0xa, R18 ;  /* 0x0000000a12147819 */ /* 0x000fe20000010e12 */
[----:B------:R-:W-:Y:S01]  /*1f0a0*/  IMAD.IADD R12, R12, 0x1, R11 ;  /* 0x000000010c0c7824 */ /* 0x000fe200078e020b */
[----:B------:R-:W-:Y:S02]  /*1f0b0*/  LEA.HI R18, R17, R16, R17, 0x8 ;  /* 0x0000001011127211 */ /* 0x000fe400078f4011 */
[----:B------:R-:W-:-:S02]  /*1f0c0*/  SHF.L.W.U32.HI R11, R9, 0xa, R9 ;  /* 0x0000000a090b7819 */ /* 0x000fc40000010e09 */
[----:B------:R-:W-:Y:S02]  /*1f0d0*/  LOP3.LUT R17, R18, R15, R20, 0x2d, !PT ;  /* 0x0000000f12117212 */ /* 0x000fe400078e2d14 */
[----:B------:R-:W-:Y:S02]  /*1f0e0*/  LEA.HI R9, R12, R13, R12, 0x7 ;  /* 0x0000000d0c097211 */ /* 0x000fe400078f380c */
[----:B------:R-:W-:Y:S02]  /*1f0f0*/  IADD3 R16, PT, PT, R16, 0x50a28c66, R17 ;  /* 0x50a28c6610107810 */ /* 0x000fe40007ffe011 */
[----:B------:R-:W-:Y:S02]  /*1f100*/  LOP3.LUT R12, R9, R10, R11, 0x96, !PT ;  /* 0x0000000a090c7212 */ /* 0x000fe400078e960b */
[----:B------:R-:W-:Y:S02]  /*1f110*/  SHF.L.W.U32.HI R22, R15, 0xa, R15 ;  /* 0x0000000a0f167819 */ /* 0x000fe40000010e0f */
[----:B------:R-:W-:-:S02]  /*1f120*/  LEA.HI R15, R16, R19, R16, 0xb ;  /* 0x00000013100f7211 */ /* 0x000fc400078f5810 */
[----:B------:R-:W-:Y:S02]  /*1f130*/  IADD3 R13, PT, PT, R13, 0x100, R12 ;  /* 0x000001000d0d7810 */ /* 0x000fe40007ffe00c */
[----:B------:R-:W-:Y:S02]  /*1f140*/  LOP3.LUT R16, R15, R18, R22, 0x2d, !PT ;  /* 0x000000120f107212 */ /* 0x000fe400078e2d16 */
[----:B------:R-:W-:Y:S02]  /*1f150*/  SHF.L.W.U32.HI R12, R10, 0xa, R10 ;  /* 0x0000000a0a0c7819 */ /* 0x000fe40000010e0a */
[----:B------:R-:W-:Y:S02]  /*1f160*/  LEA.HI R10, R13, R14, R13, 0x9 ;  /* 0x0000000e0d0a7211 */ /* 0x000fe400078f480d */
[----:B------:R-:W-:Y:S02]  /*1f170*/  IADD3 R16, PT, PT, R16, R2, R19 ;  /* 0x0000000210107210 */ /* 0x000fe40007ffe013 */
[----:B------:R-:W-:-:S02]  /*1f180*/  LOP3.LUT R13, R10, R9, R12, 0x96, !PT ;  /* 0x000000090a0d7212 */ /* 0x000fc400078e960c */
[----:B------:R-:W-:Y:S01]  /*1f190*/  SHF.L.W.U32.HI R18, R18, 0xa, R18 ;  /* 0x0000000a12127819 */ /* 0x000fe20000010e12 */
[----:B------:R-:W-:Y:S01]  /*1f1a0*/  VIADD R17, R16, 0x50a28be6 ;  /* 0x50a28be610117836 */ /* 0x000fe20000000000 */
[----:B------:R-:W-:Y:S02]  /*1f1b0*/  IADD3 R14, PT, PT, R14, R13, RZ ;  /* 0x0000000d0e0e7210 */ /* 0x000fe40007ffe0ff */
[----:B------:R-:W-:Y:S02]  /*1f1c0*/  SHF.L.W.U32.HI R13, R9, 0xa, R9 ;  /* 0x0000000a090d7819 */ /* 0x000fe40000010e09 */
[----:B------:R-:W-:Y:S02]  /*1f1d0*/  LEA.HI R9, R14, R11, R14, 0x8 ;  /* 0x0000000b0e097211 */ /* 0x000fe400078f400e */
[----:B------:R-:W-:Y:S02]  /*1f1e0*/  LEA.HI R16, R17, R20, R17, 0xe ;  /* 0x0000001411107211 */ /* 0x000fe400078f7011 */
[----:B------:R-:W-:-:S02]  /*1f1f0*/  LOP3.LUT R14, R13, R9, R10, 0xb8, !PT ;  /* 0x000000090d0e7212 */ /* 0x000fc400078eb80a */
[----:B------:R-:W-:Y:S02]  /*1f200*/  LOP3.LUT R17, R16, R15, R18, 0x2d, !PT ;  /* 0x0000000f10117212 */ /* 0x000fe400078e2d12 */
[----:B------:R-:W-:Y:S02]  /*1f210*/  IADD3 R14, PT, PT, R14, R6, R11 ;  /* 0x000000060e0e7210 */ /* 0x000fe40007ffe00b */
[----:B------:R-:W-:Y:S02]  /*1f220*/  IADD3 R17, PT, PT, R20, 0x50a28be6, R17 ;  /* 0x50a28be614117810 */ /* 0x000fe40007ffe011 */
[----:B------:R-:W-:Y:S01]  /*1f230*/  SHF.L.W.U32.HI R19, R15, 0xa, R15 ;  /* 0x0000000a0f137819 */ /* 0x000fe20000010e0f */
[----:B------:R-:W-:Y:S01]  /*1f240*/  VIADD R11, R14, 0x5a827999 ;  /* 0x5a8279990e0b7836 */ /* 0x000fe20000000000 */
[----:B------:R-:W-:Y:S02]  /*1f250*/  LEA.HI R17, R17, R22, R17, 0xe ;  /* 0x0000001611117211 */ /* 0x000fe400078f7011 */
[----:B------:R-:W-:-:S02]  /*1f260*/  SHF.L.W.U32.HI R15, R10, 0xa, R10 ;  /* 0x0000000a0a0f7819 */ /* 0x000fc40000010e0a */
[----:B------:R-:W-:Y:S02]  /*1f270*/  LOP3.LUT R14, R17, R16, R19, 0x2d, !PT ;  /* 0x00000010110e7212 */ /* 0x000fe400078e2d13 */
[----:B------:R-:W-:Y:S02]  /*1f280*/  LEA.HI R10, R11, R12, R11, 0x7 ;  /* 0x0000000c0b0a7211 */ /* 0x000fe400078f380b */
[----:B------:R-:W-:Y:S02]  /*1f290*/  IADD3 R14, PT, PT, R14, R5, R22 ;  /* 0x000000050e0e7210 */ /* 0x000fe40007ffe016 */
[----:B------:R-:W-:Y:S02]  /*1f2a0*/  LOP3.LUT R11, R15, R10, R9, 0xb8, !PT ;  /* 0x0000000a0f0b7212 */ /* 0x000fe400078eb809 */
[----:B------:R-:W-:Y:S01]  /*1f2b0*/  SHF.L.W.U32.HI R16, R16, 0xa, R16 ;  /* 0x0000000a10107819 */ /* 0x000fe20000010e10 */
[----:B------:R-:W-:Y:S01]  /*1f2c0*/  VIADD R21, R14, 0x50a28be6 ;  /* 0x50a28be60e157836 */ /* 0x000fe20000000000 */
[----:B------:R-:W-:-:S02]  /*1f2d0*/  IADD3 R11, PT, PT, R11, R7, R12 ;  /* 0x000000070b0b7210 */ /* 0x000fc40007ffe00c */
[----:B------:R-:W-:Y:S02]  /*1f2e0*/  SHF.L.W.U32.HI R20, R17, 0xa, R17 ;  /* 0x0000000a11147819 */ /* 0x000fe40000010e11 */
[----:B------:R-:W-:Y:S02]  /*1f2f0*/  IADD3 R12, PT, PT, R11, 0x5a827999, RZ ;  /* 0x5a8279990b0c7810 */ /* 0x000fe40007ffe0ff */
[----:B------:R-:W-:Y:S02]  /*1f300*/  LEA.HI R14, R21, R18, R21, 0xc ;  /* 0x00000012150e7211 */ /* 0x000fe400078f6015 */
[----:B------:R-:W-:Y:S02]  /*1f310*/  SHF.L.W.U32.HI R11, R9, 0xa, R9 ;  /* 0x0000000a090b7819 */ /* 0x000fe40000010e09 */
[----:B------:R-:W-:Y:S02]  /*1f320*/  LEA.HI R9, R12, R13, R12, 0x6 ;  /* 0x0000000d0c097211 */ /* 0x000fe400078f300c */
[----:B------:R-:W-:-:S02]  /*1f330*/  LOP3.LUT R21, R14, R17, R16, 0x2d, !PT ;  /* 0x000000110e157212 */ /* 0x000fc400078e2d10 */
[----:B------:R-:W-:Y:S02]  /*1f340*/  LOP3.LUT R12, R11, R9, R10, 0xb8, !PT ;  /* 0x000000090b0c7212 */ /* 0x000fe400078eb80a */
[----:B------:R-:W-:Y:S02]  /*1f350*/  IADD3 R18, PT, PT, R18, 0x50a28be6, R21 ;  /* 0x50a28be612127810 */ /* 0x000fe40007ffe015 */
[----:B------:R-:W-:Y:S02]  /*1f360*/  IADD3 R12, PT, PT, R13, 0x5a827999, R12 ;  /* 0x5a8279990d0c7810 */ /* 0x000fe40007ffe00c */
[----:B------:R-:W-:Y:S02]  /*1f370*/  LEA.HI R17, R18, R19, R18, 0x6 ;  /* 0x0000001312117211 */ /* 0x000fe400078f3012 */
[----:B------:R-:W-:Y:S02]  /*1f380*/  SHF.L.W.U32.HI R13, R10, 0xa, R10 ;  /* 0x0000000a0a0d7819 */ /* 0x000fe40000010e0a */
[----:B------:R-:W-:-:S02]  /*1f390*/  LEA.HI R12, R12, R15, R12, 0x8 ;  /* 0x0000000f0c0c7211 */ /* 0x000fc400078f400c */
[----:B------:R-:W-:Y:S02]  /*1f3a0*/  LOP3.LUT R18, R14, R20, R17, 0xb8, !PT ;  /* 0x000000140e127212 */ /* 0x000fe400078eb811 */
[----:B------:R-:W-:Y:S02]  /*1f3b0*/  LOP3.LUT R10, R13, R12, R9, 0xb8, !PT ;  /* 0x0000000c0d0a7212 */ /* 0x000fe400078eb809 */
[----:B------:R-:W-:Y:S02]  /*1f3c0*/  IADD3 R18, PT, PT, R18, R8, R19 ;  /* 0x0000000812127210 */ /* 0x000fe40007ffe013 */
[----:B------:R-:W-:Y:S02]  /*1f3d0*/  IADD3 R10, PT, PT, R10, R2, R15 ;  /* 0x000000020a0a7210 */ /* 0x000fe40007ffe00f */
[----:B------:R-:W-:Y:S01]  /*1f3e0*/  SHF.L.W.U32.HI R19, R14, 0xa, R14 ;  /* 0x0000000a0e137819 */ /* 0x000fe20000010e0e */
[----:B------:R-:W-:Y:S01]  /*1f3f0*/  VIADD R15, R18, 0x5c4dd124 ;  /* 0x5c4dd124120f7836 */ /* 0x000fe20000000000 */
[----:B------:R-:W-:Y:S01]  /*1f400*/  SHF.L.W.U32.HI R14, R9, 0xa, R9 ;  /* 0x0000000a090e7819 */ /* 0x000fe20000010e09 */
[----:B------:R-:W-:Y:S01]  /*1f410*/  VIADD R10, R10, 0x5a827999 ;  /* 0x5a8279990a0a7836 */ /* 0x000fe20000000000 */
[----:B------:R-:W-:-:S02]  /*1f420*/  SHF.L.W.U32.HI R21, R17, 0xa, R17 ;  /* 0x0000000a11157819 */ /* 0x000fc40000010e11 */
[----:B------:R-:W-:Y:S02]  /*1f430*/  LEA.HI R18, R15, R16, R15, 0x9 ;  /* 0x000000100f127211 */ /* 0x000fe400078f480f */
[----:B------:R-:W-:Y:S02]  /*1f440*/  LEA.HI R9, R10, R11, R10, 0xd ;  /* 0x0000000b0a097211 */ /* 0x000fe400078f680a */
[----:B------:R-:W-:Y:S02]  /*1f450*/  LOP3.LUT R15, R17, R19, R18, 0xb8, !PT ;  /* 0x00000013110f7212 */ /* 0x000fe400078eb812 */
[----:B------:R-:W-:Y:S02]  /*1f460*/  LOP3.LUT R10, R14, R9, R12, 0xb8, !PT ;  /* 0x000000090e0a7212 */ /* 0x000fe400078eb80c */
[----:B------:R-:W-:Y:S02]  /*1f470*/  IADD3 R15, PT, PT, R16, 0x5c4dd124, R15 ;  /* 0x5c4dd124100f7810 */ /* 0x000fe40007ffe00f */
[----:B------:R-:W-:-:S02]  /*1f480*/  IADD3 R10, PT, PT, R11, 0x5a827999, R10 ;  /* 0x5a8279990b0a7810 */ /* 0x000fc40007ffe00a */
[----:B------:R-:W-:Y:S02]  /*1f490*/  LEA.HI R17, R15, R20, R15, 0xd ;  /* 0x000000140f117211 */ /* 0x000fe400078f680f */
[----:B------:R-:W-:Y:S02]  /*1f4a0*/  SHF.L.W.U32.HI R12, R12, 0xa, R12 ;  /* 0x0000000a0c0c7819 */ /* 0x000fe40000010e0c */
[----:B------:R-:W-:Y:S02]  /*1f4b0*/  LOP3.LUT R15, R18, R21, R17, 0xb8, !PT ;  /* 0x00000015120f7212 */ /* 0x000fe400078eb811 */
[----:B------:R-:W-:Y:S02]  /*1f4c0*/  LEA.HI R10, R10, R13, R10, 0xb ;  /* 0x0000000d0a0a7211 */ /* 0x000fe400078f580a */
[----:B------:R-:W-:Y:S02]  /*1f4d0*/  IADD3 R15, PT, PT, R15, R5, R20 ;  /* 0x000000050f0f7210 */ /* 0x000fe40007ffe014 */
[----:B------:R-:W-:-:S02]  /*1f4e0*/  LOP3.LUT R11, R12, R10, R9, 0xb8, !PT ;  /* 0x0000000a0c0b7212 */ /* 0x000fc400078eb809 */
[----:B------:R-:W-:Y:S01]  /*1f4f0*/  SHF.L.W.U32.HI R18, R18, 0xa, R18 ;  /* 0x0000000a12127819 */ /* 0x000fe20000010e12 */
[----:B------:R-:W-:Y:S01]  /*1f500*/  VIADD R16, R15, 0x5c4dd124 ;  /* 0x5c4dd1240f107836 */ /* 0x000fe20000000000 */
[----:B------:R-:W-:Y:S02]  /*1f510*/  IADD3 R11, PT, PT, R11, R8, R13 ;  /* 0x000000080b0b7210 */ /* 0x000fe40007ffe00d */
[----:B------:R-:W-:Y:S02]  /*1f520*/  SHF.L.W.U32.HI R9, R9, 0xa, R9 ;  /* 0x0000000a09097819 */ /* 0x000fe40000010e09 */
[----:B------:R-:W-:Y:S02]  /*1f530*/  IADD3 R11, PT, PT, R11, 0x5a827999, RZ ;  /* 0x5a8279990b0b7810 */ /* 0x000fe40007ffe0ff */
[----:B------:R-:W-:Y:S02]  /*1f540*/  LEA.HI R16, R16, R19, R16, 0xf ;  /* 0x0000001310107211 */ /* 0x000fe400078f7810 */
[----:B------:R-:W-:-:S02]  /*1f550*/  LEA.HI R11, R11, R14, R11, 0x9 ;  /* 0x0000000e0b0b7211 */ /* 0x000fc400078f480b */
[----:B------:R-:W-:Y:S02]  /*1f560*/  LOP3.LUT R15, R17, R18, R16, 0xb8, !PT ;  /* 0x00000012110f7212 */ /* 0x000fe400078eb810 */
[--C-:B------:R-:W-:Y:S02]  /*1f570*/  LOP3.LUT R13, R9, R11, R10.reuse, 0xb8, !PT ;  /* 0x0000000b090d7212 */ /* 0x100fe400078eb80a */
[----:B------:R-:W-:Y:S02]  /*1f580*/  IADD3 R15, PT, PT, R15, R6, R19 ;  /* 0x000000060f0f7210 */ /* 0x000fe40007ffe013 */
[----:B------:R-:W-:Y:S02]  /*1f590*/  IADD3 R13, PT, PT, R14, 0x5a827999, R13 ;  /* 0x5a8279990e0d7810 */ /* 0x000fe40007ffe00d */
[----:B------:R-:W-:Y:S01]  /*1f5a0*/  SHF.L.W.U32.HI R20, R17, 0xa, R17 ;  /* 0x0000000a11147819 */ /* 0x000fe20000010e11 */
[----:B------:R-:W-:Y:S01]  /*1f5b0*/  VIADD R14, R15, 0x5c4dd124 ;  /* 0x5c4dd1240f0e7836 */ /* 0x000fe20000000000 */
[----:B------:R-:W-:-:S02]  /*1f5c0*/  SHF.L.W.U32.HI R15, R10, 0xa, R10 ;  /* 0x0000000a0a0f7819 */ /* 0x000fc40000010e0a */
[----:B------:R-:W-:Y:S02]  /*1f5d0*/  LEA.HI R10, R13, R12, R13, 0x7 ;  /* 0x0000000c0d0a7211 */ /* 0x000fe400078f380d */
[----:B------:R-:W-:Y:S02]  /*1f5e0*/  LEA.HI R17, R14, R21, R14, 0x7 ;  /* 0x000000150e117211 */ /* 0x000fe400078f380e */
[----:B------:R-:W-:Y:S02]  /*1f5f0*/  LOP3.LUT R13, R15, R10, R11, 0xb8, !PT ;  /* 0x0000000a0f0d7212 */ /* 0x000fe400078eb80b */
[----:B------:R-:W-:Y:S02]  /*1f600*/  LOP3.LUT R14, R16, R20, R17, 0xb8, !PT ;  /* 0x00000014100e7212 */ /* 0x000fe400078eb811 */
[----:B------:R-:W-:Y:S02]  /*1f610*/  IADD3 R13, PT, PT, R13, R5, R12 ;  /* 0x000000050d0d7210 */ /* 0x000fe40007ffe00c */
[----:B------:R-:W-:-:S02]  /*1f620*/  IADD3 R14, PT, PT, R14, R0, R21 ;  /* 0x000000000e0e7210 */ /* 0x000fc40007ffe015 */
[----:B------:R-:W-:Y:S01]  /*1f630*/  SHF.L.W.U32.HI R21, R16, 0xa, R16 ;  /* 0x0000000a10157819 */ /* 0x000fe20000010e10 */
[----:B------:R-:W-:Y:S01]  /*1f640*/  VIADD R12, R13, 0x5a827999 ;  /* 0x5a8279990d0c7836 */ /* 0x000fe20000000000 */
[----:B------:R-:W-:Y:S01]  /*1f650*/  SHF.L.W.U32.HI R13, R11, 0xa, R11 ;  /* 0x0000000a0b0d7819 */ /* 0x000fe20000010e0b */
[----:B------:R-:W-:-:S03]  /*1f660*/  VIADD R19, R14, 0x5c4dd124 ;  /* 0x5c4dd1240e137836 */ /* 0x000fc60000000000 */
[----:B------:R-:W-:Y:S02]  /*1f670*/  LEA.HI R11, R12, R9, R12, 0xf ;  /* 0x000000090c0b7211 */ /* 0x000fe400078f780c */
[----:B------:R-:W-:Y:S02]  /*1f680*/  LEA.HI R16, R19, R18, R19, 0xc ;  /* 0x0000001213107211 */ /* 0x000fe400078f6013 */
[----:B------:R-:W-:Y:S02]  /*1f690*/  LOP3.LUT R12, R13, R11, R10, 0xb8, !PT ;  /* 0x0000000b0d0c7212 */ /* 0x000fe400078eb80a */
[----:B------:R-:W-:Y:S02]  /*1f6a0*/  LOP3.LUT R19, R17, R21, R16, 0xb8, !PT ;  /* 0x0000001511137212 */ /* 0x000fe400078eb810 */
[----:B------:R-:W-:Y:S02]  /*1f6b0*/  IADD3 R12, PT, PT, R9, 0x5a827999, R12 ;  /* 0x5a827999090c7810 */ /* 0x000fe40007ffe00c */
[----:B------:R-:W-:-:S02]  /*1f6c0*/  IADD3 R19, PT, PT, R18, 0x5c4dd124, R19 ;  /* 0x5c4dd12412137810 */ /* 0x000fc40007ffe013 */
[----:B------:R-:W-:Y:S02]  /*1f6d0*/  SHF.L.W.U32.HI R10, R10, 0xa, R10 ;  /* 0x0000000a0a0a7819 */ /* 0x000fe40000010e0a */
[----:B------:R-:W-:Y:S02]  /*1f6e0*/  LEA.HI R12, R12, R15, R12, 0x7 ;  /* 0x0000000f0c0c7211 */ /* 0x000fe400078f380c */
[----:B------:R-:W-:Y:S02]  /*1f6f0*/  SHF.L.W.U32.HI R17, R17, 0xa, R17 ;  /* 0x0000000a11117819 */ /* 0x000fe40000010e11 */
[----:B------:R-:W-:Y:S02]  /*1f700*/  LEA.HI R19, R19, R20, R19, 0x8 ;  /* 0x0000001413137211 */ /* 0x000fe400078f4013 */
[----:B------:R-:W-:Y:S02]  /*1f710*/  LOP3.LUT R9, R10, R12, R11, 0xb8, !PT ;  /* 0x0000000c0a097212 */ /* 0x000fe400078eb80b */
[----:B------:R-:W-:-:S02]  /*1f720*/  LOP3.LUT R14, R16, R17, R19, 0xb8, !PT ;  /* 0x00000011100e7212 */ /* 0x000fc400078eb813 */
[----:B------:R-:W-:Y:S02]  /*1f730*/  IADD3 R9, PT, PT, R9, R0, R15 ;  /* 0x0000000009097210 */ /* 0x000fe40007ffe00f */
[----:B------:R-:W-:Y:S02]  /*1f740*/  IADD3 R20, PT, PT, R14, R3, R20 ;  /* 0x000000030e147210 */ /* 0x000fe40007ffe014 */
[----:B------:R-:W-:Y:S02]  /*1f750*/  IADD3 R14, PT, PT, R9, 0x5a827999, RZ ;  /* 0x5a827999090e7810 */ /* 0x000fe40007ffe0ff */
[----:B------:R-:W-:Y:S01]  /*1f760*/  SHF.L.W.U32.HI R11, R11, 0xa, R11 ;  /* 0x0000000a0b0b7819 */ /* 0x000fe20000010e0b */
[----:B------:R-:W-:Y:S01]  /*1f770*/  VIADD R20, R20, 0x5c4dd124 ;  /* 0x5c4dd12414147836 */ /* 0x000fe20000000000 */
        /* <DEDUP_REMOVED lines=16> */
[----:B------:R-:W-:Y:S02]  /*1f880*/  IADD3 R17, PT, PT, R17, 0x5c4dd224, R18 ;  /* 0x5c4dd22411117810 */ /* 0x000fe40007ffe012 */
[----:B------:R-:W-:Y:S02]  /*1f890*/  SHF.L.W.U32.HI R13, R9, 0xa, R9 ;  /* 0x0000000a090d7819 */ /* 0x000fe40000010e09 */
[----:B------:R-:W-:Y:S02]  /*1f8a0*/  LEA.HI R18, R17, R16, R17, 0x7 ;  /* 0x0000001011127211 */ /* 0x000fe400078f3811 */
[----:B------:R-:W-:Y:S02]  /*1f8b0*/  LEA.HI R9, R10, R11, R10, 0x9 ;  /* 0x0000000b0a097211 */ /* 0x000fe400078f480a */
[----:B------:R-:W-:-:S02]  /*1f8c0*/  LOP3.LUT R17, R15, R20, R18, 0xb8, !PT ;  /* 0x000000140f117212 */ /* 0x000fc400078eb812 */
[----:B------:R-:W-:Y:S02]  /*1f8d0*/  LOP3.LUT R10, R13, R9, R12, 0xb8, !PT ;  /* 0x000000090d0a7212 */ /* 0x000fe400078eb80c */
[----:B------:R-:W-:Y:S02]  /*1f8e0*/  IADD3 R16, PT, PT, R16, 0x5c4dd124, R17 ;  /* 0x5c4dd12410107810 */ /* 0x000fe40007ffe011 */
[----:B------:R-:W-:Y:S02]  /*1f8f0*/  IADD3 R10, PT, PT, R10, R4, R11 ;  /* 0x000000040a0a7210 */ /* 0x000fe40007ffe00b */
[----:B------:R-:W-:Y:S02]  /*1f900*/  SHF.L.W.U32.HI R22, R15, 0xa, R15 ;  /* 0x0000000a0f167819 */ /* 0x000fe40000010e0f */
[----:B------:R-:W-:Y:S01]  /*1f910*/  LEA.HI R15, R16, R19, R16, 0x7 ;  /* 0x00000013100f7211 */ /* 0x000fe200078f3810 */
[----:B------:R-:W-:Y:S01]  /*1f920*/  VIADD R11, R10, 0x5a827999 ;  /* 0x5a8279990a0b7836 */ /* 0x000fe20000000000 */
        /* <DEDUP_REMOVED lines=11> */
[----:B------:R-:W-:Y:S02]  /*1f9e0*/  IADD3 R11, PT, PT, R20, 0x5c4dd124, R11 ;  /* 0x5c4dd124140b7810 */ /* 0x000fe40007ffe00b */
[----:B------:R-:W-:-:S02]  /*1f9f0*/  LOP3.LUT R14, R16, R9, R10, 0xb8, !PT ;  /* 0x00000009100e7212 */ /* 0x000fc400078eb80a */
[----:B------:R-:W-:Y:S02]  /*1fa00*/  SHF.L.W.U32.HI R19, R15, 0xa, R15 ;  /* 0x0000000a0f137819 */ /* 0x000fe40000010e0f */
[----:B------:R-:W-:Y:S02]  /*1fa10*/  LEA.HI R15, R11, R22, R11, 0x7 ;  /* 0x000000160b0f7211 */ /* 0x000fe400078f380b */
[----:B------:R-:W-:Y:S02]  /*1fa20*/  IADD3 R13, PT, PT, R13, 0x5a827999, R14 ;  /* 0x5a8279990d0d7810 */ /* 0x000fe40007ffe00e */
[----:B------:R-:W-:Y:S02]  /*1fa30*/  LOP3.LUT R14, R18, R19, R15, 0xb8, !PT ;  /* 0x00000013120e7212 */ /* 0x000fe400078eb80f */
[----:B------:R-:W-:Y:S02]  /*1fa40*/  SHF.L.W.U32.HI R11, R10, 0xa, R10 ;  /* 0x0000000a0a0b7819 */ /* 0x000fe40000010e0a */
[----:B------:R-:W-:-:S02]  /*1fa50*/  LEA.HI R10, R13, R12, R13, 0xd ;  /* 0x0000000c0d0a7211 */ /* 0x000fc400078f680d */
[----:B------:R-:W-:Y:S02]  /*1fa60*/  IADD3 R14, PT, PT, R14, R7, R22 ;  /* 0x000000070e0e7210 */ /* 0x000fe40007ffe016 */
[----:B------:R-:W-:Y:S02]  /*1fa70*/  LOP3.LUT R13, R11, R10, R9, 0xb8, !PT ;  /* 0x0000000a0b0d7212 */ /* 0x000fe400078eb809 */
[----:B------:R-:W-:Y:S02]  /*1fa80*/  IADD3 R14, PT, PT, R14, 0x5c4dd124, RZ ;  /* 0x5c4dd1240e0e7810 */ /* 0x000fe40007ffe0ff */
[----:B------:R-:W-:Y:S02]  /*1fa90*/  IADD3 R13, PT, PT, R12, 0x5a827a19, R13 ;  /* 0x5a827a190c0d7810 */ /* 0x000fe40007ffe00d */
[----:B------:R-:W-:Y:S02]  /*1faa0*/  SHF.L.W.U32.HI R21, R18, 0xa, R18 ;  /* 0x0000000a12157819 */ /* 0x000fe40000010e12 */
[----:B------:R-:W-:-:S02]  /*1fab0*/  LEA.HI R18, R14, R17, R14, 0x6 ;  /* 0x000000110e127211 */ /* 0x000fc400078f300e */
[----:B------:R-:W-:Y:S02]  /*1fac0*/  SHF.L.W.U32.HI R9, R9, 0xa, R9 ;  /* 0x0000000a09097819 */ /* 0x000fe40000010e09 */
[----:B------:R-:W-:Y:S02]  /*1fad0*/  LEA.HI R13, R13, R16, R13, 0xc ;  /* 0x000000100d0d7211 */ /* 0x000fe400078f600d */
[----:B------:R-:W-:Y:S02]  /*1fae0*/  LOP3.LUT R14, R15, R21, R18, 0xb8, !PT ;  /* 0x000000150f0e7212 */ /* 0x000fe400078eb812 */
[----:B------:R-:W-:Y:S02]  /*1faf0*/  LOP3.LUT R12, R9, R13, R10, 0x2d, !PT ;  /* 0x0000000d090c7212 */ /* 0x000fe400078e2d0a */
[----:B------:R-:W-:Y:S02]  /*1fb00*/  IADD3 R14, PT, PT, R17, 0x5c4dd124, R14 ;  /* 0x5c4dd124110e7810 */ /* 0x000fe40007ffe00e */
[----:B------:R-:W-:-:S02]  /*1fb10*/  IADD3 R12, PT, PT, R12, R5, R16 ;  /* 0x000000050c0c7210 */ /* 0x000fc40007ffe010 */
[----:B------:R-:W-:Y:S02]  /*1fb20*/  SHF.L.W.U32.HI R16, R15, 0xa, R15 ;  /* 0x0000000a0f107819 */ /* 0x000fe40000010e0f */
[----:B------:R-:W-:Y:S01]  /*1fb30*/  LEA.HI R15, R14, R19, R14, 0xf ;  /* 0x000000130e0f7211 */ /* 0x000fe200078f780e */
[----:B------:R-:W-:Y:S01]  /*1fb40*/  VIADD R12, R12, 0x6ed9eba1 ;  /* 0x6ed9eba10c0c7836 */ /* 0x000fe20000000000 */
[----:B------:R-:W-:Y:S02]  /*1fb50*/  SHF.L.W.U32.HI R10, R10, 0xa, R10 ;  /* 0x0000000a0a0a7819 */ /* 0x000fe40000010e0a */
[----:B------:R-:W-:Y:S02]  /*1fb60*/  LOP3.LUT R14, R18, R16, R15, 0xb8, !PT ;  /* 0x00000010120e7212 */ /* 0x000fe400078eb80f */
[----:B------:R-:W-:Y:S02]  /*1fb70*/  LEA.HI R12, R12, R11, R12, 0xb ;  /* 0x0000000b0c0c7211 */ /* 0x000fe400078f580c */
[----:B------:R-:W-:-:S02]  /*1fb80*/  IADD3 R19, PT, PT, R14, R2, R19 ;  /* 0x000000020e137210 */ /* 0x000fc40007ffe013 */
[----:B------:R-:W-:Y:S02]  /*1fb90*/  SHF.L.W.U32.HI R18, R18, 0xa, R18 ;  /* 0x0000000a12127819 */ /* 0x000fe40000010e12 */
[--C-:B------:R-:W-:Y:S01]  /*1fba0*/  LOP3.LUT R14, R10, R12, R13.reuse, 0x2d, !PT ;  /* 0x0000000c0a0e7212 */ /* 0x100fe200078e2d0d */
[----:B------:R-:W-:Y:S01]  /*1fbb0*/  VIADD R20, R19, 0x5c4dd124 ;  /* 0x5c4dd12413147836 */ /* 0x000fe20000000000 */
[----:B------:R-:W-:Y:S02]  /*1fbc0*/  SHF.L.W.U32.HI R13, R13, 0xa, R13 ;  /* 0x0000000a0d0d7819 */ /* 0x000fe40000010e0d */
[----:B------:R-:W-:Y:S02]  /*1fbd0*/  IADD3 R14, PT, PT, R11, 0x6ed9eba1, R14 ;  /* 0x6ed9eba10b0e7810 */ /* 0x000fe40007ffe00e */
[----:B------:R-:W-:Y:S02]  /*1fbe0*/  LEA.HI R20, R20, R21, R20, 0xd ;  /* 0x0000001514147211 */ /* 0x000fe400078f6814 */
[----:B------:R-:W-:-:S02]  /*1fbf0*/  LEA.HI R11, R14, R9, R14, 0xd ;  /* 0x000000090e0b7211 */ /* 0x000fc400078f680e */
[----:B------:R-:W-:Y:S02]  /*1fc00*/  LOP3.LUT R17, R15, R18, R20, 0xb8, !PT ;  /* 0x000000120f117212 */ /* 0x000fe400078eb814 */
[----:B------:R-:W-:Y:S02]  /*1fc10*/  LOP3.LUT R14, R13, R11, R12, 0x2d, !PT ;  /* 0x0000000b0d0e7212 */ /* 0x000fe400078e2d0c */
        /* <DEDUP_REMOVED lines=10> */
[----:B------:R-:W-:-:S02]  /*1fcc0*/  IADD3 R15, PT, PT, R16, 0x6d703ef3, R15 ;  /* 0x6d703ef3100f7810 */ /* 0x000fc40007ffe00f */
[----:B------:R-:W-:Y:S02]  /*1fcd0*/  SHF.L.W.U32.HI R20, R20, 0xa, R20 ;  /* 0x0000000a14147819 */ /* 0x000fe40000010e14 */
[----:B------:R-:W-:Y:S02]  /*1fce0*/  LEA.HI R16, R15, R18, R15, 0x9 ;  /* 0x000000120f107211 */ /* 0x000fe400078f480f */
[----:B------:R-:W-:Y:S02]  /*1fcf0*/  IADD3 R10, PT, PT, R9, 0x6ed9eba1, RZ ;  /* 0x6ed9eba1090a7810 */ /* 0x000fe40007ffe0ff */
[----:B------:R-:W-:Y:S02]  /*1fd00*/  LOP3.LUT R15, R20, R16, R17, 0x2d, !PT ;  /* 0x00000010140f7212 */ /* 0x000fe400078e2d11 */
[----:B------:R-:W-:Y:S02]  /*1fd10*/  SHF.L.W.U32.HI R11, R11, 0xa, R11 ;  /* 0x0000000a0b0b7819 */ /* 0x000fe40000010e0b */
[----:B------:R-:W-:-:S02]  /*1fd20*/  LEA.HI R9, R10, R13, R10, 0x7 ;  /* 0x0000000d0a097211 */ /* 0x000fc400078f380a */
[----:B------:R-:W-:Y:S02]  /*1fd30*/  IADD3 R15, PT, PT, R15, R3, R18 ;  /* 0x000000030f0f7210 */ /* 0x000fe40007ffe012 */
[----:B------:R-:W-:Y:S02]  /*1fd40*/  LOP3.LUT R10, R11, R9, R12, 0x2d, !PT ;  /* 0x000000090b0a7212 */ /* 0x000fe400078e2d0c */
[----:B------:R-:W-:Y:S01]  /*1fd50*/  SHF.L.W.U32.HI R21, R17, 0xa, R17 ;  /* 0x0000000a11157819 */ /* 0x000fe20000010e11 */
[----:B------:R-:W-:Y:S01]  /*1fd60*/  VIADD R18, R15, 0x6d703ef3 ;  /* 0x6d703ef30f127836 */ /* 0x000fe20000000000 */
[----:B------:R-:W-:Y:S02]  /*1fd70*/  IADD3 R13, PT, PT, R13, 0x6ed9eba1, R10 ;  /* 0x6ed9eba10d0d7810 */ /* 0x000fe40007ffe00a */
[----:B------:R-:W-:Y:S02]  /*1fd80*/  SHF.L.W.U32.HI R15, R12, 0xa, R12 ;  /* 0x0000000a0c0f7819 */ /* 0x000fe40000010e0c */
[----:B------:R-:W-:-:S02]  /*1fd90*/  LEA.HI R17, R18, R19, R18, 0x7 ;  /* 0x0000001312117211 */ /* 0x000fc400078f3812 */
[----:B------:R-:W-:Y:S02]  /*1fda0*/  LEA.HI R10, R13, R14, R13, 0xe ;  /* 0x0000000e0d0a7211 */ /* 0x000fe400078f700d */
[----:B------:R-:W-:Y:S02]  /*1fdb0*/  LOP3.LUT R12, R21, R17, R16, 0x2d, !PT ;  /* 0x00000011150c7212 */ /* 0x000fe400078e2d10 */
[----:B------:R-:W-:Y:S02]  /*1fdc0*/  LOP3.LUT R13, R15, R10, R9, 0x2d, !PT ;  /* 0x0000000a0f0d7212 */ /* 0x000fe400078e2d09 */
[----:B------:R-:W-:Y:S02]  /*1fdd0*/  IADD3 R12, PT, PT, R12, R2, R19 ;  /* 0x000000020c0c7210 */ /* 0x000fe40007ffe013 */
[----:B------:R-:W-:Y:S02]  /*1fde0*/  IADD3 R14, PT, PT, R14, 0x6ed9eba1, R13 ;  /* 0x6ed9eba10e0e7810 */ /* 0x000fe40007ffe00d */
[----:B------:R-:W-:Y:S01]  /*1fdf0*/  SHF.L.W.U32.HI R13, R9, 0xa, R9 ;  /* 0x0000000a090d7819 */ /* 0x000fe20000010e09 */
[----:B------:R-:W-:Y:S01]  /*1fe00*/  VIADD R19, R12, 0x6d703ef3 ;  /* 0x6d703ef30c137836 */ /* 0x000fe20000000000 */
[----:B------:R-:W-:-:S02]  /*1fe10*/  LEA.HI R9, R14, R11, R14, 0x9 ;  /* 0x0000000b0e097211 */ /* 0x000fc400078f480e */
[----:B------:R-:W-:Y:S02]  /*1fe20*/  SHF.L.W.U32.HI R16, R16, 0xa, R16 ;  /* 0x0000000a10107819 */ /* 0x000fe40000010e10 */
[----:B------:R-:W-:Y:S02]  /*1fe30*/  LOP3.LUT R12, R13, R9, R10, 0x2d, !PT ;  /* 0x000000090d0c7212 */ /* 0x000fe400078e2d0a */
[----:B------:R-:W-:Y:S02]  /*1fe40*/  LEA.HI R14, R19, R20, R19, 0xf ;  /* 0x00000014130e7211 */ /* 0x000fe400078f7813 */
[----:B------:R-:W-:Y:S02]  /*1fe50*/  IADD3 R12, PT, PT, R11, 0x6ed9ec21, R12 ;  /* 0x6ed9ec210b0c7810 */ /* 0x000fe40007ffe00c */
[----:B------:R-:W-:Y:S02]  /*1fe60*/  LOP3.LUT R18, R16, R14, R17, 0x2d, !PT ;  /* 0x0000000e10127212 */ /* 0x000fe400078e2d11 */
[----:B------:R-:W-:-:S02]  /*1fe70*/  SHF.L.W.U32.HI R11, R10, 0xa, R10 ;  /* 0x0000000a0a0b7819 */ /* 0x000fc40000010e0a */
[----:B------:R-:W-:Y:S02]  /*1fe80*/  LEA.HI R12, R12, R15, R12, 0xd ;  /* 0x0000000f0c0c7211 */ /* 0x000fe400078f680c */
[----:B------:R-:W-:Y:S02]  /*1fe90*/  IADD3 R18, PT, PT, R18, R5, R20 ;  /* 0x0000000512127210 */ /* 0x000fe40007ffe014 */
[----:B------:R-:W-:Y:S02]  /*1fea0*/  LOP3.LUT R10, R11, R12, R9, 0x2d, !PT ;  /* 0x0000000c0b0a7212 */ /* 0x000fe400078e2d09 */
[----:B------:R-:W-:Y:S01]  /*1feb0*/  SHF.L.W.U32.HI R19, R17, 0xa, R17 ;  /* 0x0000000a11137819 */ /* 0x000fe20000010e11 */
[----:B------:R-:W-:Y:S01]  /*1fec0*/  VIADD R18, R18, 0x6d703ef3 ;  /* 0x6d703ef312127836 */ /* 0x000fe20000000000 */
[----:B------:R-:W-:Y:S02]  /*1fed0*/  IADD3 R10, PT, PT, R10, R2, R15 ;  /* 0x000000020a0a7210 */ /* 0x000fe40007ffe00f */
[----:B------:R-:W-:-:S02]  /*1fee0*/  SHF.L.W.U32.HI R15, R9, 0xa, R9 ;  /* 0x0000000a090f7819 */ /* 0x000fc40000010e09 */
[----:B------:R-:W-:Y:S02]  /*1fef0*/  LEA.HI R17, R18, R21, R18, 0xb ;  /* 0x0000001512117211 */ /* 0x000fe400078f5812 */
[----:B------:R-:W-:Y:S02]  /*1ff00*/  IADD3 R10, PT, PT, R10, 0x6ed9eba1, RZ ;  /* 0x6ed9eba10a0a7810 */ /* 0x000fe40007ffe0ff */
        /* <DEDUP_REMOVED lines=8> */
[----:B------:R-:W-:Y:S01]  /*1ff90*/  LEA.HI R14, R21, R16, R21, 0x8 ;  /* 0x00000010150e7211 */ /* 0x000fe200078f4015 */
[----:B------:R-:W-:Y:S01]  /*1ffa0*/  VIADD R10, R10, 0x6ed9eba1 ;  /* 0x6ed9eba10a0a7836 */ /* 0x000fe20000000000 */
[----:B------:R-:W-:Y:S02]  /*1ffb0*/  SHF.L.W.U32.HI R13, R12, 0xa, R12 ;  /* 0x0000000a0c0d7819 */ /* 0x000fe40000010e0c */
[----:B------:R-:W-:-:S02]  /*1ffc0*/  LOP3.LUT R21, R18, R14, R17, 0x2d, !PT ;  /* 0x0000000e12157212 */ /* 0x000fc400078e2d11 */
[----:B------:R-:W-:Y:S02]  /*1ffd0*/  LEA.HI R10, R10, R11, R10, 0xe ;  /* 0x0000000b0a0a7211 */ /* 0x000fe400078f700a */
[----:B------:R-:W-:Y:S02]  /*1ffe0*/  IADD3 R16, PT, PT, R16, 0x6d703ff3, R21 ;  /* 0x6d703ff310107810 */ /* 0x000fe40007ffe015 */
        /* <DEDUP_REMOVED lines=8> */
[----:B------:R-:W-:Y:S02]  /*20070*/  LEA.HI R9, R12, R15, R12, 0x8 ;  /* 0x0000000f0c097211 */ /* 0x000fe400078f400c */
[----:B------:R-:W-:Y:S02]  /*20080*/  IADD3 R19, PT, PT, R19, 0x6d703ef3, RZ ;  /* 0x6d703ef313137810 */ /* 0x000fe40007ffe0ff */
[----:B------:R-:W-:-:S02]  /*20090*/  LOP3.LUT R12, R11, R9, R10, 0x2d, !PT ;  /* 0x000000090b0c7212 */ /* 0x000fc400078e2d0a */
[----:B------:R-:W-:Y:S02]  /*200a0*/  LEA.HI R16, R19, R18, R19, 0x6 ;  /* 0x0000001213107211 */ /* 0x000fe400078f3013 */
[----:B------:R-:W-:Y:S02]  /*200b0*/  IADD3 R12, PT, PT, R12, R0, R15 ;  /* 0x000000000c0c7210 */ /* 0x000fe40007ffe00f */
[--C-:B------:R-:W-:Y:S02]  /*200c0*/  LOP3.LUT R15, R21, R16, R17.reuse, 0x2d, !PT ;  /* 0x00000010150f7212 */ /* 0x100fe400078e2d11 */
[----:B------:R-:W-:Y:S01]  /*200d0*/  SHF.L.W.U32.HI R17, R17, 0xa, R17 ;  /* 0x0000000a11117819 */ /* 0x000fe20000010e11 */
[----:B------:R-:W-:Y:S01]  /*200e0*/  VIADD R12, R12, 0x6ed9eba1 ;  /* 0x6ed9eba10c0c7836 */ /* 0x000fe20000000000 */
[----:B------:R-:W-:Y:S02]  /*200f0*/  IADD3 R15, PT, PT, R18, 0x6d703ef3, R15 ;  /* 0x6d703ef3120f7810 */ /* 0x000fe40007ffe00f */
[----:B------:R-:W-:-:S02]  /*20100*/  SHF.L.W.U32.HI R10, R10, 0xa, R10 ;  /* 0x0000000a0a0a7819 */ /* 0x000fc40000010e0a */
[----:B------:R-:W-:Y:S02]  /*20110*/  LEA.HI R15, R15, R20, R15, 0xe ;  /* 0x000000140f0f7211 */ /* 0x000fe400078f700f */
        /* <DEDUP_REMOVED lines=11> */
[----:B------:R-:W-:-:S02]  /*201d0*/  IADD3 R18, PT, PT, R21, 0x6d703f73, R18 ;  /* 0x6d703f7315127810 */ /* 0x000fc40007ffe012 */
[----:B------:R-:W-:Y:S02]  /*201e0*/  LOP3.LUT R14, R16, R9, R12, 0x2d, !PT ;  /* 0x00000009100e7212 */ /* 0x000fe400078e2d0c */
[----:B------:R-:W-:Y:S02]  /*201f0*/  SHF.L.W.U32.HI R21, R15, 0xa, R15 ;  /* 0x0000000a0f157819 */ /* 0x000fe40000010e0f */
[----:B------:R-:W-:Y:S02]  /*20200*/  LEA.HI R15, R18, R17, R18, 0xd ;  /* 0x00000011120f7211 */ /* 0x000fe400078f6812 */
[----:B------:R-:W-:Y:S02]  /*20210*/  IADD3 R11, PT, PT, R11, 0x6ed9eba1, R14 ;  /* 0x6ed9eba10b0b7810 */ /* 0x000fe40007ffe00e */
[----:B------:R-:W-:Y:S02]  /*20220*/  LOP3.LUT R14, R21, R15, R20, 0x2d, !PT ;  /* 0x0000000f150e7212 */ /* 0x000fe400078e2d14 */
[----:B------:R-:W-:-:S02]  /*20230*/  SHF.L.W.U32.HI R13, R12, 0xa, R12 ;  /* 0x0000000a0c0d7819 */ /* 0x000fc40000010e0c */
[----:B------:R-:W-:Y:S02]  /*20240*/  LEA.HI R12, R11, R10, R11, 0x5 ;  /* 0x0000000a0b0c7211 */ /* 0x000fe400078f280b */
[----:B------:R-:W-:Y:S02]  /*20250*/  IADD3 R14, PT, PT, R17, 0x6d703ef3, R14 ;  /* 0x6d703ef3110e7810 */ /* 0x000fe40007ffe00e */
[----:B------:R-:W-:Y:S02]  /*20260*/  LOP3.LUT R11, R13, R12, R9, 0x2d, !PT ;  /* 0x0000000c0d0b7212 */ /* 0x000fe400078e2d09 */
[----:B------:R-:W-:Y:S02]  /*20270*/  SHF.L.W.U32.HI R17, R20, 0xa, R20 ;  /* 0x0000000a14117819 */ /* 0x000fe40000010e14 */
[----:B------:R-:W-:Y:S02]  /*20280*/  LEA.HI R18, R14, R19, R14, 0x5 ;  /* 0x000000130e127211 */ /* 0x000fe400078f280e */
[----:B------:R-:W-:-:S02]  /*20290*/  IADD3 R11, PT, PT, R10, 0x6ed9eba1, R11 ;  /* 0x6ed9eba10a0b7810 */ /* 0x000fc40007ffe00b */
[----:B------:R-:W-:Y:S02]  /*202a0*/  LOP3.LUT R14, R17, R18, R15, 0x2d, !PT ;  /* 0x00000012110e7212 */ /* 0x000fe400078e2d0f */
[----:B------:R-:W-:Y:S02]  /*202b0*/  SHF.L.W.U32.HI R9, R9, 0xa, R9 ;  /* 0x0000000a09097819 */ /* 0x000fe40000010e09 */
[----:B------:R-:W-:Y:S02]  /*202c0*/  LEA.HI R11, R11, R16, R11, 0xc ;  /* 0x000000100b0b7211 */ /* 0x000fe400078f600b */
[----:B------:R-:W-:Y:S02]  /*202d0*/  IADD3 R14, PT, PT, R14, R4, R19 ;  /* 0x000000040e0e7210 */ /* 0x000fe40007ffe013 */
[--C-:B------:R-:W-:Y:S02]  /*202e0*/  LOP3.LUT R10, R9, R11, R12.reuse, 0x2d, !PT ;  /* 0x0000000b090a7212 */ /* 0x100fe400078e2d0c */
[----:B------:R-:W-:Y:S01]  /*202f0*/  SHF.L.W.U32.HI R12, R12, 0xa, R12 ;  /* 0x0000000a0c0c7819 */ /* 0x000fe20000010e0c */
[----:B------:R-:W-:Y:S01]  /*20300*/  VIADD R14, R14, 0x6d703ef3 ;  /* 0x6d703ef30e0e7836 */ /* 0x000fe20000000000 */
[----:B------:R-:W-:-:S02]  /*20310*/  IADD3 R10, PT, PT, R10, R3, R16 ;  /* 0x000000030a0a7210 */ /* 0x000fc40007ffe010 */
[----:B------:R-:W-:Y:S02]  /*20320*/  SHF.L.W.U32.HI R16, R15, 0xa, R15 ;  /* 0x0000000a0f107819 */ /* 0x000fe40000010e0f */
[----:B------:R-:W-:Y:S02]  /*20330*/  LEA.HI R15, R14, R21, R14, 0xe ;  /* 0x000000150e0f7211 */ /* 0x000fe400078f700e */
[----:B------:R-:W-:Y:S02]  /*20340*/  IADD3 R10, PT, PT, R10, 0x6ed9eba1, RZ ;  /* 0x6ed9eba10a0a7810 */ /* 0x000fe40007ffe0ff */
[----:B------:R-:W-:Y:S02]  /*20350*/  LOP3.LUT R20, R16, R15, R18, 0x2d, !PT ;  /* 0x0000000f10147212 */ /* 0x000fe400078e2d12 */
[----:B------:R-:W-:Y:S02]  /*20360*/  LEA.HI R10, R10, R13, R10, 0x7 ;  /* 0x0000000d0a0a7211 */ /* 0x000fe400078f380a */
[----:B------:R-:W-:-:S02]  /*20370*/  IADD3 R20, PT, PT, R21, 0x6d703ef3, R20 ;  /* 0x6d703ef315147810 */ /* 0x000fc40007ffe014 */
        /* <DEDUP_REMOVED lines=13> */
[--C-:B------:R-:W-:Y:S02]  /*20450*/  LOP3.LUT R17, R15, R19, R20.reuse, 0x2d, !PT ;  /* 0x000000130f117212 */ /* 0x100fe400078e2d14 */
[----:B------:R-:W-:Y:S01]  /*20460*/  SHF.L.W.U32.HI R21, R20, 0xa, R20 ;  /* 0x0000000a14157819 */ /* 0x000fe20000010e14 */
[----:B------:R-:W-:Y:S01]  /*20470*/  VIADD R9, R14, 0x8f1bbcdc ;  /* 0x8f1bbcdc0e097836 */ /* 0x000fe20000000000 */
[----:B------:R-:W-:Y:S02]  /*20480*/  IADD3 R17, PT, PT, R17, R7, R16 ;  /* 0x0000000711117210 */ /* 0x000fe40007ffe010 */
[----:B------:R-:W-:Y:S02]  /*20490*/  SHF.L.W.U32.HI R14, R10, 0xa, R10 ;  /* 0x0000000a0a0e7819 */ /* 0x000fe40000010e0a */
[----:B------:R-:W-:Y:S01]  /*204a0*/  LEA.HI R10, R9, R12, R9, 0xb ;  /* 0x0000000c090a7211 */ /* 0x000fe200078f5809 */
[----:B------:R-:W-:Y:S01]  /*204b0*/  VIADD R17, R17, 0x6d703ef3 ;  /* 0x6d703ef311117836 */ /* 0x000fe20000000000 */
[----:B------:R-:W-:-:S02]  /*204c0*/  SHF.L.W.U32.HI R20, R19, 0xa, R19 ;  /* 0x0000000a13147819 */ /* 0x000fc40000010e13 */
[----:B------:R-:W-:Y:S02]  /*204d0*/  LOP3.LUT R9, R11, R14, R10, 0xb8, !PT ;  /* 0x0000000e0b097212 */ /* 0x000fe400078eb80a */
[----:B------:R-:W-:Y:S02]  /*204e0*/  LEA.HI R16, R17, R18, R17, 0x7 ;  /* 0x0000001211107211 */ /* 0x000fe400078f3811 */
[----:B------:R-:W-:Y:S02]  /*204f0*/  IADD3 R12, PT, PT, R12, -0x70e44324, R9 ;  /* 0x8f1bbcdc0c0c7810 */ /* 0x000fe40007ffe009 */
[----:B------:R-:W-:Y:S02]  /*20500*/  SHF.L.W.U32.HI R11, R11, 0xa, R11 ;  /* 0x0000000a0b0b7819 */ /* 0x000fe40000010e0b */
[----:B------:R-:W-:Y:S02]  /*20510*/  LEA.HI R9, R12, R13, R12, 0xc ;  /* 0x0000000d0c097211 */ /* 0x000fe400078f600c */
[----:B------:R-:W-:-:S02]  /*20520*/  LOP3.LUT R17, R21, R16, R19, 0x2d, !PT ;  /* 0x0000001015117212 */ /* 0x000fc400078e2d13 */
[----:B------:R-:W-:Y:S02]  /*20530*/  LOP3.LUT R12, R10, R11, R9, 0xb8, !PT ;  /* 0x0000000b0a0c7212 */ /* 0x000fe400078eb809 */
[----:B------:R-:W-:Y:S02]  /*20540*/  IADD3 R18, PT, PT, R18, 0x6d703ef3, R17 ;  /* 0x6d703ef312127810 */ /* 0x000fe40007ffe011 */
[----:B------:R-:W-:Y:S02]  /*20550*/  IADD3 R13, PT, PT, R13, -0x70e44324, R12 ;  /* 0x8f1bbcdc0d0d7810 */ /* 0x000fe40007ffe00c */
[----:B------:R-:W-:Y:S02]  /*20560*/  LEA.HI R17, R18, R15, R18, 0x5 ;  /* 0x0000000f12117211 */ /* 0x000fe400078f2812 */
[----:B------:R-:W-:Y:S02]  /*20570*/  SHF.L.W.U32.HI R12, R10, 0xa, R10 ;  /* 0x0000000a0a0c7819 */ /* 0x000fe40000010e0a */
[----:B------:R-:W-:-:S02]  /*20580*/  LEA.HI R10, R13, R14, R13, 0xe ;  /* 0x0000000e0d0a7211 */ /* 0x000fc400078f700d */
[----:B------:R-:W-:Y:S02]  /*20590*/  LOP3.LUT R18, R20, R17, R16, 0xb8, !PT ;  /* 0x0000001114127212 */ /* 0x000fe400078eb810 */
[----:B------:R-:W-:Y:S02]  /*205a0*/  LOP3.LUT R13, R9, R12, R10, 0xb8, !PT ;  /* 0x0000000c090d7212 */ /* 0x000fe400078eb80a */
[----:B------:R-:W-:Y:S02]  /*205b0*/  IADD3 R18, PT, PT, R15, 0x7a6d7769, R18 ;  /* 0x7a6d77690f127810 */ /* 0x000fe40007ffe012 */
[----:B------:R-:W-:Y:S02]  /*205c0*/  IADD3 R14, PT, PT, R14, -0x70e44324, R13 ;  /* 0x8f1bbcdc0e0e7810 */ /* 0x000fe40007ffe00d */
[----:B------:R-:W-:Y:S02]  /*205d0*/  SHF.L.W.U32.HI R15, R16, 0xa, R16 ;  /* 0x0000000a100f7819 */ /* 0x000fe40000010e10 */
[----:B------:R-:W-:-:S02]  /*205e0*/  LEA.HI R18, R18, R21, R18, 0xf ;  /* 0x0000001512127211 */ /* 0x000fc400078f7812 */
[----:B------:R-:W-:Y:S02]  /*205f0*/  SHF.L.W.U32.HI R13, R9, 0xa, R9 ;  /* 0x0000000a090d7819 */ /* 0x000fe40000010e09 */
[----:B------:R-:W-:Y:S02]  /*20600*/  LEA.HI R9, R14, R11, R14, 0xf ;  /* 0x0000000b0e097211 */ /* 0x000fe400078f780e */
[----:B------:R-:W-:Y:S02]  /*20610*/  LOP3.LUT R16, R15, R18, R17, 0xb8, !PT ;  /* 0x000000120f107212 */ /* 0x000fe400078eb811 */
[----:B------:R-:W-:Y:S02]  /*20620*/  LOP3.LUT R14, R10, R13, R9, 0xb8, !PT ;  /* 0x0000000d0a0e7212 */ /* 0x000fe400078eb809 */
[----:B------:R-:W-:Y:S02]  /*20630*/  IADD3 R16, PT, PT, R16, R8, R21 ;  /* 0x0000000810107210 */ /* 0x000fe40007ffe015 */
[----:B------:R-:W-:-:S03]  /*20640*/  IADD3 R14, PT, PT, R14, R0, R11 ;  /* 0x000000000e0e7210 */ /* 0x000fc60007ffe00b */
[----:B------:R-:W-:Y:S01]  /*20650*/  VIADD R19, R16, 0x7a6d76e9 ;  /* 0x7a6d76e910137836 */ /* 0x000fe20000000000 */
[----:B------:R-:W-:Y:S02]  /*20660*/  IADD3 R11, PT, PT, R14, -0x70e44324, RZ ;  /* 0x8f1bbcdc0e0b7810 */ /* 0x000fe40007ffe0ff */
[----:B------:R-:W-:Y:S02]  /*20670*/  SHF.L.W.U32.HI R16, R17, 0xa, R17 ;  /* 0x0000000a11107819 */ /* 0x000fe40000010e11 */
[----:B------:R-:W-:Y:S02]  /*20680*/  LEA.HI R19, R19, R20, R19, 0x5 ;  /* 0x0000001413137211 */ /* 0x000fe400078f2813 */
[----:B------:R-:W-:Y:S02]  /*20690*/  SHF.L.W.U32.HI R14, R10, 0xa, R10 ;  /* 0x0000000a0a0e7819 */ /* 0x000fe40000010e0a */
[----:B------:R-:W-:Y:S02]  /*206a0*/  LEA.HI R10, R11, R12, R11, 0xe ;  /* 0x0000000c0b0a7211 */ /* 0x000fe400078f700b */
[----:B------:R-:W-:-:S02]  /*206b0*/  LOP3.LUT R17, R16, R19, R18, 0xb8, !PT ;  /* 0x0000001310117212 */ /* 0x000fc400078eb812 */
[----:B------:R-:W-:Y:S02]  /*206c0*/  LOP3.LUT R11, R9, R14, R10, 0xb8, !PT ;  /* 0x0000000e090b7212 */ /* 0x000fe400078eb80a */
[----:B------:R-:W-:Y:S02]  /*206d0*/  IADD3 R17, PT, PT, R17, R7, R20 ;  /* 0x0000000711117210 */ /* 0x000fe40007ffe014 */
[----:B------:R-:W-:Y:S02]  /*206e0*/  IADD3 R12, PT, PT, R12, -0x70e442a4, R11 ;  /* 0x8f1bbd5c0c0c7810 */ /* 0x000fe40007ffe00b */
[----:B------:R-:W-:Y:S01]  /*206f0*/  SHF.L.W.U32.HI R11, R9, 0xa, R9 ;  /* 0x0000000a090b7819 */ /* 0x000fe20000010e09 */
[----:B------:R-:W-:Y:S01]  /*20700*/  VIADD R20, R17, 0x7a6d76e9 ;  /* 0x7a6d76e911147836 */ /* 0x000fe20000000000 */
[----:B------:R-:W-:Y:S02]  /*20710*/  LEA.HI R9, R12, R13, R12, 0xf ;  /* 0x0000000d0c097211 */ /* 0x000fe400078f780c */
[----:B------:R-:W-:-:S02]  /*20720*/  SHF.L.W.U32.HI R18, R18, 0xa, R18 ;  /* 0x0000000a12127819 */ /* 0x000fc40000010e12 */
[----:B------:R-:W-:Y:S02]  /*20730*/  LOP3.LUT R12, R10, R11, R9, 0xb8, !PT ;  /* 0x0000000b0a0c7212 */ /* 0x000fe400078eb809 */
[----:B------:R-:W-:Y:S02]  /*20740*/  LEA.HI R20, R20, R15, R20, 0x8 ;  /* 0x0000000f14147211 */ /* 0x000fe400078f4014 */
[----:B------:R-:W-:Y:S02]  /*20750*/  IADD3 R13, PT, PT, R13, -0x70e44324, R12 ;  /* 0x8f1bbcdc0d0d7810 */ /* 0x000fe40007ffe00c */
[----:B------:R-:W-:Y:S02]  /*20760*/  LOP3.LUT R17, R18, R20, R19, 0xb8, !PT ;  /* 0x0000001412117212 */ /* 0x000fe400078eb813 */
[----:B------:R-:W-:Y:S02]  /*20770*/  SHF.L.W.U32.HI R12, R10, 0xa, R10 ;  /* 0x0000000a0a0c7819 */ /* 0x000fe40000010e0a */
[----:B------:R-:W-:-:S02]  /*20780*/  LEA.HI R10, R13, R14, R13, 0x9 ;  /* 0x0000000e0d0a7211 */ /* 0x000fc400078f480d */
[----:B------:R-:W-:Y:S02]  /*20790*/  IADD3 R17, PT, PT, R17, R2, R15 ;  /* 0x0000000211117210 */ /* 0x000fe40007ffe00f */
[----:B------:R-:W-:Y:S02]  /*207a0*/  LOP3.LUT R13, R9, R12, R10, 0xb8, !PT ;  /* 0x0000000c090d7212 */ /* 0x000fe400078eb80a */
[----:B------:R-:W-:Y:S01]  /*207b0*/  SHF.L.W.U32.HI R19, R19, 0xa, R19 ;  /* 0x0000000a13137819 */ /* 0x000fe20000010e13 */
[----:B------:R-:W-:Y:S01]  /*207c0*/  VIADD R17, R17, 0x7a6d76e9 ;  /* 0x7a6d76e911117836 */ /* 0x000fe20000000000 */
[----:B------:R-:W-:Y:S02]  /*207d0*/  IADD3 R13, PT, PT, R13, R7, R14 ;  /* 0x000000070d0d7210 */ /* 0x000fe40007ffe00e */
[----:B------:R-:W-:Y:S02]  /*207e0*/  SHF.L.W.U32.HI R21, R20, 0xa, R20 ;  /* 0x0000000a14157819 */ /* 0x000fe40000010e14 */
[----:B------:R-:W-:-:S02]  /*207f0*/  LEA.HI R17, R17, R16, R17, 0xb ;  /* 0x0000001011117211 */ /* 0x000fc400078f5811 */
[----:B------:R-:W-:Y:S02]  /*20800*/  IADD3 R14, PT, PT, R13, -0x70e44324, RZ ;  /* 0x8f1bbcdc0d0e7810 */ /* 0x000fe40007ffe0ff */
[----:B------:R-:W-:Y:S02]  /*20810*/  LOP3.LUT R15, R19, R17, R20, 0xb8, !PT ;  /* 0x00000011130f7212 */ /* 0x000fe400078eb814 */
[----:B------:R-:W-:Y:S02]  /*20820*/  SHF.L.W.U32.HI R13, R9, 0xa, R9 ;  /* 0x0000000a090d7819 */ /* 0x000fe40000010e09 */
[----:B------:R-:W-:Y:S02]  /*20830*/  LEA.HI R9, R14, R11, R14, 0x8 ;  /* 0x0000000b0e097211 */ /* 0x000fe400078f400e */
[----:B------:R-:W-:Y:S02]  /*20840*/  IADD3 R15, PT, PT, R15, R5, R16 ;  /* 0x000000050f0f7210 */ /* 0x000fe40007ffe010 */
[----:B------:R-:W-:-:S02]  /*20850*/  LOP3.LUT R14, R10, R13, R9, 0xb8, !PT ;  /* 0x0000000d0a0e7212 */ /* 0x000fc400078eb809 */
[----:B------:R-:W-:Y:S01]  /*20860*/  SHF.L.W.U32.HI R20, R17, 0xa, R17 ;  /* 0x0000000a11147819 */ /* 0x000fe20000010e11 */
[----:B------:R-:W-:Y:S01]  /*20870*/  VIADD R15, R15, 0x7a6d76e9 ;  /* 0x7a6d76e90f0f7836 */ /* 0x000fe20000000000 */
[----:B------:R-:W-:Y:S02]  /*20880*/  IADD3 R11, PT, PT, R11, -0x70e44324, R14 ;  /* 0x8f1bbcdc0b0b7810 */ /* 0x000fe40007ffe00e */
[----:B------:R-:W-:Y:S02]  /*20890*/  SHF.L.W.U32.HI R14, R10, 0xa, R10 ;  /* 0x0000000a0a0e7819 */ /* 0x000fe40000010e0a */
[----:B------:R-:W-:Y:S02]  /*208a0*/  LEA.HI R16, R15, R18, R15, 0xe ;  /* 0x000000120f107211 */ /* 0x000fe400078f700f */
[----:B------:R-:W-:Y:S02]  /*208b0*/  LEA.HI R10, R11, R12, R11, 0x9 ;  /* 0x0000000c0b0a7211 */ /* 0x000fe400078f480b */
[----:B------:R-:W-:-:S02]  /*208c0*/  LOP3.LUT R15, R21, R16, R17, 0xb8, !PT ;  /* 0x00000010150f7212 */ /* 0x000fc400078eb811 */
[----:B------:R-:W-:Y:S02]  /*208d0*/  LOP3.LUT R11, R9, R14, R10, 0xb8, !PT ;  /* 0x0000000e090b7212 */ /* 0x000fe400078eb80a */
[----:B------:R-:W-:Y:S02]  /*208e0*/  IADD3 R18, PT, PT, R18, 0x7a6d76e9, R15 ;  /* 0x7a6d76e912127810 */ /* 0x000fe40007ffe00f */
[----:B------:R-:W-:Y:S02]  /*208f0*/  IADD3 R11, PT, PT, R11, R5, R12 ;  /* 0x000000050b0b7210 */ /* 0x000fe40007ffe00c */
[----:B------:R-:W-:-:S03]  /*20900*/  LEA.HI R15, R18, R19, R18, 0xe ;  /* 0x00000013120f7211 */ /* 0x000fc600078f7012 */
[----:B------:R-:W-:Y:S01]  /*20910*/  VIADD R12, R11, 0x8f1bbcdc ;  /* 0x8f1bbcdc0b0c7836 */ /* 0x000fe20000000000 */
[----:B------:R-:W-:Y:S02]  /*20920*/  LOP3.LUT R18, R20, R15, R16, 0xb8, !PT ;  /* 0x0000000f14127212 */ /* 0x000fe400078eb810 */
[----:B------:R-:W-:Y:S02]  /*20930*/  SHF.L.W.U32.HI R11, R9, 0xa, R9 ;  /* 0x0000000a090b7819 */ /* 0x000fe40000010e09 */
[----:B------:R-:W-:Y:S02]  /*20940*/  LEA.HI R9, R12, R13, R12, 0xe ;  /* 0x0000000d0c097211 */ /* 0x000fe400078f700c */
[----:B------:R-:W-:Y:S02]  /*20950*/  IADD3 R18, PT, PT, R19, 0x7a6d76e9, R18 ;  /* 0x7a6d76e913127810 */ /* 0x000fe40007ffe012 */
[----:B------:R-:W-:Y:S02]  /*20960*/  LOP3.LUT R12, R10, R11, R9, 0xb8, !PT ;  /* 0x0000000b0a0c7212 */ /* 0x000fe400078eb809 */
[----:B------:R-:W-:-:S02]  /*20970*/  SHF.L.W.U32.HI R16, R16, 0xa, R16 ;  /* 0x0000000a10107819 */ /* 0x000fc40000010e10 */
[----:B------:R-:W-:Y:S02]  /*20980*/  LEA.HI R18, R18, R21, R18, 0x6 ;  /* 0x0000001512127211 */ /* 0x000fe400078f3012 */
[----:B------:R-:W-:Y:S02]  /*20990*/  IADD3 R12, PT, PT, R12, R6, R13 ;  /* 0x000000060c0c7210 */ /* 0x000fe40007ffe00d */
[--C-:B------:R-:W-:Y:S02]  /*209a0*/  LOP3.LUT R17, R16, R18, R15.reuse, 0xb8, !PT ;  /* 0x0000001210117212 */ /* 0x100fe400078eb80f */
        /* <DEDUP_REMOVED lines=8> */
[----:B------:R-:W-:Y:S02]  /*20a30*/  IADD3 R14, PT, PT, R14, -0x70e44324, R13 ;  /* 0x8f1bbcdc0e0e7810 */ /* 0x000fe40007ffe00d */
[----:B------:R-:W-:-:S02]  /*20a40*/  LOP3.LUT R15, R19, R17, R18, 0xb8, !PT ;  /* 0x00000011130f7212 */ /* 0x000fc400078eb812 */
[----:B------:R-:W-:Y:S02]  /*20a50*/  SHF.L.W.U32.HI R13, R9, 0xa, R9 ;  /* 0x0000000a090d7819 */ /* 0x000fe40000010e09 */
[----:B------:R-:W-:Y:S02]  /*20a60*/  LEA.HI R9, R14, R11, R14, 0x6 ;  /* 0x0000000b0e097211 */ /* 0x000fe400078f300e */
[----:B------:R-:W-:Y:S02]  /*20a70*/  IADD3 R15, PT, PT, R15, R3, R20 ;  /* 0x000000030f0f7210 */ /* 0x000fe40007ffe014 */
[----:B------:R-:W-:Y:S02]  /*20a80*/  LOP3.LUT R14, R10, R13, R9, 0xb8, !PT ;  /* 0x0000000d0a0e7212 */ /* 0x000fe400078eb809 */
[----:B------:R-:W-:Y:S01]  /*20a90*/  SHF.L.W.U32.HI R20, R18, 0xa, R18 ;  /* 0x0000000a12147819 */ /* 0x000fe20000010e12 */
[----:B------:R-:W-:Y:S01]  /*20aa0*/  VIADD R15, R15, 0x7a6d76e9 ;  /* 0x7a6d76e90f0f7836 */ /* 0x000fe20000000000 */
[----:B------:R-:W-:-:S02]  /*20ab0*/  IADD3 R11, PT, PT, R11, -0x70e44224, R14 ;  /* 0x8f1bbddc0b0b7810 */ /* 0x000fc40007ffe00e */
[----:B------:R-:W-:Y:S02]  /*20ac0*/  SHF.L.W.U32.HI R14, R9, 0xa, R9 ;  /* 0x0000000a090e7819 */ /* 0x000fe40000010e09 */
[----:B------:R-:W-:Y:S02]  /*20ad0*/  LEA.HI R18, R15, R16, R15, 0x6 ;  /* 0x000000100f127211 */ /* 0x000fe400078f300f */
[----:B------:R-:W-:Y:S02]  /*20ae0*/  SHF.L.W.U32.HI R15, R10, 0xa, R10 ;  /* 0x0000000a0a0f7819 */ /* 0x000fe40000010e0a */
[----:B------:R-:W-:Y:S02]  /*20af0*/  LEA.HI R10, R11, R12, R11, 0x8 ;  /* 0x0000000c0b0a7211 */ /* 0x000fe400078f400b */
[----:B------:R-:W-:Y:S02]  /*20b00*/  LOP3.LUT R21, R20, R18, R17, 0xb8, !PT ;  /* 0x0000001214157212 */ /* 0x000fe400078eb811 */
[----:B------:R-:W-:-:S02]  /*20b10*/  LOP3.LUT R11, R9, R15, R10, 0xb8, !PT ;  /* 0x0000000f090b7212 */ /* 0x000fc400078eb80a */
[----:B------:R-:W-:Y:S02]  /*20b20*/  IADD3 R16, PT, PT, R16, 0x7a6d76e9, R21 ;  /* 0x7a6d76e910107810 */ /* 0x000fe40007ffe015 */
[----:B------:R-:W-:Y:S02]  /*20b30*/  IADD3 R11, PT, PT, R11, R3, R12 ;  /* 0x000000030b0b7210 */ /* 0x000fe40007ffe00c */
[----:B------:R-:W-:Y:S02]  /*20b40*/  SHF.L.W.U32.HI R21, R17, 0xa, R17 ;  /* 0x0000000a11157819 */ /* 0x000fe40000010e11 */
[----:B------:R-:W-:Y:S01]  /*20b50*/  LEA.HI R17, R16, R19, R16, 0x9 ;  /* 0x0000001310117211 */ /* 0x000fe200078f4810 */
[----:B------:R-:W-:Y:S01]  /*20b60*/  VIADD R12, R11, 0x8f1bbcdc ;  /* 0x8f1bbcdc0b0c7836 */ /* 0x000fe20000000000 */
[--C-:B------:R-:W-:Y:S02]  /*20b70*/  SHF.L.W.U32.HI R23, R18, 0xa, R18.reuse ;  /* 0x0000000a12177819 */ /* 0x100fe40000010e12 */
[----:B------:R-:W-:-:S02]  /*20b80*/  LOP3.LUT R11, R21, R17, R18, 0xb8, !PT ;  /* 0x00000011150b7212 */ /* 0x000fc400078eb812 */
[----:B------:R-:W-:Y:S02]  /*20b90*/  LEA.HI R9, R12, R13, R12, 0x6 ;  /* 0x0000000d0c097211 */ /* 0x000fe400078f300c */
[----:B------:R-:W-:Y:S02]  /*20ba0*/  IADD3 R19, PT, PT, R11, R4, R19 ;  /* 0x000000040b137210 */ /* 0x000fe40007ffe013 */
[----:B------:R-:W-:Y:S02]  /*20bb0*/  LOP3.LUT R11, R10, R14, R9, 0xb8, !PT ;  /* 0x0000000e0a0b7212 */ /* 0x000fe400078eb809 */
[----:B------:R-:W-:Y:S01]  /*20bc0*/  SHF.L.W.U32.HI R18, R17, 0xa, R17 ;  /* 0x0000000a11127819 */ /* 0x000fe20000010e11 */
[----:B------:R-:W-:Y:S01]  /*20bd0*/  VIADD R19, R19, 0x7a6d76e9 ;  /* 0x7a6d76e913137836 */ /* 0x000fe20000000000 */
[----:B------:R-:W-:-:S04]  /*20be0*/  IADD3 R11, PT, PT, R11, R8, R13 ;  /* 0x000000080b0b7210 */ /* 0x000fc80007ffe00d */
[----:B------:R-:W-:Y:S02]  /*20bf0*/  LEA.HI R16, R19, R20, R19, 0xc ;  /* 0x0000001413107211 */ /* 0x000fe400078f6013 */
[----:B------:R-:W-:Y:S02]  /*20c00*/  IADD3 R12, PT, PT, R11, -0x70e44324, RZ ;  /* 0x8f1bbcdc0b0c7810 */ /* 0x000fe40007ffe0ff */
[----:B------:R-:W-:Y:S02]  /*20c10*/  LOP3.LUT R13, R23, R16, R17, 0xb8, !PT ;  /* 0x00000010170d7212 */ /* 0x000fe400078eb811 */
[----:B------:R-:W-:Y:S02]  /*20c20*/  SHF.L.W.U32.HI R11, R10, 0xa, R10 ;  /* 0x0000000a0a0b7819 */ /* 0x000fe40000010e0a */
[----:B------:R-:W-:Y:S02]  /*20c30*/  LEA.HI R12, R12, R15, R12, 0x5 ;  /* 0x0000000f0c0c7211 */ /* 0x000fe400078f280c */
[----:B------:R-:W-:-:S02]  /*20c40*/  IADD3 R20, PT, PT, R20, 0x7a6d76e9, R13 ;  /* 0x7a6d76e914147810 */ /* 0x000fc40007ffe00d */
[----:B------:R-:W-:Y:S02]  /*20c50*/  LOP3.LUT R10, R9, R11, R12, 0xb8, !PT ;  /* 0x0000000b090a7212 */ /* 0x000fe400078eb80c */
[----:B------:R-:W-:Y:S02]  /*20c60*/  LEA.HI R17, R20, R21, R20, 0x9 ;  /* 0x0000001514117211 */ /* 0x000fe400078f4814 */
[----:B------:R-:W-:Y:S02]  /*20c70*/  IADD3 R10, PT, PT, R10, R4, R15 ;  /* 0x000000040a0a7210 */ /* 0x000fe40007ffe00f */
[--C-:B------:R-:W-:Y:S02]  /*20c80*/  LOP3.LUT R20, R18, R17, R16.reuse, 0xb8, !PT ;  /* 0x0000001112147212 */ /* 0x100fe400078eb810 */
[----:B------:R-:W-:Y:S01]  /*20c90*/  SHF.L.W.U32.HI R16, R16, 0xa, R16 ;  /* 0x0000000a10107819 */ /* 0x000fe20000010e10 */
[----:B------:R-:W-:Y:S01]  /*20ca0*/  VIADD R13, R10, 0x8f1bbcdc ;  /* 0x8f1bbcdc0a0d7836 */ /* 0x000fe20000000000 */
[----:B------:R-:W-:-:S02]  /*20cb0*/  IADD3 R20, PT, PT, R21, 0x7a6d76e9, R20 ;  /* 0x7a6d76e915147810 */ /* 0x000fc40007ffe014 */
[----:B------:R-:W-:Y:S02]  /*20cc0*/  SHF.L.W.U32.HI R10, R9, 0xa, R9 ;  /* 0x0000000a090a7819 */ /* 0x000fe40000010e09 */
[----:B------:R-:W-:Y:S02]  /*20cd0*/  LEA.HI R20, R20, R23, R20, 0xc ;  /* 0x0000001714147211 */ /* 0x000fe400078f6014 */
[----:B------:R-:W-:Y:S02]  /*20ce0*/  LEA.HI R13, R13, R14, R13, 0xc ;  /* 0x0000000e0d0d7211 */ /* 0x000fe400078f600d */
[----:B------:R-:W-:Y:S02]  /*20cf0*/  LOP3.LUT R15, R16, R20, R17, 0xb8, !PT ;  /* 0x00000014100f7212 */ /* 0x000fe400078eb811 */
[----:B------:R-:W-:Y:S02]  /*20d00*/  LOP3.LUT R9, R13, R12, R10, 0x2d, !PT ;  /* 0x0000000c0d097212 */ /* 0x000fe400078e2d0a */
[----:B------:R-:W-:-:S02]  /*20d10*/  IADD3 R15, PT, PT, R15, R6, R23 ;  /* 0x000000060f0f7210 */ /* 0x000fc40007ffe017 */
[----:B------:R-:W-:Y:S02]  /*20d20*/  IADD3 R9, PT, PT, R9, R7, R14 ;  /* 0x0000000709097210 */ /* 0x000fe40007ffe00e */
        /* <DEDUP_REMOVED lines=9> */
[----:B------:R-:W-:-:S02]  /*20dc0*/  IADD3 R9, PT, PT, R9, R0, R11 ;  /* 0x0000000009097210 */ /* 0x000fc40007ffe00b */
[----:B------:R-:W-:Y:S02]  /*20dd0*/  SHF.L.W.U32.HI R20, R20, 0xa, R20 ;  /* 0x0000000a14147819 */ /* 0x000fe40000010e14 */
[----:B------:R-:W-:Y:S02]  /*20de0*/  LEA.HI R18, R19, R16, R19, 0xf ;  /* 0x0000001013127211 */ /* 0x000fe400078f7813 */
[----:B------:R-:W-:Y:S02]  /*20df0*/  IADD3 R9, PT, PT, R9, -0x56ac02b2, RZ ;  /* 0xa953fd4e09097810 */ /* 0x000fe40007ffe0ff */
        /* <DEDUP_REMOVED lines=11> */
[----:B------:R-:W-:Y:S01]  /*20eb0*/  SHF.L.W.U32.HI R18, R18, 0xa, R18 ;  /* 0x0000000a12127819 */ /* 0x000fe20000010e12 */
[----:B------:R-:W-:-:S03]  /*20ec0*/  IMAD.IADD R17, R17, 0x1, R16 ;  /* 0x0000000111117824 */ /* 0x000fc600078e0210 */
[----:B------:R-:W-:Y:S02]  /*20ed0*/  LEA.HI R10, R11, R12, R11, 0x5 ;  /* 0x0000000c0b0a7211 */ /* 0x000fe400078f280b */
[----:B------:R-:W-:Y:S02]  /*20ee0*/  LEA.HI R16, R17, R20, R17, 0x8 ;  /* 0x0000001411107211 */ /* 0x000fe400078f4011 */
[----:B------:R-:W-:Y:S02]  /*20ef0*/  LOP3.LUT R11, R10, R9, R14, 0x2d, !PT ;  /* 0x000000090a0b7212 */ /* 0x000fe400078e2d0e */
[----:B------:R-:W-:Y:S02]  /*20f00*/  LOP3.LUT R17, R16, R15, R18, 0x96, !PT ;  /* 0x0000000f10117212 */ /* 0x000fe400078e9612 */
[----:B------:R-:W-:Y:S02]  /*20f10*/  IADD3 R12, PT, PT, R12, -0x56ac02b2, R11 ;  /* 0xa953fd4e0c0c7810 */ /* 0x000fe40007ffe00b */
[----:B------:R-:W-:Y:S01]  /*20f20*/  SHF.L.W.U32.HI R11, R9, 0xa, R9 ;  /* 0x0000000a090b7819 */ /* 0x000fe20000010e09 */
[----:B------:R-:W-:Y:S01]  /*20f30*/  IMAD.IADD R20, R20, 0x1, R17 ;  /* 0x0000000114147824 */ /* 0x000fe200078e0211 */
[----:B------:R-:W-:-:S02]  /*20f40*/  LEA.HI R9, R12, R13, R12, 0xb ;  /* 0x0000000d0c097211 */ /* 0x000fc400078f580c */
[----:B------:R-:W-:Y:S02]  /*20f50*/  SHF.L.W.U32.HI R17, R15, 0xa, R15 ;  /* 0x0000000a0f117819 */ /* 0x000fe40000010e0f */
[----:B------:R-:W-:Y:S02]  /*20f60*/  LOP3.LUT R12, R9, R10, R11, 0x2d, !PT ;  /* 0x0000000a090c7212 */ /* 0x000fe400078e2d0b */
[----:B------:R-:W-:Y:S02]  /*20f70*/  LEA.HI R15, R20, R19, R20, 0x5 ;  /* 0x00000013140f7211 */ /* 0x000fe400078f2814 */
[----:B------:R-:W-:Y:S02]  /*20f80*/  IADD3 R12, PT, PT, R12, R6, R13 ;  /* 0x000000060c0c7210 */ /* 0x000fe40007ffe00d */
[----:B------:R-:W-:Y:S02]  /*20f90*/  LOP3.LUT R20, R15, R16, R17, 0x96, !PT ;  /* 0x000000100f147212 */ /* 0x000fe400078e9611 */
[----:B------:R-:W-:-:S02]  /*20fa0*/  IADD3 R13, PT, PT, R12, -0x56ac02b2, RZ ;  /* 0xa953fd4e0c0d7810 */ /* 0x000fc40007ffe0ff */
[----:B------:R-:W-:Y:S01]  /*20fb0*/  SHF.L.W.U32.HI R12, R10, 0xa, R10 ;  /* 0x0000000a0a0c7819 */ /* 0x000fe20000010e0a */
[----:B------:R-:W-:Y:S01]  /*20fc0*/  IMAD.IADD R19, R19, 0x1, R20 ;  /* 0x0000000113137824 */ /* 0x000fe200078e0214 */
[----:B------:R-:W-:Y:S02]  /*20fd0*/  LEA.HI R10, R13, R14, R13, 0x6 ;  /* 0x0000000e0d0a7211 */ /* 0x000fe400078f300d */
[----:B------:R-:W-:Y:S02]  /*20fe0*/  SHF.L.W.U32.HI R20, R16, 0xa, R16 ;  /* 0x0000000a10147819 */ /* 0x000fe40000010e10 */
[----:B------:R-:W-:Y:S02]  /*20ff0*/  LEA.HI R16, R19, R18, R19, 0xc ;  /* 0x0000001213107211 */ /* 0x000fe400078f6013 */
[----:B------:R-:W-:Y:S02]  /*21000*/  LOP3.LUT R13, R10, R9, R12, 0x2d, !PT ;  /* 0x000000090a0d7212 */ /* 0x000fe400078e2d0c */
[----:B------:R-:W-:-:S02]  /*21010*/  LOP3.LUT R19, R16, R15, R20, 0x96, !PT ;  /* 0x0000000f10137212 */ /* 0x000fc400078e9614 */
[----:B------:R-:W-:Y:S02]  /*21020*/  IADD3 R14, PT, PT, R14, -0x56ac02b2, R13 ;  /* 0xa953fd4e0e0e7810 */ /* 0x000fe40007ffe00d */
[----:B------:R-:W-:Y:S02]  /*21030*/  IADD3 R18, PT, PT, R19, R18, R7 ;  /* 0x0000001213127210 */ /* 0x000fe40007ffe007 */
[----:B------:R-:W-:Y:S02]  /*21040*/  SHF.L.W.U32.HI R9, R9, 0xa, R9 ;  /* 0x0000000a09097819 */ /* 0x000fe40000010e09 */
[----:B------:R-:W-:Y:S02]  /*21050*/  LEA.HI R7, R14, R11, R14, 0x8 ;  /* 0x0000000b0e077211 */ /* 0x000fe400078f400e */
[----:B------:R-:W-:Y:S02]  /*21060*/  SHF.L.W.U32.HI R19, R15, 0xa, R15 ;  /* 0x0000000a0f137819 */ /* 0x000fe40000010e0f */
[----:B------:R-:W-:-:S02]  /*21070*/  LOP3.LUT R13, R7, R10, R9, 0x2d, !PT ;  /* 0x0000000a070d7212 */ /* 0x000fc400078e2d09 */
[-C--:B------:R-:W-:Y:S02]  /*21080*/  LEA.HI R15, R18, R17.reuse, R18, 0x9 ;  /* 0x00000011120f7211 */ /* 0x080fe400078f4812 */
[----:B------:R-:W-:Y:S02]  /*21090*/  IADD3 R13, PT, PT, R13, R4, R11 ;  /* 0x000000040d0d7210 */ /* 0x000fe40007ffe00b */
[----:B------:R-:W-:Y:S02]  /*210a0*/  LOP3.LUT R14, R15, R16, R19, 0x96, !PT ;  /* 0x000000100f0e7212 */ /* 0x000fe400078e9613 */
[----:B------:R-:W-:Y:S01]  /*210b0*/  SHF.L.W.U32.HI R21, R16, 0xa, R16 ;  /* 0x0000000a10157819 */ /* 0x000fe20000010e10 */
[----:B------:R-:W-:Y:S01]  /*210c0*/  VIADD R13, R13, 0xa953fd4e ;  /* 0xa953fd4e0d0d7836 */ /* 0x000fe20000000000 */
[----:B------:R-:W-:Y:S02]  /*210d0*/  IADD3 R17, PT, PT, R14, R17, R2 ;  /* 0x000000110e117210 */ /* 0x000fe40007ffe002 */
[----:B------:R-:W-:-:S02]  /*210e0*/  SHF.L.W.U32.HI R11, R10, 0xa, R10 ;  /* 0x0000000a0a0b7819 */ /* 0x000fc40000010e0a */
[----:B------:R-:W-:Y:S02]  /*210f0*/  LEA.HI R16, R17, R20, R17, 0xc ;  /* 0x0000001411107211 */ /* 0x000fe400078f6011 */
[----:B------:R-:W-:Y:S02]  /*21100*/  LEA.HI R10, R13, R12, R13, 0xd ;  /* 0x0000000c0d0a7211 */ /* 0x000fe400078f680d */
[----:B------:R-:W-:Y:S02]  /*21110*/  LOP3.LUT R14, R16, R15, R21, 0x96, !PT ;  /* 0x0000000f100e7212 */ /* 0x000fe400078e9615 */
[----:B------:R-:W-:Y:S02]  /*21120*/  LOP3.LUT R13, R10, R7, R11, 0x2d, !PT ;  /* 0x000000070a0d7212 */ /* 0x000fe400078e2d0b */
[----:B------:R-:W-:Y:S02]  /*21130*/  IADD3 R14, PT, PT, R14, R20, R3 ;  /* 0x000000140e0e7210 */ /* 0x000fe40007ffe003 */
[----:B------:R-:W-:-:S02]  /*21140*/  IADD3 R12, PT, PT, R12, -0x56ac02b2, R13 ;  /* 0xa953fd4e0c0c7810 */ /* 0x000fc40007ffe00d */
[----:B------:R-:W-:Y:S02]  /*21150*/  LEA.HI R13, R14, R19, R14, 0x5 ;  /* 0x000000130e0d7211 */ /* 0x000fe400078f280e */
[----:B------:R-:W-:Y:S02]  /*21160*/  SHF.L.W.U32.HI R14, R7, 0xa, R7 ;  /* 0x0000000a070e7819 */ /* 0x000fe40000010e07 */
[----:B------:R-:W-:Y:S02]  /*21170*/  LEA.HI R3, R12, R9, R12, 0xc ;  /* 0x000000090c037211 */ /* 0x000fe400078f600c */
[----:B------:R-:W-:Y:S02]  /*21180*/  SHF.L.W.U32.HI R15, R15, 0xa, R15 ;  /* 0x0000000a0f0f7819 */ /* 0x000fe40000010e0f */
[----:B------:R-:W-:Y:S02]  /*21190*/  LOP3.LUT R12, R3, R10, R14, 0x2d, !PT ;  /* 0x0000000a030c7212 */ /* 0x000fe400078e2d0e */
[----:B------:R-:W-:-:S02]  /*211a0*/  LOP3.LUT R18, R13, R16, R15, 0x96, !PT ;  /* 0x000000100d127212 */ /* 0x000fc400078e960f */
[----:B------:R-:W-:Y:S02]  /*211b0*/  IADD3 R12, PT, PT, R9, -0x56ac01b2, R12 ;  /* 0xa953fe4e090c7810 */ /* 0x000fe40007ffe00c */
[----:B------:R-:W-:Y:S02]  /*211c0*/  IADD3 R18, PT, PT, R19, 0x80, R18 ;  /* 0x0000008013127810 */ /* 0x000fe40007ffe012 */
[----:B------:R-:W-:Y:S02]  /*211d0*/  SHF.L.W.U32.HI R10, R10, 0xa, R10 ;  /* 0x0000000a0a0a7819 */ /* 0x000fe40000010e0a */
        /* <DEDUP_REMOVED lines=9> */
[----:B------:R-:W-:-:S02]  /*21270*/  LEA.HI R13, R6, R15, R6, 0x6 ;  /* 0x0000000f060d7211 */ /* 0x000fc400078f3006 */
[----:B------:R-:W-:Y:S02]  /*21280*/  SHF.L.W.U32.HI R3, R3, 0xa, R3 ;  /* 0x0000000a03037819 */ /* 0x000fe40000010e03 */
[----:B------:R-:W-:Y:S02]  /*21290*/  LOP3.LUT R2, R13, R18, R16, 0x96, !PT ;  /* 0x000000120d027212 */ /* 0x000fe400078e9610 */
[----:B------:R-:W-:Y:S02]  /*212a0*/  LEA.HI R7, R7, R14, R7, 0xc ;  /* 0x0000000e07077211 */ /* 0x000fe400078f6007 */
[----:B------:R-:W-:Y:S02]  /*212b0*/  IADD3 R6, PT, PT, R2, R15, R8 ;  /* 0x0000000f02067210 */ /* 0x000fe40007ffe008 */
[----:B------:R-:W-:Y:S02]  /*212c0*/  LOP3.LUT R2, R7, R12, R3, 0x2d, !PT ;  /* 0x0000000c07027212 */ /* 0x000fe400078e2d03 */
[----:B------:R-:W-:-:S02]  /*212d0*/  SHF.L.W.U32.HI R18, R18, 0xa, R18 ;  /* 0x0000000a12127819 */ /* 0x000fc40000010e12 */
[----:B------:R-:W-:Y:S02]  /*212e0*/  LEA.HI R6, R6, R17, R6, 0x8 ;  /* 0x0000001106067211 */ /* 0x000fe400078f4006 */
[----:B------:R-:W-:Y:S02]  /*212f0*/  IADD3 R2, PT, PT, R2, R5, R14 ;  /* 0x0000000502027210 */ /* 0x000fe40007ffe00e */
[----:B------:R-:W-:Y:S02]  /*21300*/  LOP3.LUT R11, R6, R13, R18, 0x96, !PT ;  /* 0x0000000d060b7212 */ /* 0x000fe400078e9612 */
[----:B------:R-:W-:Y:S02]  /*21310*/  IADD3 R9, PT, PT, R2, -0x56ac02b2, RZ ;  /* 0xa953fd4e02097810 */ /* 0x000fe40007ffe0ff */
[----:B------:R-:W-:Y:S02]  /*21320*/  IADD3 R17, PT, PT, R11, R17, R4 ;  /* 0x000000110b117210 */ /* 0x000fe40007ffe004 */
[----:B------:R-:W-:-:S02]  /*21330*/  SHF.L.W.U32.HI R11, R12, 0xa, R12 ;  /* 0x0000000a0c0b7819 */ /* 0x000fc40000010e0c */
[----:B------:R-:W-:Y:S02]  /*21340*/  LEA.HI R2, R9, R10, R9, 0xd ;  /* 0x0000000a09027211 */ /* 0x000fe400078f6809 */
[----:B------:R-:W-:Y:S02]  /*21350*/  SHF.L.W.U32.HI R13, R13, 0xa, R13 ;  /* 0x0000000a0d0d7819 */ /* 0x000fe40000010e0d */
[----:B------:R-:W-:Y:S02]  /*21360*/  LEA.HI R17, R17, R16, R17, 0xd ;  /* 0x0000001011117211 */ /* 0x000fe400078f6811 */
[----:B------:R-:W-:Y:S02]  /*21370*/  LOP3.LUT R9, R2, R7, R11, 0x2d, !PT ;  /* 0x0000000702097212 */ /* 0x000fe400078e2d0b */
[----:B------:R-:W-:Y:S02]  /*21380*/  LOP3.LUT R15, R17, R6, R13, 0x96, !PT ;  /* 0x00000006110f7212 */ /* 0x000fe400078e960d */
[----:B------:R-:W-:-:S02]  /*21390*/  IADD3 R10, PT, PT, R10, -0x56ac0232, R9 ;  /* 0xa953fdce0a0a7810 */ /* 0x000fc40007ffe009 */
[----:B------:R-:W-:Y:S01]  /*213a0*/  SHF.L.W.U32.HI R4, R7, 0xa, R7 ;  /* 0x0000000a07047819 */ /* 0x000fe20000010e07 */
[----:B------:R-:W-:Y:S01]  /*213b0*/  IMAD.IADD R15, R16, 0x1, R15 ;  /* 0x00000001100f7824 */ /* 0x000fe200078e020f */
[----:B------:R-:W-:Y:S02]  /*213c0*/  LEA.HI R7, R10, R3, R10, 0xe ;  /* 0x000000030a077211 */ /* 0x000fe400078f700a */
[----:B------:R-:W-:Y:S02]  /*213d0*/  SHF.L.W.U32.HI R12, R6, 0xa, R6 ;  /* 0x0000000a060c7819 */ /* 0x000fe40000010e06 */
[----:B------:R-:W-:Y:S02]  /*213e0*/  LOP3.LUT R6, R7, R2, R4, 0x2d, !PT ;  /* 0x0000000207067212 */ /* 0x000fe400078e2d04 */
[----:B------:R-:W-:Y:S02]  /*213f0*/  LEA.HI R10, R15, R18, R15, 0x6 ;  /* 0x000000120f0a7211 */ /* 0x000fe400078f300f */
[----:B------:R-:W-:-:S02]  /*21400*/  IADD3 R6, PT, PT, R3, -0x56ac02b2, R6 ;  /* 0xa953fd4e03067810 */ /* 0x000fc40007ffe006 */
[----:B------:R-:W-:Y:S02]  /*21410*/  LOP3.LUT R9, R10, R17, R12, 0x96, !PT ;  /* 0x000000110a097212 */ /* 0x000fe400078e960c */
[----:B------:R-:W-:Y:S02]  /*21420*/  SHF.L.W.U32.HI R2, R2, 0xa, R2 ;  /* 0x0000000a02027819 */ /* 0x000fe40000010e02 */
[----:B------:R-:W-:Y:S02]  /*21430*/  LEA.HI R6, R6, R11, R6, 0xb ;  /* 0x0000000b06067211 */ /* 0x000fe400078f5806 */
[----:B------:R-:W-:Y:S02]  /*21440*/  IADD3 R18, PT, PT, R18, 0x100, R9 ;  /* 0x0000010012127810 */ /* 0x000fe40007ffe009 */
[----:B------:R-:W-:Y:S02]  /*21450*/  LOP3.LUT R3, R6, R7, R2, 0x2d, !PT ;  /* 0x0000000706037212 */ /* 0x000fe400078e2d02 */
[----:B------:R-:W-:-:S02]  /*21460*/  SHF.L.W.U32.HI R17, R17, 0xa, R17 ;  /* 0x0000000a11117819 */ /* 0x000fc40000010e11 */
[-C--:B------:R-:W-:Y:S02]  /*21470*/  LEA.HI R9, R18, R13.reuse, R18, 0x5 ;  /* 0x0000000d12097211 */ /* 0x080fe400078f2812 */
[----:B------:R-:W-:Y:S01]  /*21480*/  IADD3 R3, PT, PT, R3, R8, R11 ;  /* 0x0000000803037210 */ /* 0x000fe20007ffe00b */
[----:B------:R-:W-:Y:S01]  /*21490*/  IMAD.MOV.U32 R11, RZ, RZ, -0x3361d2af ;  /* 0xcc9e2d51ff0b7424 */ /* 0x000fe200078e00ff */
[----:B------:R-:W-:Y:S02]  /*214a0*/  LOP3.LUT R14, R9, R10, R17, 0x96, !PT ;  /* 0x0000000a090e7212 */ /* 0x000fe400078e9611 */
[----:B------:R-:W-:Y:S01]  /*214b0*/  SHF.L.W.U32.HI R10, R10, 0xa, R10 ;  /* 0x0000000a0a0a7819 */ /* 0x000fe20000010e0a */
[----:B------:R-:W-:Y:S01]  /*214c0*/  VIADD R3, R3, 0xa953fd4e ;  /* 0xa953fd4e03037836 */ /* 0x000fe20000000000 */
[----:B------:R-:W-:Y:S02]  /*214d0*/  IADD3 R13, PT, PT, R14, R13, R0 ;  /* 0x0000000d0e0d7210 */ /* 0x000fe40007ffe000 */
[----:B------:R-:W-:-:S02]  /*214e0*/  SHF.L.W.U32.HI R7, R7, 0xa, R7 ;  /* 0x0000000a07077819 */ /* 0x000fc40000010e07 */
[----:B------:R-:W-:Y:S01]  /*214f0*/  LEA.HI R0, R13, R12, R13, 0xf ;  /* 0x0000000c0d007211 */ /* 0x000fe200078f780d */
[----:B------:R-:W-:Y:S01]  /*21500*/  HFMA2 R13, -RZ, RZ, 0.00162506103515625, -0.0 ;  /* 0x16a88000ff0d7431 */ /* 0x000fe200000001ff */
[----:B------:R-:W-:Y:S02]  /*21510*/  LEA.HI R3, R3, R4, R3, 0x8 ;  /* 0x0000000403037211 */ /* 0x000fe400078f4003 */
[----:B------:R-:W-:Y:S02]  /*21520*/  LOP3.LUT R0, R9, R10, R0, 0x96, !PT ;  /* 0x0000000a09007212 */ /* 0x000fe400078e9600 */
[----:B------:R-:W-:Y:S02]  /*21530*/  LOP3.LUT R9, R3, R6, R7, 0x2d, !PT ;  /* 0x0000000603097212 */ /* 0x000fe400078e2d07 */
[----:B------:R-:W-:Y:S02]  /*21540*/  IADD3 R0, PT, PT, R0, R12, R5 ;  /* 0x0000000c00007210 */ /* 0x000fe40007ffe005 */
[----:B------:R-:W-:-:S02]  /*21550*/  IADD3 R9, PT, PT, R4, -0x56ac02b2, R9 ;  /* 0xa953fd4e04097810 */ /* 0x000fc40007ffe009 */
[----:B------:R-:W-:Y:S02]  /*21560*/  LEA.HI R17, R0, R17, R0, 0xd ;  /* 0x0000001100117211 */ /* 0x000fe400078f6800 */
[----:B------:R-:W-:Y:S02]  /*21570*/  LEA.HI R0, R9, R2, R9, 0x5 ;  /* 0x0000000209007211 */ /* 0x000fe400078f2809 */
[----:B------:R-:W-:Y:S02]  /*21580*/  SHF.L.W.U32.HI R6, R6, 0xa, R6 ;  /* 0x0000000a06067819 */ /* 0x000fe40000010e06 */
[----:B------:R-:W-:Y:S02]  /*21590*/  LEA.HI R17, R17, R0, R17, 0xa ;  /* 0x0000000011117211 */ /* 0x000fe400078f5011 */
[----:B------:R-:W-:Y:S02]  /*215a0*/  LEA.HI R4, R3, R6, R3, 0xa ;  /* 0x0000000603047211 */ /* 0x000fe400078f5003 */
[----:B------:R-:W-:Y:S01]  /*215b0*/  LOP3.LUT R3, R0, R3, R6, 0x2d, !PT ;  /* 0x0000000300037212 */ /* 0x000fe200078e2d06 */
[----:B------:R-:W-:-:S02]  /*215c0*/  IMAD R5, R17, R11, 0x11c85b59 ;  /* 0x11c85b5911057424 */ /* 0x000fc400078e020b */
[-C--:B------:R-:W-:Y:S01]  /*215d0*/  IMAD R8, R17, R13.reuse, 0x2dac8000 ;  /* 0x2dac800011087424 */ /* 0x080fe200078e020d */
[----:B------:R-:W-:Y:S01]  /*215e0*/  IADD3 R2, PT, PT, R2, -0x56ac02b2, R3 ;  /* 0xa953fd4e02027810 */ /* 0x000fe20007ffe003 */
[C---:B------:R-:W-:Y:S02]  /*215f0*/  IMAD R9, R4.reuse, R13, 0x492f0000 ;  /* 0x492f000004097424 */ /* 0x040fe400078e020d */
[----:B------:R-:W-:Y:S01]  /*21600*/  IMAD.IADD R6, R7, 0x1, R6 ;  /* 0x0000000107067824 */ /* 0x000fe200078e0206 */
[----:B------:R-:W-:Y:S01]  /*21610*/  LEA.HI R5, R5, R8, RZ, 0xf ;  /* 0x0000000805057211 */ /* 0x000fe200078f78ff */
[----:B------:R-:W-:Y:S01]  /*21620*/  IMAD R8, R4, R11, -0x7436da2 ;  /* 0xf8bc925e04087424 */ /* 0x000fe200078e020b */
[----:B------:R-:W-:-:S03]  /*21630*/  LEA.HI R2, R2, R7, R2, 0x6 ;  /* 0x0000000702027211 */ /* 0x000fc600078f3002 */
[----:B------:R-:W-:Y:S01]  /*21640*/  IMAD R5, R5, 0x1b873593, RZ ;  /* 0x1b87359305057824 */ /* 0x000fe200078e02ff */
[----:B------:R-:W-:Y:S01]  /*21650*/  LEA.HI R8, R8, R9, RZ, 0xf ;  /* 0x0000000908087211 */ /* 0x000fe200078f78ff */
[----:B------:R-:W-:Y:S01]  /*21660*/  IMAD.MOV.U32 R9, RZ, RZ, 0x5 ;  /* 0x00000005ff097424 */ /* 0x000fe200078e00ff */
[----:B------:R-:W-:Y:S01]  /*21670*/  IADD3 R0, PT, PT, R0, R2, RZ ;  /* 0x0000000200007210 */ /* 0x000fe20007ffe0ff */
[----:B------:R-:W-:Y:S01]  /*21680*/  IMAD.IADD R7, R7, 0x1, R2 ;  /* 0x0000000107077824 */ /* 0x000fe200078e0202 */
[C---:B------:R-:W-:Y:S01]  /*21690*/  LOP3.LUT R4, R5.reuse, 0xfba4c795, RZ, 0x3c, !PT ;  /* 0xfba4c79505047812 */ /* 0x040fe200078e3cff */
[----:B------:R-:W-:Y:S01]  /*216a0*/  IMAD R3, R8, 0x1b873593, RZ ;  /* 0x1b87359308037824 */ /* 0x000fe200078e02ff */
[----:B------:R-:W-:Y:S01]  /*216b0*/  LOP3.LUT R5, R5, 0x43876932, RZ, 0x3c, !PT ;  /* 0x4387693205057812 */ /* 0x000fe200078e3cff */
[----:B------:R-:W-:Y:S01]  /*216c0*/  IMAD R2, R0, R11, 0x3aa54051 ;  /* 0x3aa5405100027424 */ /* 0x000fe200078e020b */
[----:B------:R-:W-:Y:S02]  /*216d0*/  SHF.L.W.U32.HI R4, R4, 0xd, R4 ;  /* 0x0000000d04047819 */ /* 0x000fe40000010e04 */
[----:B------:R-:W-:-:S03]  /*216e0*/  SHF.L.W.U32.HI R5, R5, 0xd, R5 ;  /* 0x0000000d05057819 */ /* 0x000fc60000010e05 */
[-C--:B------:R-:W-:Y:S02]  /*216f0*/  IMAD R4, R4, R9.reuse, -0x19ab949c ;  /* 0xe6546b6404047424 */ /* 0x080fe400078e0209 */
[----:B------:R-:W-:Y:S02]  /*21700*/  IMAD R8, R5, R9, -0x19ab949c ;  /* 0xe6546b6405087424 */ /* 0x000fe400078e0209 */
[C---:B------:R-:W-:Y:S01]  /*21710*/  IMAD R5, R6.reuse, R11, 0x21997756 ;  /* 0x2199775606057424 */ /* 0x040fe200078e020b */
[C---:B------:R-:W-:Y:S01]  /*21720*/  LOP3.LUT R4, R3.reuse, R4, RZ, 0x3c, !PT ;  /* 0x0000000403047212 */ /* 0x040fe200078e3cff */
[----:B------:R-:W-:Y:S01]  /*21730*/  IMAD R6, R6, R13, -0x44550000 ;  /* 0xbbab000006067424 */ /* 0x000fe200078e020d */
[----:B------:R-:W-:Y:S01]  /*21740*/  LOP3.LUT R8, R3, R8, RZ, 0x3c, !PT ;  /* 0x0000000803087212 */ /* 0x000fe200078e3cff */
[----:B------:R-:W-:Y:S01]  /*21750*/  IMAD R3, R7, R11, -0x466f5310 ;  /* 0xb990acf007037424 */ /* 0x000fe200078e020b */
[----:B------:R-:W-:Y:S02]  /*21760*/  SHF.L.W.U32.HI R4, R4, 0xd, R4 ;  /* 0x0000000d04047819 */ /* 0x000fe40000010e04 */
[----:B------:R-:W-:Y:S01]  /*21770*/  LEA.HI R5, R5, R6, RZ, 0xf ;  /* 0x0000000605057211 */ /* 0x000fe200078f78ff */
[----:B------:R-:W-:Y:S01]  /*21780*/  IMAD R6, R7, R13, 0x56780000 ;  /* 0x5678000007067424 */ /* 0x000fe200078e020d */
[----:B------:R-:W-:Y:S01]  /*21790*/  SHF.L.W.U32.HI R8, R8, 0xd, R8 ;  /* 0x0000000d08087819 */ /* 0x000fe20000010e08 */
[----:B------:R-:W-:-:S02]  /*217a0*/  IMAD R4, R4, R9, -0x19ab949c ;  /* 0xe6546b6404047424 */ /* 0x000fc400078e0209 */
[----:B------:R-:W-:Y:S01]  /*217b0*/  IMAD R5, R5, 0x1b873593, RZ ;  /* 0x1b87359305057824 */ /* 0x000fe200078e02ff */
[----:B------:R-:W-:Y:S01]  /*217c0*/  LEA.HI R3, R3, R6, RZ, 0xf ;  /* 0x0000000603037211 */ /* 0x000fe200078f78ff */
[----:B------:R-:W-:-:S03]  /*217d0*/  IMAD R8, R8, R9, -0x19ab949c ;  /* 0xe6546b6408087424 */ /* 0x000fc600078e0209 */
[----:B------:R-:W-:Y:S01]  /*217e0*/  LOP3.LUT R4, R5, R4, RZ, 0x3c, !PT ;  /* 0x0000000405047212 */ /* 0x000fe200078e3cff */
[----:B------:R-:W-:Y:S01]  /*217f0*/  IMAD R3, R3, 0x1b873593, RZ ;  /* 0x1b87359303037824 */ /* 0x000fe200078e02ff */
[----:B------:R-:W-:Y:S01]  /*21800*/  LOP3.LUT R8, R5, R8, RZ, 0x3c, !PT ;  /* 0x0000000805087212 */ /* 0x000fe200078e3cff */
[----:B------:R-:W-:Y:S01]  /*21810*/  IMAD R5, R0, R13, -0x5fd78000 ;  /* 0xa028800000057424 */ /* 0x000fe200078e020d */
[----:B------:R-:W-:Y:S02]  /*21820*/  SHF.L.W.U32.HI R4, R4, 0xd, R4 ;  /* 0x0000000d04047819 */ /* 0x000fe40000010e04 */
[----:B------:R-:W-:Y:S02]  /*21830*/  SHF.L.W.U32.HI R8, R8, 0xd, R8 ;  /* 0x0000000d08087819 */ /* 0x000fe40000010e08 */
[----:B------:R-:W-:Y:S01]  /*21840*/  LEA.HI R2, R2, R5, RZ, 0xf ;  /* 0x0000000502027211 */ /* 0x000fe200078f78ff */
[-C--:B------:R-:W-:Y:S02]  /*21850*/  IMAD R4, R4, R9.reuse, -0x19ab949c ;  /* 0xe6546b6404047424 */ /* 0x080fe400078e0209 */
[----:B------:R-:W-:-:S03]  /*21860*/  IMAD R8, R8, R9, -0x19ab949c ;  /* 0xe6546b6408087424 */ /* 0x000fc600078e0209 */
[C---:B------:R-:W-:Y:S02]  /*21870*/  LOP3.LUT R4, R3.reuse, R4, RZ, 0x3c, !PT ;  /* 0x0000000403047212 */ /* 0x040fe400078e3cff */
[----:B------:R-:W-:Y:S01]  /*21880*/  LOP3.LUT R8, R3, R8, RZ, 0x3c, !PT ;  /* 0x0000000803087212 */ /* 0x000fe200078e3cff */
[----:B------:R-:W-:Y:S01]  /*21890*/  IMAD R3, R2, 0x1b873593, RZ ;  /* 0x1b87359302037824 */ /* 0x000fe200078e02ff */
[----:B------:R-:W-:Y:S02]  /*218a0*/  SHF.L.W.U32.HI R4, R4, 0xd, R4 ;  /* 0x0000000d04047819 */ /* 0x000fe40000010e04 */
[----:B------:R-:W-:-:S03]  /*218b0*/  SHF.L.W.U32.HI R8, R8, 0xd, R8 ;  /* 0x0000000d08087819 */ /* 0x000fc60000010e08 */
[-C--:B------:R-:W-:Y:S02]  /*218c0*/  IMAD R4, R4, R9.reuse, -0x19ab949c ;  /* 0xe6546b6404047424 */ /* 0x080fe400078e0209 */
[----:B------:R-:W-:-:S03]  /*218d0*/  IMAD R8, R8, R9, -0x19ab949c ;  /* 0xe6546b6408087424 */ /* 0x000fc600078e0209 */
[C---:B------:R-:W-:Y:S02]  /*218e0*/  LOP3.LUT R4, R3.reuse, R4, RZ, 0x3c, !PT ;  /* 0x0000000403047212 */ /* 0x040fe400078e3cff */
[----:B------:R-:W-:Y:S02]  /*218f0*/  LOP3.LUT R8, R3, R8, RZ, 0x3c, !PT ;  /* 0x0000000803087212 */ /* 0x000fe400078e3cff */
[----:B------:R-:W-:Y:S02]  /*21900*/  SHF.L.W.U32.HI R4, R4, 0xd, R4 ;  /* 0x0000000d04047819 */ /* 0x000fe40000010e04 */
[----:B------:R-:W-:-:S03]  /*21910*/  SHF.L.W.U32.HI R8, R8, 0xd, R8 ;  /* 0x0000000d08087819 */ /* 0x000fc60000010e08 */
[-C--:B------:R-:W-:Y:S02]  /*21920*/  IMAD R4, R4, R9.reuse, -0x19ab949c ;  /* 0xe6546b6404047424 */ /* 0x080fe400078e0209 */
[----:B------:R-:W-:-:S03]  /*21930*/  IMAD R8, R8, R9, -0x19ab949c ;  /* 0xe6546b6408087424 */ /* 0x000fc600078e0209 */
[----:B------:R-:W-:Y:S02]  /*21940*/  SHF.R.U32.HI R3, RZ, 0x10, R4 ;  /* 0x00000010ff037819 */ /* 0x000fe40000011604 */
[----:B------:R-:W-:Y:S02]  /*21950*/  SHF.R.U32.HI R5, RZ, 0x10, R8 ;  /* 0x00000010ff057819 */ /* 0x000fe40000011608 */
[----:B------:R-:W-:Y:S02]  /*21960*/  LOP3.LUT R3, R4, 0x14, R3, 0x96, !PT ;  /* 0x0000001404037812 */ /* 0x000fe400078e9603 */
[----:B------:R-:W-:-:S03]  /*21970*/  LOP3.LUT R5, R8, 0x14, R5, 0x96, !PT ;  /* 0x0000001408057812 */ /* 0x000fc600078e9605 */
[----:B------:R-:W-:Y:S02]  /*21980*/  IMAD R3, R3, -0x7a143595, RZ ;  /* 0x85ebca6b03037824 */ /* 0x000fe400078e02ff */
[----:B------:R-:W-:-:S03]  /*21990*/  IMAD R5, R5, -0x7a143595, RZ ;  /* 0x85ebca6b05057824 */ /* 0x000fc600078e02ff */
[----:B------:R-:W-:Y:S02]  /*219a0*/  SHF.R.U32.HI R0, RZ, 0xd, R3 ;  /* 0x0000000dff007819 */ /* 0x000fe40000011603 */
[----:B------:R-:W-:Y:S02]  /*219b0*/  SHF.R.U32.HI R2, RZ, 0xd, R5 ;  /* 0x0000000dff027819 */ /* 0x000fe40000011605 */
[----:B------:R-:W-:Y:S02]  /*219c0*/  LOP3.LUT R0, R0, R3, RZ, 0x3c, !PT ;  /* 0x0000000300007212 */ /* 0x000fe400078e3cff */
[----:B------:R-:W-:-:S03]  /*219d0*/  LOP3.LUT R2, R2, R5, RZ, 0x3c, !PT ;  /* 0x0000000502027212 */ /* 0x000fc600078e3cff */
[----:B------:R-:W-:Y:S02]  /*219e0*/  IMAD R0, R0, -0x3d4d51cb, RZ ;  /* 0xc2b2ae3500007824 */ /* 0x000fe400078e02ff */
[----:B------:R-:W-:-:S03]  /*219f0*/  IMAD R2, R2, -0x3d4d51cb, RZ ;  /* 0xc2b2ae3502027824 */ /* 0x000fc600078e02ff */
[----:B------:R-:W-:Y:S02]  /*21a00*/  SHF.R.U32.HI R3, RZ, 0x10, R0 ;  /* 0x00000010ff037819 */ /* 0x000fe40000011600 */
[----:B------:R-:W-:Y:S02]  /*21a10*/  SHF.R.U32.HI R5, RZ, 0x10, R2 ;  /* 0x00000010ff057819 */ /* 0x000fe40000011602 */
[----:B------:R-:W-:Y:S02]  /*21a20*/  LOP3.LUT R12, R3, R0, RZ, 0x3c, !PT ;  /* 0x00000000030c7212 */ /* 0x000fe400078e3cff */
[----:B------:R-:W-:Y:S01]  /*21a30*/  LOP3.LUT R0, R5, R2, RZ, 0x3c, !PT ;  /* 0x0000000205007212 */ /* 0x000fe200078e3cff */
[----:B-1----:R-:W-:Y:S06]  /*21a40*/  BRA.U UP0, `(.L_x_10) ;  /* 0x0000000100507547 */ /* 0x002fec000b800000 */
[----:B------:R-:W0:Y:S01]  /*21a50*/  I2F.U32.RP R4, UR4 ;  /* 0x0000000400047d06 */ /* 0x000e220008209000 */
[----:B------:R-:W-:-:S07]  /*21a60*/  ISETP.NE.U32.AND P1, PT, RZ, UR4, PT ;  /* 0x00000004ff007c0c */ /* 0x000fce000bf25070 */
[----:B0-----:R-:W0:Y:S02]  /*21a70*/  MUFU.RCP R4, R4 ;  /* 0x0000000400047308 */ /* 0x001e240000001000 */
[----:B0-----:R-:W-:-:S06]  /*21a80*/  VIADD R2, R4, 0xffffffe ;  /* 0x0ffffffe04027836 */ /* 0x001fcc0000000000 */
[----:B------:R0:W1:Y:S02]  /*21a90*/  F2I.FTZ.U32.TRUNC.NTZ R3, R2 ;  /* 0x0000000200037305 */ /* 0x000064000021f000 */
[----:B0-----:R-:W-:Y:S02]  /*21aa0*/  IMAD.MOV.U32 R2, RZ, RZ, RZ ;  /* 0x000000ffff027224 */ /* 0x001fe400078e00ff */
[----:B-1----:R-:W-:-:S04]  /*21ab0*/  IMAD.MOV R5, RZ, RZ, -R3 ;  /* 0x000000ffff057224 */ /* 0x002fc800078e0a03 */
[----:B------:R-:W-:-:S04]  /*21ac0*/  IMAD R5, R5, UR4, RZ ;  /* 0x0000000405057c24 */ /* 0x000fc8000f8e02ff */
[----:B------:R-:W-:-:S06]  /*21ad0*/  IMAD.HI.U32 R3, R3, R5, R2 ;  /* 0x0000000503037227 */ /* 0x000fcc00078e0002 */
[----:B------:R-:W-:-:S05]  /*21ae0*/  IMAD.HI.U32 R3, R3, R12, RZ ;  /* 0x0000000c03037227 */ /* 0x000fca00078e00ff */
[----:B------:R-:W-:-:S05]  /*21af0*/  IADD3 R3, PT, PT, -R3, RZ, RZ ;  /* 0x000000ff03037210 */ /* 0x000fca0007ffe1ff */
[----:B------:R-:W-:Y:S01]  /*21b00*/  IMAD R5, R3, UR4, R12 ;  /* 0x0000000403057c24 */ /* 0x000fe2000f8e020c */
[----:B------:R-:W-:-:S04]  /*21b10*/  MOV R3, RZ ;  /* 0x000000ff00037202 */ /* 0x000fc80000000f00 */
[----:B------:R-:W-:-:S13]  /*21b20*/  ISETP.GE.U32.AND P0, PT, R5, UR4, PT ;  /* 0x0000000405007c0c */ /* 0x000fda000bf06070 */
[----:B------:R-:W-:-:S05]  /*21b30*/  @P0 VIADD R5, R5, -UR4 ;  /* 0x8000000405050c36 */ /* 0x000fca0008000000 */
[----:B------:R-:W-:-:S13]  /*21b40*/  ISETP.GE.U32.AND P0, PT, R5, UR4, PT ;  /* 0x0000000405007c0c */ /* 0x000fda000bf06070 */
[----:B------:R-:W-:Y:S01]  /*21b50*/  @P0 VIADD R5, R5, -UR4 ;  /* 0x8000000405050c36 */ /* 0x000fe20008000000 */
[----:B------:R-:W-:-:S05]  /*21b60*/  @!P1 LOP3.LUT R5, RZ, UR4, RZ, 0x33, !PT ;  /* 0x00000004ff059c12 */ /* 0x000fca000f8e33ff */
[----:B------:R-:W-:Y:S01]  /*21b70*/  IMAD.MOV.U32 R2, RZ, RZ, R5 ;  /* 0x000000ffff027224 */ /* 0x000fe200078e0005 */
[----:B------:R-:W-:Y:S06]  /*21b80*/  BRA `(.L_x_11) ;  /* 0x0000000000187947 */ /* 0x000fec0003800000 */
.L_x_10:
[----:B------:R-:W-:Y:S01]  /*21b90*/  IMAD.MOV.U32 R9, RZ, RZ, R12 ;  /* 0x000000ffff097224 */ /* 0x000fe200078e000c */
[----:B------:R-:W-:Y:S01]  /*21ba0*/  MOV R13, UR5 ;  /* 0x00000005000d7c02 */ /* 0x000fe20008000f00 */
[----:B------:R-:W-:Y:S01]  /*21bb0*/  IMAD.MOV.U32 R10, RZ, RZ, RZ ;  /* 0x000000ffff0a7224 */ /* 0x000fe200078e00ff */
[----:B------:R-:W-:Y:S01]  /*21bc0*/  MOV R8, 0x21bf0 ;  /* 0x00021bf000087802 */ /* 0x000fe20000000f00 */
[----:B------:R-:W-:-:S07]  /*21bd0*/  IMAD.U32 R11, RZ, RZ, UR4 ;  /* 0x00000004ff0b7e24 */ /* 0x000fce000f8e00ff */
[----:B------:R-:W-:Y:S05]  /*21be0*/  CALL.REL.NOINC `($__internal_0_$__cuda_sm20_rem_u64) ;  /* 0x0000004c00747944 */ /* 0x000fea0003c00000 */
.L_x_11:
[----:B------:R-:W0:Y:S01]  /*21bf0*/  LDCU.64 UR8, c[0x0][0x388] ;  /* 0x00007100ff0877ac */ /* 0x000e220008000a00 */
[----:B------:R-:W-:-:S04]  /*21c00*/  SHF.R.U64 R4, R2, 0x3, R3 ;  /* 0x0000000302047819 */ /* 0x000fc80000001203 */
[----:B0-----:R-:W-:-:S04]  /*21c10*/  IADD3 R4, P0, PT, R4, UR8, RZ ;  /* 0x0000000804047c10 */ /* 0x001fc8000ff1e0ff */
[----:B------:R-:W-:-:S05]  /*21c20*/  LEA.HI.X R5, R3, UR9, RZ, 0x1d, P0 ;  /* 0x0000000903057c11 */ /* 0x000fca00080fecff */
[----:B------:R-:W2:Y:S01]  /*21c30*/  LDG.E.U8 R4, desc[UR6][R4.64] ;  /* 0x0000000604047981 */ /* 0x000ea2000c1e1100 */
[----:B------:R-:W-:-:S04]  /*21c40*/  LOP3.LUT R3, R2, 0x7, RZ, 0xc0, !PT ;  /* 0x0000000702037812 */ /* 0x000fc800078ec0ff */
[----:B--2---:R-:W-:-:S04]  /*21c50*/  SHF.R.U32.HI R3, RZ, R3, R4 ;  /* 0x00000003ff037219 */ /* 0x004fc80000011604 */
[----:B------:R-:W-:-:S04]  /*21c60*/  LOP3.LUT R3, R3, 0x1, RZ, 0xc0, !PT ;  /* 0x0000000103037812 */ /* 0x000fc800078ec0ff */
[----:B------:R-:W-:-:S13]  /*21c70*/  ISETP.NE.U32.AND P0, PT, R3, 0x1, PT ;  /* 0x000000010300780c */ /* 0x000fda0003f05070 */
[----:B------:R-:W-:Y:S05]  /*21c80*/  @P0 EXIT ;  /* 0x000000000000094d */ /* 0x000fea0003800000 */
[----:B------:R-:W-:Y:S01]  /*21c90*/  IADD3 R19, P0, PT, R12, R0, RZ ;  /* 0x000000000c137210 */ /* 0x000fe20007f1e0ff */
[----:B------:R-:W-:Y:S04]  /*21ca0*/  BSSY.RECONVERGENT B0, `(.L_x_12) ;  /* 0x000001e000007945 */ /* 0x000fe80003800200 */
[----:B------:R-:W-:-:S05]  /*21cb0*/  IMAD.X R12, RZ, RZ, RZ, P0 ;  /* 0x000000ffff0c7224 */ /* 0x000fca00000e06ff */
[----:B------:R-:W-:-:S04]  /*21cc0*/  LOP3.LUT R2, R12, UR5, RZ, 0xfc, !PT ;  /* 0x000000050c027c12 */ /* 0x000fc8000f8efcff */
[----:B------:R-:W-:-:S13]  /*21cd0*/  ISETP.NE.U32.AND P0, PT, R2, RZ, PT ;  /* 0x000000ff0200720c */ /* 0x000fda0003f05070 */
[----:B------:R-:W-:Y:S05]  /*21ce0*/  @P0 BRA `(.L_x_13) ;  /* 0x00000000004c0947 */ /* 0x000fea0003800000 */
[----:B------:R-:W0:Y:S01]  /*21cf0*/  I2F.U32.RP R4, UR4 ;  /* 0x0000000400047d06 */ /* 0x000e220008209000 */
[----:B------:R-:W-:Y:S02]  /*21d00*/  MOV R2, RZ ;  /* 0x000000ff00027202 */ /* 0x000fe40000000f00 */
[----:B------:R-:W-:-:S05]  /*21d10*/  ISETP.NE.U32.AND P1, PT, RZ, UR4, PT ;  /* 0x00000004ff007c0c */ /* 0x000fca000bf25070 */
[----:B0-----:R-:W0:Y:S02]  /*21d20*/  MUFU.RCP R4, R4 ;  /* 0x0000000400047308 */ /* 0x001e240000001000 */
[----:B0-----:R-:W-:-:S06]  /*21d30*/  VIADD R3, R4, 0xffffffe ;  /* 0x0ffffffe04037836 */ /* 0x001fcc0000000000 */
[----:B------:R-:W0:Y:S02]  /*21d40*/  F2I.FTZ.U32.TRUNC.NTZ R3, R3 ;  /* 0x0000000300037305 */ /* 0x000e24000021f000 */
[----:B0-----:R-:W-:-:S04]  /*21d50*/  IMAD.MOV R5, RZ, RZ, -R3 ;  /* 0x000000ffff057224 */ /* 0x001fc800078e0a03 */
[----:B------:R-:W-:-:S04]  /*21d60*/  IMAD R5, R5, UR4, RZ ;  /* 0x0000000405057c24 */ /* 0x000fc8000f8e02ff */
[----:B------:R-:W-:-:S04]  /*21d70*/  IMAD.HI.U32 R2, R3, R5, R2 ;  /* 0x0000000503027227 */ /* 0x000fc800078e0002 */
[----:B------:R-:W-:Y:S02]  /*21d80*/  HFMA2 R3, -RZ, RZ, 0, 0 ;  /* 0x00000000ff037431 */ /* 0x000fe400000001ff */
[----:B------:R-:W-:-:S04]  /*21d90*/  IMAD.HI.U32 R2, R2, R19, RZ ;  /* 0x0000001302027227 */ /* 0x000fc800078e00ff */
[----:B------:R-:W-:-:S04]  /*21da0*/  IMAD.MOV R2, RZ, RZ, -R2 ;  /* 0x000000ffff027224 */ /* 0x000fc800078e0a02 */
[----:B------:R-:W-:-:S05]  /*21db0*/  IMAD R2, R2, UR4, R19 ;  /* 0x0000000402027c24 */ /* 0x000fca000f8e0213 */
[----:B------:R-:W-:-:S13]  /*21dc0*/  ISETP.GE.U32.AND P0, PT, R2, UR4, PT ;  /* 0x0000000402007c0c */ /* 0x000fda000bf06070 */
[----:B------:R-:W-:-:S05]  /*21dd0*/  @P0 VIADD R2, R2, -UR4 ;  /* 0x8000000402020c36 */ /* 0x000fca0008000000 */
[----:B------:R-:W-:-:S13]  /*21de0*/  ISETP.GE.U32.AND P0, PT, R2, UR4, PT ;  /* 0x0000000402007c0c */ /* 0x000fda000bf06070 */
[----:B------:R-:W-:Y:S01]  /*21df0*/  @P0 VIADD R2, R2, -UR4 ;  /* 0x8000000402020c36 */ /* 0x000fe20008000000 */
[----:B------:R-:W-:Y:S01]  /*21e00*/  @!P1 LOP3.LUT R2, RZ, UR4, RZ, 0x33, !PT ;  /* 0x00000004ff029c12 */ /* 0x000fe2000f8e33ff */
[----:B------:R-:W-:Y:S06]  /*21e10*/  BRA `(.L_x_14) ;  /* 0x0000000000187947 */ /* 0x000fec0003800000 */
.L_x_13:
[----:B------:R-:W-:Y:S01]  /*21e20*/  IMAD.MOV.U32 R9, RZ, RZ, R19 ;  /* 0x000000ffff097224 */ /* 0x000fe200078e0013 */
[----:B------:R-:W-:Y:S01]  /*21e30*/  MOV R13, UR5 ;  /* 0x00000005000d7c02 */ /* 0x000fe20008000f00 */
[----:B------:R-:W-:Y:S01]  /*21e40*/  IMAD.MOV.U32 R10, RZ, RZ, R12 ;  /* 0x000000ffff0a7224 */ /* 0x000fe200078e000c */
[----:B------:R-:W-:Y:S01]  /*21e50*/  MOV R8, 0x21e80 ;  /* 0x00021e8000087802 */ /* 0x000fe20000000f00 */
[----:B------:R-:W-:-:S07]  /*21e60*/  IMAD.U32 R11, RZ, RZ, UR4 ;  /* 0x00000004ff0b7e24 */ /* 0x000fce000f8e00ff */
[----:B------:R-:W-:Y:S05]  /*21e70*/  CALL.REL.NOINC `($__internal_0_$__cuda_sm20_rem_u64) ;  /* 0x0000004800d07944 */ /* 0x000fea0003c00000 */
.L_x_14:
[----:B------:R-:W-:Y:S05]  /*21e80*/  BSYNC.RECONVERGENT B0 ;  /* 0x0000000000007941 */ /* 0x000fea0003800200 */
.L_x_12:
        /* <DEDUP_REMOVED lines=12> */
[----:B------:R-:W-:-:S05]  /*21f50*/  IMAD.X R12, RZ, RZ, R12, P0 ;  /* 0x000000ffff0c7224 */ /* 0x000fca00000e060c */
        /* <DEDUP_REMOVED lines=22> */
.L_x_16:
[----:B------:R-:W-:Y:S01]  /*220c0*/  IMAD.MOV.U32 R9, RZ, RZ, R19 ;  /* 0x000000ffff097224 */ /* 0x000fe200078e0013 */
[----:B------:R-:W-:Y:S01]  /*220d0*/  MOV R13, UR5 ;  /* 0x00000005000d7c02 */ /* 0x000fe20008000f00 */
[----:B------:R-:W-:Y:S01]  /*220e0*/  IMAD.MOV.U32 R10, RZ, RZ, R12 ;  /* 0x000000ffff0a7224 */ /* 0x000fe200078e000c */
[----:B------:R-:W-:Y:S01]  /*220f0*/  MOV R8, 0x22120 ;  /* 0x0002212000087802 */ /* 0x000fe20000000f00 */
[----:B------:R-:W-:-:S07]  /*22100*/  IMAD.U32 R11, RZ, RZ, UR4 ;  /* 0x00000004ff0b7e24 */ /* 0x000fce000f8e00ff */
[----:B------:R-:W-:Y:S05]  /*22110*/  CALL.REL.NOINC `($__internal_0_$__cuda_sm20_rem_u64) ;  /* 0x0000004800287944 */ /* 0x000fea0003c00000 */
.L_x_17:
[----:B------:R-:W-:Y:S05]  /*22120*/  BSYNC.RECONVERGENT B0 ;  /* 0x0000000000007941 */ /* 0x000fea0003800200 */
.L_x_15:
        /* <DEDUP_REMOVED lines=35> */
.L_x_19:
[----:B------:R-:W-:Y:S01]  /*22360*/  IMAD.MOV.U32 R9, RZ, RZ, R19 ;  /* 0x000000ffff097224 */ /* 0x000fe200078e0013 */
[----:B------:R-:W-:Y:S01]  /*22370*/  MOV R13, UR5 ;  /* 0x00000005000d7c02 */ /* 0x000fe20008000f00 */
[----:B------:R-:W-:Y:S01]  /*22380*/  IMAD.MOV.U32 R10, RZ, RZ, R12 ;  /* 0x000000ffff0a7224 */ /* 0x000fe200078e000c */
[----:B------:R-:W-:Y:S01]  /*22390*/  MOV R8, 0x223c0 ;  /* 0x000223c000087802 */ /* 0x000fe20000000f00 */
[----:B------:R-:W-:-:S07]  /*223a0*/  IMAD.U32 R11, RZ, RZ, UR4 ;  /* 0x00000004ff0b7e24 */ /* 0x000fce000f8e00ff */
[----:B------:R-:W-:Y:S05]  /*223b0*/  CALL.REL.NOINC `($__internal_0_$__cuda_sm20_rem_u64) ;  /* 0x0000004400807944 */ /* 0x000fea0003c00000 */
.L_x_20:
[----:B------:R-:W-:Y:S05]  /*223c0*/  BSYNC.RECONVERGENT B0 ;  /* 0x0000000000007941 */ /* 0x000fea0003800200 */
.L_x_18:
        /* <DEDUP_REMOVED lines=35> */
.L_x_22:
[----:B------:R-:W-:Y:S01]  /*22600*/  IMAD.MOV.U32 R9, RZ, RZ, R19 ;  /* 0x000000ffff097224 */ /* 0x000fe200078e0013 */
[----:B------:R-:W-:Y:S01]  /*22610*/  MOV R13, UR5 ;  /* 0x00000005000d7c02 */ /* 0x000fe20008000f00 */
[----:B------:R-:W-:Y:S01]  /*22620*/  IMAD.MOV.U32 R10, RZ, RZ, R12 ;  /* 0x000000ffff0a7224 */ /* 0x000fe200078e000c */
[----:B------:R-:W-:Y:S01]  /*22630*/  MOV R8, 0x22660 ;  /* 0x0002266000087802 */ /* 0x000fe20000000f00 */
[----:B------:R-:W-:-:S07]  /*22640*/  IMAD.U32 R11, RZ, RZ, UR4 ;  /* 0x00000004ff0b7e24 */ /* 0x000fce000f8e00ff */
[----:B------:R-:W-:Y:S05]  /*22650*/  CALL.REL.NOINC `($__internal_0_$__cuda_sm20_rem_u64) ;  /* 0x0000004000d87944 */ /* 0x000fea0003c00000 */
.L_x_23:
[----:B------:R-:W-:Y:S05]  /*22660*/  BSYNC.RECONVERGENT B0 ;  /* 0x0000000000007941 */ /* 0x000fea0003800200 */
.L_x_21:
        /* <DEDUP_REMOVED lines=35> */
.L_x_25:
[----:B------:R-:W-:Y:S01]  /*228a0*/  IMAD.MOV.U32 R9, RZ, RZ, R19 ;  /* 0x000000ffff097224 */ /* 0x000fe200078e0013 */
[----:B------:R-:W-:Y:S01]  /*228b0*/  MOV R13, UR5 ;  /* 0x00000005000d7c02 */ /* 0x000fe20008000f00 */
[----:B------:R-:W-:Y:S01]  /*228c0*/  IMAD.MOV.U32 R10, RZ, RZ, R12 ;  /* 0x000000ffff0a7224 */ /* 0x000fe200078e000c */
[----:B------:R-:W-:Y:S01]  /*228d0*/  MOV R8, 0x22900 ;  /* 0x0002290000087802 */ /* 0x000fe20000000f00 */
[----:B------:R-:W-:-:S07]  /*228e0*/  IMAD.U32 R11, RZ, RZ, UR4 ;  /* 0x00000004ff0b7e24 */ /* 0x000fce000f8e00ff */
[----:B------:R-:W-:Y:S05]  /*228f0*/  CALL.REL.NOINC `($__internal_0_$__cuda_sm20_rem_u64) ;  /* 0x0000004000307944 */ /* 0x000fea0003c00000 */
.L_x_26:
[----:B------:R-:W-:Y:S05]  /*22900*/  BSYNC.RECONVERGENT B0 ;  /* 0x0000000000007941 */ /* 0x000fea0003800200 */
.L_x_24:
        /* <DEDUP_REMOVED lines=35> */
.L_x_28:
[----:B------:R-:W-:Y:S01]  /*22b40*/  IMAD.MOV.U32 R9, RZ, RZ, R19 ;  /* 0x000000ffff097224 */ /* 0x000fe200078e0013 */
[----:B------:R-:W-:Y:S01]  /*22b50*/  MOV R13, UR5 ;  /* 0x00000005000d7c02 */ /* 0x000fe20008000f00 */
[----:B------:R-:W-:Y:S01]  /*22b60*/  IMAD.MOV.U32 R10, RZ, RZ, R12 ;  /* 0x000000ffff0a7224 */ /* 0x000fe200078e000c */
[----:B------:R-:W-:Y:S01]  /*22b70*/  MOV R8, 0x22ba0 ;  /* 0x00022ba000087802 */ /* 0x000fe20000000f00 */
[----:B------:R-:W-:-:S07]  /*22b80*/  IMAD.U32 R11, RZ, RZ, UR4 ;  /* 0x00000004ff0b7e24 */ /* 0x000fce000f8e00ff */
[----:B------:R-:W-:Y:S05]  /*22b90*/  CALL.REL.NOINC `($__internal_0_$__cuda_sm20_rem_u64) ;  /* 0x0000003c00887944 */ /* 0x000fea0003c00000 */
.L_x_29:
[----:B------:R-:W-:Y:S05]  /*22ba0*/  BSYNC.RECONVERGENT B0 ;  /* 0x0000000000007941 */ /* 0x000fea0003800200 */
.L_x_27:
        /* <DEDUP_REMOVED lines=35> */
.L_x_31:
[----:B------:R-:W-:Y:S01]  /*22de0*/  IMAD.MOV.U32 R9, RZ, RZ, R19 ;  /* 0x000000ffff097224 */ /* 0x000fe200078e0013 */
[----:B------:R-:W-:Y:S01]  /*22df0*/  MOV R13, UR5 ;  /* 0x00000005000d7c02 */ /* 0x000fe20008000f00 */
[----:B------:R-:W-:Y:S01]  /*22e00*/  IMAD.MOV.U32 R10, RZ, RZ, R12 ;  /* 0x000000ffff0a7224 */ /* 0x000fe200078e000c */
[----:B------:R-:W-:Y:S01]  /*22e10*/  MOV R8, 0x22e40 ;  /* 0x00022e4000087802 */ /* 0x000fe20000000f00 */
[----:B------:R-:W-:-:S07]  /*22e20*/  IMAD.U32 R11, RZ, RZ, UR4 ;  /* 0x00000004ff0b7e24 */ /* 0x000fce000f8e00ff */
[----:B------:R-:W-:Y:S05]  /*22e30*/  CALL.REL.NOINC `($__internal_0_$__cuda_sm20_rem_u64) ;  /* 0x0000003800e07944 */ /* 0x000fea0003c00000 */
.L_x_32:
[----:B------:R-:W-:Y:S05]  /*22e40*/  BSYNC.RECONVERGENT B0 ;  /* 0x0000000000007941 */ /* 0x000fea0003800200 */
.L_x_30:
        /* <DEDUP_REMOVED lines=35> */
.L_x_34:
[----:B------:R-:W-:Y:S01]  /*23080*/  IMAD.MOV.U32 R9, RZ, RZ, R19 ;  /* 0x000000ffff097224 */ /* 0x000fe200078e0013 */
[----:B------:R-:W-:Y:S01]  /*23090*/  MOV R13, UR5 ;  /* 0x00000005000d7c02 */ /* 0x000fe20008000f00 */
[----:B------:R-:W-:Y:S01]  /*230a0*/  IMAD.MOV.U32 R10, RZ, RZ, R12 ;  /* 0x000000ffff0a7224 */ /* 0x000fe200078e000c */
[----:B------:R-:W-:Y:S01]  /*230b0*/  MOV R8, 0x230e0 ;  /* 0x000230e000087802 */ /* 0x000fe20000000f00 */
[----:B------:R-:W-:-:S07]  /*230c0*/  IMAD.U32 R11, RZ, RZ, UR4 ;  /* 0x00000004ff0b7e24 */ /* 0x000fce000f8e00ff */
[----:B------:R-:W-:Y:S05]  /*230d0*/  CALL.REL.NOINC `($__internal_0_$__cuda_sm20_rem_u64) ;  /* 0x0000003800387944 */ /* 0x000fea0003c00000 */
.L_x_35:
[----:B------:R-:W-:Y:S05]  /*230e0*/  BSYNC.RECONVERGENT B0 ;  /* 0x0000000000007941 */ /* 0x000fea0003800200 */
.L_x_33:
        /* <DEDUP_REMOVED lines=35> */
.L_x_37:
[----:B------:R-:W-:Y:S01]  /*23320*/  IMAD.MOV.U32 R9, RZ, RZ, R19 ;  /* 0x000000ffff097224 */ /* 0x000fe200078e0013 */
[----:B------:R-:W-:Y:S01]  /*23330*/  MOV R13, UR5 ;  /* 0x00000005000d7c02 */ /* 0x000fe20008000f00 */
[----:B------:R-:W-:Y:S01]  /*23340*/  IMAD.MOV.U32 R10, RZ, RZ, R12 ;  /* 0x000000ffff0a7224 */ /* 0x000fe200078e000c */
[----:B------:R-:W-:Y:S01]  /*23350*/  MOV R8, 0x23380 ;  /* 0x0002338000087802 */ /* 0x000fe20000000f00 */
[----:B------:R-:W-:-:S07]  /*23360*/  IMAD.U32 R11, RZ, RZ, UR4 ;  /* 0x00000004ff0b7e24 */ /* 0x000fce000f8e00ff */
[----:B------:R-:W-:Y:S05]  /*23370*/  CALL.REL.NOINC `($__internal_0_$__cuda_sm20_rem_u64) ;  /* 0x0000003400907944 */ /* 0x000fea0003c00000 */
.L_x_38:
[----:B------:R-:W-:Y:S05]  /*23380*/  BSYNC.RECONVERGENT B0 ;  /* 0x0000000000007941 */ /* 0x000fea0003800200 */
.L_x_36:
        /* <DEDUP_REMOVED lines=35> */
.L_x_40:
[----:B------:R-:W-:Y:S01]  /*235c0*/  IMAD.MOV.U32 R9, RZ, RZ, R19 ;  /* 0x000000ffff097224 */ /* 0x000fe200078e0013 */
[----:B------:R-:W-:Y:S01]  /*235d0*/  MOV R13, UR5 ;  /* 0x00000005000d7c02 */ /* 0x000fe20008000f00 */
[----:B------:R-:W-:Y:S01]  /*235e0*/  IMAD.MOV.U32 R10, RZ, RZ, R12 ;  /* 0x000000ffff0a7224 */ /* 0x000fe200078e000c */
[----:B------:R-:W-:Y:S01]  /*235f0*/  MOV R8, 0x23620 ;  /* 0x0002362000087802 */ /* 0x000fe20000000f00 */
[----:B------:R-:W-:-:S07]  /*23600*/  IMAD.U32 R11, RZ, RZ, UR4 ;  /* 0x00000004ff0b7e24 */ /* 0x000fce000f8e00ff */
[----:B------:R-:W-:Y:S05]  /*23610*/  CALL.REL.NOINC `($__internal_0_$__cuda_sm20_rem_u64) ;  /* 0x0000003000e87944 */ /* 0x000fea0003c00000 */
.L_x_41:
[----:B------:R-:W-:Y:S05]  /*23620*/  BSYNC.RECONVERGENT B0 ;  /* 0x0000000000007941 */ /* 0x000fea0003800200 */
.L_x_39:
        /* <DEDUP_REMOVED lines=35> */
.L_x_43:
[----:B------:R-:W-:Y:S01]  /*23860*/  IMAD.MOV.U32 R9, RZ, RZ, R19 ;  /* 0x000000ffff097224 */ /* 0x000fe200078e0013 */
[----:B------:R-:W-:Y:S01]  /*23870*/  MOV R13, UR5 ;  /* 0x00000005000d7c02 */ /* 0x000fe20008000f00 */
[----:B------:R-:W-:Y:S01]  /*23880*/  IMAD.MOV.U32 R10, RZ, RZ, R12 ;  /* 0x000000ffff0a7224 */ /* 0x000fe200078e000c */
[----:B------:R-:W-:Y:S01]  /*23890*/  MOV R8, 0x238c0 ;  /* 0x000238c000087802 */ /* 0x000fe20000000f00 */
[----:B------:R-:W-:-:S07]  /*238a0*/  IMAD.U32 R11, RZ, RZ, UR4 ;  /* 0x00000004ff0b7e24 */ /* 0x000fce000f8e00ff */
[----:B------:R-:W-:Y:S05]  /*238b0*/  CALL.REL.NOINC `($__internal_0_$__cuda_sm20_rem_u64) ;  /* 0x0000003000407944 */ /* 0x000fea0003c00000 */
.L_x_44:
[----:B------:R-:W-:Y:S05]  /*238c0*/  BSYNC.RECONVERGENT B0 ;  /* 0x0000000000007941 */ /* 0x000fea0003800200 */
.L_x_42:
        /* <DEDUP_REMOVED lines=35> */
.L_x_46:
[----:B------:R-:W-:Y:S01]  /*23b00*/  IMAD.MOV.U32 R9, RZ, RZ, R19 ;  /* 0x000000ffff097224 */ /* 0x000fe200078e0013 */
[----:B------:R-:W-:Y:S01]  /*23b10*/  MOV R13, UR5 ;  /* 0x00000005000d7c02 */ /* 0x000fe20008000f00 */
[----:B------:R-:W-:Y:S01]  /*23b20*/  IMAD.MOV.U32 R10, RZ, RZ, R12 ;  /* 0x000000ffff0a7224 */ /* 0x000fe200078e000c */
[----:B------:R-:W-:Y:S01]  /*23b30*/  MOV R8, 0x23b60 ;  /* 0x00023b6000087802 */ /* 0x000fe20000000f00 */
[----:B------:R-:W-:-:S07]  /*23b40*/  IMAD.U32 R11, RZ, RZ, UR4 ;  /* 0x00000004ff0b7e24 */ /* 0x000fce000f8e00ff */
[----:B------:R-:W-:Y:S05]  /*23b50*/  CALL.REL.NOINC `($__internal_0_$__cuda_sm20_rem_u64) ;  /* 0x0000002c00987944 */ /* 0x000fea0003c00000 */
.L_x_47:
[----:B------:R-:W-:Y:S05]  /*23b60*/  BSYNC.RECONVERGENT B0 ;  /* 0x0000000000007941 */ /* 0x000fea0003800200 */
.L_x_45:
        /* <DEDUP_REMOVED lines=35> */
.L_x_49:
[----:B------:R-:W-:Y:S01]  /*23da0*/  IMAD.MOV.U32 R9, RZ, RZ, R19 ;  /* 0x000000ffff097224 */ /* 0x000fe200078e0013 */
[----:B------:R-:W-:Y:S01]  /*23db0*/  MOV R13, UR5 ;  /* 0x00000005000d7c02 */ /* 0x000fe20008000f00 */
[----:B------:R-:W-:Y:S01]  /*23dc0*/  IMAD.MOV.U32 R10, RZ, RZ, R12 ;  /* 0x000000ffff0a7224 */ /* 0x000fe200078e000c */
[----:B------:R-:W-:Y:S01]  /*23dd0*/  MOV R8, 0x23e00 ;  /* 0x00023e0000087802 */ /* 0x000fe20000000f00 */
[----:B------:R-:W-:-:S07]  /*23de0*/  IMAD.U32 R11, RZ, RZ, UR4 ;  /* 0x00000004ff0b7e24 */ /* 0x000fce000f8e00ff */
[----:B------:R-:W-:Y:S05]  /*23df0*/  CALL.REL.NOINC `($__internal_0_$__cuda_sm20_rem_u64) ;  /* 0x0000002800f07944 */ /* 0x000fea0003c00000 */
.L_x_50:
[----:B------:R-:W-:Y:S05]  /*23e00*/  BSYNC.RECONVERGENT B0 ;  /* 0x0000000000007941 */ /* 0x000fea0003800200 */
.L_x_48:
        /* <DEDUP_REMOVED lines=35> */
.L_x_52:
[----:B------:R-:W-:Y:S01]  /*24040*/  IMAD.MOV.U32 R9, RZ, RZ, R19 ;  /* 0x000000ffff097224 */ /* 0x000fe200078e0013 */
[----:B------:R-:W-:Y:S01]  /*24050*/  MOV R13, UR5 ;  /* 0x00000005000d7c02 */ /* 0x000fe20008000f00 */
[----:B------:R-:W-:Y:S01]  /*24060*/  IMAD.MOV.U32 R10, RZ, RZ, R12 ;  /* 0x000000ffff0a7224 */ /* 0x000fe200078e000c */
[----:B------:R-:W-:Y:S01]  /*24070*/  MOV R8, 0x240a0 ;  /* 0x000240a000087802 */ /* 0x000fe20000000f00 */
[----:B------:R-:W-:-:S07]  /*24080*/  IMAD.U32 R11, RZ, RZ, UR4 ;  /* 0x00000004ff0b7e24 */ /* 0x000fce000f8e00ff */
[----:B------:R-:W-:Y:S05]  /*24090*/  CALL.REL.NOINC `($__internal_0_$__cuda_sm20_rem_u64) ;  /* 0x0000002800487944 */ /* 0x000fea0003c00000 */
.L_x_53:
[----:B------:R-:W-:Y:S05]  /*240a0*/  BSYNC.RECONVERGENT B0 ;  /* 0x0000000000007941 */ /* 0x000fea0003800200 */
.L_x_51:
        /* <DEDUP_REMOVED lines=35> */
.L_x_55:
[----:B------:R-:W-:Y:S01]  /*242e0*/  IMAD.MOV.U32 R9, RZ, RZ, R19 ;  /* 0x000000ffff097224 */ /* 0x000fe200078e0013 */
[----:B------:R-:W-:Y:S01]  /*242f0*/  MOV R13, UR5 ;  /* 0x00000005000d7c02 */ /* 0x000fe20008000f00 */
[----:B------:R-:W-:Y:S01]  /*24300*/  IMAD.MOV.U32 R10, RZ, RZ, R12 ;  /* 0x000000ffff0a7224 */ /* 0x000fe200078e000c */
[----:B------:R-:W-:Y:S01]  /*24310*/  MOV R8, 0x24340 ;  /* 0x0002434000087802 */ /* 0x000fe20000000f00 */
[----:B------:R-:W-:-:S07]  /*24320*/  IMAD.U32 R11, RZ, RZ, UR4 ;  /* 0x00000004ff0b7e24 */ /* 0x000fce000f8e00ff */
[----:B------:R-:W-:Y:S05]  /*24330*/  CALL.REL.NOINC `($__internal_0_$__cuda_sm20_rem_u64) ;  /* 0x0000002400a07944 */ /* 0x000fea0003c00000 */
.L_x_56:
[----:B------:R-:W-:Y:S05]  /*24340*/  BSYNC.RECONVERGENT B0 ;  /* 0x0000000000007941 */ /* 0x000fea0003800200 */
.L_x_54:
        /* <DEDUP_REMOVED lines=35> */
.L_x_58:
[----:B------:R-:W-:Y:S01]  /*24580*/  IMAD.MOV.U32 R9, RZ, RZ, R19 ;  /* 0x000000ffff097224 */ /* 0x000fe200078e0013 */
[----:B------:R-:W-:Y:S01]  /*24590*/  MOV R13, UR5 ;  /* 0x00000005000d7c02 */ /* 0x000fe20008000f00 */
[----:B------:R-:W-:Y:S01]  /*245a0*/  IMAD.MOV.U32 R10, RZ, RZ, R12 ;  /* 0x000000ffff0a7224 */ /* 0x000fe200078e000c */
[----:B------:R-:W-:Y:S01]  /*245b0*/  MOV R8, 0x245e0 ;  /* 0x000245e000087802 */ /* 0x000fe20000000f00 */
[----:B------:R-:W-:-:S07]  /*245c0*/  IMAD.U32 R11, RZ, RZ, UR4 ;  /* 0x00000004ff0b7e24 */ /* 0x000fce000f8e00ff */
[----:B------:R-:W-:Y:S05]  /*245d0*/  CALL.REL.NOINC `($__internal_0_$__cuda_sm20_rem_u64) ;  /* 0x0000002000f87944 */ /* 0x000fea0003c00000 */
.L_x_59:
[----:B------:R-:W-:Y:S05]  /*245e0*/  BSYNC.RECONVERGENT B0 ;  /* 0x0000000000007941 */ /* 0x000fea0003800200 */
.L_x_57:
        /* <DEDUP_REMOVED lines=35> */
.L_x_61:
[----:B------:R-:W-:Y:S01]  /*24820*/  IMAD.MOV.U32 R9, RZ, RZ, R19 ;  /* 0x000000ffff097224 */ /* 0x000fe200078e0013 */
[----:B------:R-:W-:Y:S01]  /*24830*/  MOV R13, UR5 ;  /* 0x00000005000d7c02 */ /* 0x000fe20008000f00 */
[----:B------:R-:W-:Y:S01]  /*24840*/  IMAD.MOV.U32 R10, RZ, RZ, R12 ;  /* 0x000000ffff0a7224 */ /* 0x000fe200078e000c */
[----:B------:R-:W-:Y:S01]  /*24850*/  MOV R8, 0x24880 ;  /* 0x0002488000087802 */ /* 0x000fe20000000f00 */
[----:B------:R-:W-:-:S07]  /*24860*/  IMAD.U32 R11, RZ, RZ, UR4 ;  /* 0x00000004ff0b7e24 */ /* 0x000fce000f8e00ff */
[----:B------:R-:W-:Y:S05]  /*24870*/  CALL.REL.NOINC `($__internal_0_$__cuda_sm20_rem_u64) ;  /* 0x0000002000507944 */ /* 0x000fea0003c00000 */
.L_x_62:
[----:B------:R-:W-:Y:S05]  /*24880*/  BSYNC.RECONVERGENT B0 ;  /* 0x0000000000007941 */ /* 0x000fea0003800200 */
.L_x_60:
        /* <DEDUP_REMOVED lines=35> */
.L_x_64:
[----:B------:R-:W-:Y:S01]  /*24ac0*/  IMAD.MOV.U32 R9, RZ, RZ, R19 ;  /* 0x000000ffff097224 */ /* 0x000fe200078e0013 */
[----:B------:R-:W-:Y:S01]  /*24ad0*/  MOV R13, UR5 ;  /* 0x00000005000d7c02 */ /* 0x000fe20008000f00 */
[----:B------:R-:W-:Y:S01]  /*24ae0*/  IMAD.MOV.U32 R10, RZ, RZ, R12 ;  /* 0x000000ffff0a7224 */ /* 0x000fe200078e000c */
[----:B------:R-:W-:Y:S01]  /*24af0*/  MOV R8, 0x24b20 ;  /* 0x00024b2000087802 */ /* 0x000fe20000000f00 */
[----:B------:R-:W-:-:S07]  /*24b00*/  IMAD.U32 R11, RZ, RZ, UR4 ;  /* 0x00000004ff0b7e24 */ /* 0x000fce000f8e00ff */
[----:B------:R-:W-:Y:S05]  /*24b10*/  CALL.REL.NOINC `($__internal_0_$__cuda_sm20_rem_u64) ;  /* 0x0000001c00a87944 */ /* 0x000fea0003c00000 */
.L_x_65:
[----:B------:R-:W-:Y:S05]  /*24b20*/  BSYNC.RECONVERGENT B0 ;  /* 0x0000000000007941 */ /* 0x000fea0003800200 */
.L_x_63:
        /* <DEDUP_REMOVED lines=35> */
.L_x_67:
[----:B------:R-:W-:Y:S01]  /*24d60*/  IMAD.MOV.U32 R9, RZ, RZ, R19 ;  /* 0x000000ffff097224 */ /* 0x000fe200078e0013 */
[----:B------:R-:W-:Y:S01]  /*24d70*/  MOV R13, UR5 ;  /* 0x00000005000d7c02 */ /* 0x000fe20008000f00 */
[----:B------:R-:W-:Y:S01]  /*24d80*/  IMAD.MOV.U32 R10, RZ, RZ, R12 ;  /* 0x000000ffff0a7224 */ /* 0x000fe200078e000c */
[----:B------:R-:W-:Y:S01]  /*24d90*/  MOV R8, 0x24dc0 ;  /* 0x00024dc000087802 */ /* 0x000fe20000000f00 */
[----:B------:R-:W-:-:S07]  /*24da0*/  IMAD.U32 R11, RZ, RZ, UR4 ;  /* 0x00000004ff0b7e24 */ /* 0x000fce000f8e00ff */
[----:B------:R-:W-:Y:S05]  /*24db0*/  CALL.REL.NOINC `($__internal_0_$__cuda_sm20_rem_u64) ;  /* 0x0000001c00007944 */ /* 0x000fea0003c00000 */
.L_x_68:
[----:B------:R-:W-:Y:S05]  /*24dc0*/  BSYNC.RECONVERGENT B0 ;  /* 0x0000000000007941 */ /* 0x000fea0003800200 */
.L_x_66:
        /* <DEDUP_REMOVED lines=35> */
.L_x_70:
[----:B------:R-:W-:Y:S01]  /*25000*/  IMAD.MOV.U32 R9, RZ, RZ, R19 ;  /* 0x000000ffff097224 */ /* 0x000fe200078e0013 */
[----:B------:R-:W-:Y:S01]  /*25010*/  MOV R13, UR5 ;  /* 0x00000005000d7c02 */ /* 0x000fe20008000f00 */
[----:B------:R-:W-:Y:S01]  /*25020*/  IMAD.MOV.U32 R10, RZ, RZ, R12 ;  /* 0x000000ffff0a7224 */ /* 0x000fe200078e000c */
[----:B------:R-:W-:Y:S01]  /*25030*/  MOV R8, 0x25060 ;  /* 0x0002506000087802 */ /* 0x000fe20000000f00 */
[----:B------:R-:W-:-:S07]  /*25040*/  IMAD.U32 R11, RZ, RZ, UR4 ;  /* 0x00000004ff0b7e24 */ /* 0x000fce000f8e00ff */
[----:B------:R-:W-:Y:S05]  /*25050*/  CALL.REL.NOINC `($__internal_0_$__cuda_sm20_rem_u64) ;  /* 0x0000001800587944 */ /* 0x000fea0003c00000 */
.L_x_71:
[----:B------:R-:W-:Y:S05]  /*25060*/  BSYNC.RECONVERGENT B0 ;  /* 0x0000000000007941 */ /* 0x000fea0003800200 */
.L_x_69:
        /* <DEDUP_REMOVED lines=35> */
.L_x_73:
[----:B------:R-:W-:Y:S01]  /*252a0*/  IMAD.MOV.U32 R9, RZ, RZ, R19 ;  /* 0x000000ffff097224 */ /* 0x000fe200078e0013 */
[----:B------:R-:W-:Y:S01]  /*252b0*/  MOV R13, UR5 ;  /* 0x00000005000d7c02 */ /* 0x000fe20008000f00 */
[----:B------:R-:W-:Y:S01]  /*252c0*/  IMAD.MOV.U32 R10, RZ, RZ, R12 ;  /* 0x000000ffff0a7224 */ /* 0x000fe200078e000c */
[----:B------:R-:W-:Y:S01]  /*252d0*/  MOV R8, 0x25300 ;  /* 0x0002530000087802 */ /* 0x000fe20000000f00 */
[----:B------:R-:W-:-:S07]  /*252e0*/  IMAD.U32 R11, RZ, RZ, UR4 ;  /* 0x00000004ff0b7e24 */ /* 0x000fce000f8e00ff */
[----:B------:R-:W-:Y:S05]  /*252f0*/  CALL.REL.NOINC `($__internal_0_$__cuda_sm20_rem_u64) ;  /* 0x0000001400b07944 */ /* 0x000fea0003c00000 */
.L_x_74:
[----:B------:R-:W-:Y:S05]  /*25300*/  BSYNC.RECONVERGENT B0 ;  /* 0x0000000000007941 */ /* 0x000fea0003800200 */
.L_x_72:
        /* <DEDUP_REMOVED lines=35> */
.L_x_76:
[----:B------:R-:W-:Y:S01]  /*25540*/  IMAD.MOV.U32 R9, RZ, RZ, R19 ;  /* 0x000000ffff097224 */ /* 0x000fe200078e0013 */
[----:B------:R-:W-:Y:S01]  /*25550*/  MOV R13, UR5 ;  /* 0x00000005000d7c02 */ /* 0x000fe20008000f00 */
[----:B------:R-:W-:Y:S01]  /*25560*/  IMAD.MOV.U32 R10, RZ, RZ, R12 ;  /* 0x000000ffff0a7224 */ /* 0x000fe200078e000c */
[----:B------:R-:W-:Y:S01]  /*25570*/  MOV R8, 0x255a0 ;  /* 0x000255a000087802 */ /* 0x000fe20000000f00 */
[----:B------:R-:W-:-:S07]  /*25580*/  IMAD.U32 R11, RZ, RZ, UR4 ;  /* 0x00000004ff0b7e24 */ /* 0x000fce000f8e00ff */
[----:B------:R-:W-:Y:S05]  /*25590*/  CALL.REL.NOINC `($__internal_0_$__cuda_sm20_rem_u64) ;  /* 0x0000001400087944 */ /* 0x000fea0003c00000 */
.L_x_77:
[----:B------:R-:W-:Y:S05]  /*255a0*/  BSYNC.RECONVERGENT B0 ;  /* 0x0000000000007941 */ /* 0x000fea0003800200 */
.L_x_75:
        /* <DEDUP_REMOVED lines=35> */
.L_x_79:
[----:B------:R-:W-:Y:S01]  /*257e0*/  IMAD.MOV.U32 R9, RZ, RZ, R19 ;  /* 0x000000ffff097224 */ /* 0x000fe200078e0013 */
[----:B------:R-:W-:Y:S01]  /*257f0*/  MOV R13, UR5 ;  /* 0x00000005000d7c02 */ /* 0x000fe20008000f00 */
[----:B------:R-:W-:Y:S01]  /*25800*/  IMAD.MOV.U32 R10, RZ, RZ, R12 ;  /* 0x000000ffff0a7224 */ /* 0x000fe200078e000c */
[----:B------:R-:W-:Y:S01]  /*25810*/  MOV R8, 0x25840 ;  /* 0x0002584000087802 */ /* 0x000fe20000000f00 */
[----:B------:R-:W-:-:S07]  /*25820*/  IMAD.U32 R11, RZ, RZ, UR4 ;  /* 0x00000004ff0b7e24 */ /* 0x000fce000f8e00ff */
[----:B------:R-:W-:Y:S05]  /*25830*/  CALL.REL.NOINC `($__internal_0_$__cuda_sm20_rem_u64) ;  /* 0x0000001000607944 */ /* 0x000fea0003c00000 */
.L_x_80:
[----:B------:R-:W-:Y:S05]  /*25840*/  BSYNC.RECONVERGENT B0 ;  /* 0x0000000000007941 */ /* 0x000fea0003800200 */
.L_x_78:
        /* <DEDUP_REMOVED lines=35> */
.L_x_82:
[----:B------:R-:W-:Y:S01]  /*25a80*/  IMAD.MOV.U32 R9, RZ, RZ, R19 ;  /* 0x000000ffff097224 */ /* 0x000fe200078e0013 */
[----:B------:R-:W-:Y:S01]  /*25a90*/  MOV R13, UR5 ;  /* 0x00000005000d7c02 */ /* 0x000fe20008000f00 */
[----:B------:R-:W-:Y:S01]  /*25aa0*/  IMAD.MOV.U32 R10, RZ, RZ, R12 ;  /* 0x000000ffff0a7224 */ /* 0x000fe200078e000c */
[----:B------:R-:W-:Y:S01]  /*25ab0*/  MOV R8, 0x25ae0 ;  /* 0x00025ae000087802 */ /* 0x000fe20000000f00 */
[----:B------:R-:W-:-:S07]  /*25ac0*/  IMAD.U32 R11, RZ, RZ, UR4 ;  /* 0x00000004ff0b7e24 */ /* 0x000fce000f8e00ff */
[----:B------:R-:W-:Y:S05]  /*25ad0*/  CALL.REL.NOINC `($__internal_0_$__cuda_sm20_rem_u64) ;  /* 0x0000000c00b87944 */ /* 0x000fea0003c00000 */
.L_x_83:
[----:B------:R-:W-:Y:S05]  /*25ae0*/  BSYNC.RECONVERGENT B0 ;  /* 0x0000000000007941 */ /* 0x000fea0003800200 */
.L_x_81:
        /* <DEDUP_REMOVED lines=35> */
.L_x_85:
[----:B------:R-:W-:Y:S01]  /*25d20*/  IMAD.MOV.U32 R9, RZ, RZ, R19 ;  /* 0x000000ffff097224 */ /* 0x000fe200078e0013 */
[----:B------:R-:W-:Y:S01]  /*25d30*/  MOV R13, UR5 ;  /* 0x00000005000d7c02 */ /* 0x000fe20008000f00 */
[----:B------:R-:W-:Y:S01]  /*25d40*/  IMAD.MOV.U32 R10, RZ, RZ, R12 ;  /* 0x000000ffff0a7224 */ /* 0x000fe200078e000c */
[----:B------:R-:W-:Y:S01]  /*25d50*/  MOV R8, 0x25d80 ;  /* 0x00025d8000087802 */ /* 0x000fe20000000f00 */
[----:B------:R-:W-:-:S07]  /*25d60*/  IMAD.U32 R11, RZ, RZ, UR4 ;  /* 0x00000004ff0b7e24 */ /* 0x000fce000f8e00ff */
[----:B------:R-:W-:Y:S05]  /*25d70*/  CALL.REL.NOINC `($__internal_0_$__cuda_sm20_rem_u64) ;  /* 0x0000000c00107944 */ /* 0x000fea0003c00000 */
.L_x_86:
[----:B------:R-:W-:Y:S05]  /*25d80*/  BSYNC.RECONVERGENT B0 ;  /* 0x0000000000007941 */ /* 0x000fea0003800200 */
.L_x_84:
        /* <DEDUP_REMOVED lines=35> */
.L_x_88:
[----:B------:R-:W-:Y:S01]  /*25fc0*/  IMAD.MOV.U32 R9, RZ, RZ, R19 ;  /* 0x000000ffff097224 */ /* 0x000fe200078e0013 */
[----:B------:R-:W-:Y:S01]  /*25fd0*/  MOV R13, UR5 ;  /* 0x00000005000d7c02 */ /* 0x000fe20008000f00 */
[----:B------:R-:W-:Y:S01]  /*25fe0*/  IMAD.MOV.U32 R10, RZ, RZ, R12 ;  /* 0x000000ffff0a7224 */ /* 0x000fe200078e000c */
[----:B------:R-:W-:Y:S01]  /*25ff0*/  MOV R8, 0x26020 ;  /* 0x0002602000087802 */ /* 0x000fe20000000f00 */
[----:B------:R-:W-:-:S07]  /*26000*/  IMAD.U32 R11, RZ, RZ, UR4 ;  /* 0x00000004ff0b7e24 */ /* 0x000fce000f8e00ff */
[----:B------:R-:W-:Y:S05]  /*26010*/  CALL.REL.NOINC `($__internal_0_$__cuda_sm20_rem_u64) ;  /* 0x0000000800687944 */ /* 0x000fea0003c00000 */
.L_x_89:
[----:B------:R-:W-:Y:S05]  /*26020*/  BSYNC.RECONVERGENT B0 ;  /* 0x0000000000007941 */ /* 0x000fea0003800200 */
.L_x_87:
        /* <DEDUP_REMOVED lines=35> */
.L_x_91:
[----:B------:R-:W-:Y:S01]  /*26260*/  IMAD.MOV.U32 R9, RZ, RZ, R19 ;  /* 0x000000ffff097224 */ /* 0x000fe200078e0013 */
[----:B------:R-:W-:Y:S01]  /*26270*/  MOV R13, UR5 ;  /* 0x00000005000d7c02 */ /* 0x000fe20008000f00 */
[----:B------:R-:W-:Y:S01]  /*26280*/  IMAD.MOV.U32 R10, RZ, RZ, R12 ;  /* 0x000000ffff0a7224 */ /* 0x000fe200078e000c */
[----:B------:R-:W-:Y:S01]  /*26290*/  MOV R8, 0x262c0 ;  /* 0x000262c000087802 */ /* 0x000fe20000000f00 */
[----:B------:R-:W-:-:S07]  /*262a0*/  IMAD.U32 R11, RZ, RZ, UR4 ;  /* 0x00000004ff0b7e24 */ /* 0x000fce000f8e00ff */
[----:B------:R-:W-:Y:S05]  /*262b0*/  CALL.REL.NOINC `($__internal_0_$__cuda_sm20_rem_u64) ;  /* 0x0000000400c07944 */ /* 0x000fea0003c00000 */
.L_x_92:
[----:B------:R-:W-:Y:S05]  /*262c0*/  BSYNC.RECONVERGENT B0 ;  /* 0x0000000000007941 */ /* 0x000fea0003800200 */
.L_x_90:
        /* <DEDUP_REMOVED lines=35> */
.L_x_94:
[----:B------:R-:W-:Y:S01]  /*26500*/  IMAD.MOV.U32 R9, RZ, RZ, R19 ;  /* 0x000000ffff097224 */ /* 0x000fe200078e0013 */
[----:B------:R-:W-:Y:S01]  /*26510*/  MOV R13, UR5 ;  /* 0x00000005000d7c02 */ /* 0x000fe20008000f00 */
[----:B------:R-:W-:Y:S01]  /*26520*/  IMAD.MOV.U32 R10, RZ, RZ, R12 ;  /* 0x000000ffff0a7224 */ /* 0x000fe200078e000c */
[----:B------:R-:W-:Y:S01]  /*26530*/  MOV R8, 0x26560 ;  /* 0x0002656000087802 */ /* 0x000fe20000000f00 */
[----:B------:R-:W-:-:S07]  /*26540*/  IMAD.U32 R11, RZ, RZ, UR4 ;  /* 0x00000004ff0b7e24 */ /* 0x000fce000f8e00ff */
[----:B------:R-:W-:Y:S05]  /*26550*/  CALL.REL.NOINC `($__internal_0_$__cuda_sm20_rem_u64) ;  /* 0x0000000400187944 */ /* 0x000fea0003c00000 */
.L_x_95:
[----:B------:R-:W-:Y:S05]  /*26560*/  BSYNC.RECONVERGENT B0 ;  /* 0x0000000000007941 */ /* 0x000fea0003800200 */
.L_x_93:
        /* <DEDUP_REMOVED lines=35> */
.L_x_97:
[----:B------:R-:W-:Y:S01]  /*267a0*/  IMAD.U32 R11, RZ, RZ, UR4 ;  /* 0x00000004ff0b7e24 */ /* 0x000fe2000f8e00ff */
[----:B------:R-:W-:Y:S01]  /*267b0*/  MOV R8, 0x267e0 ;  /* 0x000267e000087802 */ /* 0x000fe20000000f00 */
[----:B------:R-:W-:-:S07]  /*267c0*/  IMAD.U32 R13, RZ, RZ, UR5 ;  /* 0x00000005ff0d7e24 */ /* 0x000fce000f8e00ff */
[----:B------:R-:W-:Y:S05]  /*267d0*/  CALL.REL.NOINC `($__internal_0_$__cuda_sm20_rem_u64) ;  /* 0x0000000000787944 */ /* 0x000fea0003c00000 */
.L_x_98:
[----:B------:R-:W-:Y:S05]  /*267e0*/  BSYNC.RECONVERGENT B0 ;  /* 0x0000000000007941 */ /* 0x000fea0003800200 */
.L_x_96:
        /* <DEDUP_REMOVED lines=10> */
[----:B------:R-:W0:Y:S01]  /*26890*/  S2R R7, SR_LANEID ;  /* 0x0000000000077919 */ /* 0x000e220000000000 */
[----:B------:R-:W-:Y:S01]  /*268a0*/  VOTEU.ANY UR4, UPT, PT ;  /* 0x0000000000047886 */ /* 0x000fe200038e0100 */
[----:B------:R-:W1:Y:S01]  /*268b0*/  LDC.64 R2, c[0x0][0x3a8] ;  /* 0x0000ea00ff027b82 */ /* 0x000e620000000a00 */
[----:B------:R-:W0:Y:S08]  /*268c0*/  FLO.U32 R0, UR4 ;  /* 0x0000000400007d00 */ /* 0x000e3000080e0000 */
[----:B------:R-:W1:Y:S01]  /*268d0*/  POPC R5, UR4 ;  /* 0x0000000400057d09 */ /* 0x000e620008000000 */
[----:B0-----:R-:W-:-:S13]  /*268e0*/  ISETP.EQ.U32.AND P0, PT, R0, R7, PT ;  /* 0x000000070000720c */ /* 0x001fda0003f02070 */
[----:B-1----:R-:W2:Y:S01]  /*268f0*/  @P0 ATOMG.E.ADD.STRONG.GPU PT, R3, desc[UR6][R2.64], R5 ;  /* 0x80000005020309a8 */ /* 0x002ea200081ef106 */
[----:B------:R-:W0:Y:S02]  /*26900*/  S2R R4, SR_LTMASK ;  /* 0x0000000000047919 */ /* 0x000e240000003900 */
[----:B0-----:R-:W-:-:S06]  /*26910*/  LOP3.LUT R4, R4, UR4, RZ, 0xc0, !PT ;  /* 0x0000000404047c12 */ /* 0x001fcc000f8ec0ff */
[----:B------:R-:W0:Y:S01]  /*26920*/  POPC R4, R4 ;  /* 0x0000000400047309 */ /* 0x000e220000000000 */
[----:B--2---:R-:W0:Y:S02]  /*26930*/  SHFL.IDX PT, R7, R3, R0, 0x1f ;  /* 0x00001f0003077589 */ /* 0x004e2400000e0000 */
[----:B0-----:R-:W-:-:S05]  /*26940*/  IMAD.IADD R7, R7, 0x1, R4 ;  /* 0x0000000107077824 */ /* 0x001fca00078e0204 */
[----:B------:R-:W-:-:S13]  /*26950*/  ISETP.GT.AND P0, PT, R7, 0x3ff, PT ;  /* 0x000003ff0700780c */ /* 0x000fda0003f04270 */
[----:B------:R-:W-:Y:S05]  /*26960*/  @P0 EXIT ;  /* 0x000000000000094d */ /* 0x000fea0003800000 */
[----:B------:R-:W2:Y:S01]  /*26970*/  LDL.64 R4, [R1+0x20] ;  /* 0x0000200001047983 */ /* 0x000ea20000100a00 */
[----:B------:R-:W0:Y:S02]  /*26980*/  LDC.64 R2, c[0x0][0x3a0] ;  /* 0x0000e800ff027b82 */ /* 0x000e240000000a00 */
[----:B0-----:R-:W-:-:S05]  /*26990*/  IMAD.WIDE R2, R7, 0x8, R2 ;  /* 0x0000000807027825 */ /* 0x001fca00078e0202 */
[----:B--2---:R-:W-:Y:S01]  /*269a0*/  STG.E.64 desc[UR6][R2.64], R4 ;  /* 0x0000000402007986 */ /* 0x004fe2000c101b06 */
[----:B------:R-:W-:Y:S05]  /*269b0*/  EXIT ;  /* 0x000000000000794d */ /* 0x000fea0003800000 */
        .weak           $__internal_0_$__cuda_sm20_rem_u64
        .type           $__internal_0_$__cuda_sm20_rem_u64,@function
        .size           $__internal_0_$__cuda_sm20_rem_u64,(.L_x_100 - $__internal_0_$__cuda_sm20_rem_u64)
$__internal_0_$__cuda_sm20_rem_u64:
[----:B------:R-:W-:Y:S01]  /*269c0*/  MOV R6, R11 ;  /* 0x0000000b00067202 */ /* 0x000fe20000000f00 */
[----:B------:R-:W-:-:S05]  /*269d0*/  IMAD.MOV.U32 R7, RZ, RZ, R13 ;  /* 0x000000ffff077224 */ /* 0x000fca00078e000d */
[----:B------:R-:W0:Y:S08]  /*269e0*/  I2F.U64.RP R6, R6 ;  /* 0x0000000600067312 */ /* 0x000e300000309000 */
[----:B0-----:R-:W0:Y:S02]  /*269f0*/  MUFU.RCP R2, R6 ;  /* 0x0000000600027308 */ /* 0x001e240000001000 */
[----:B0-----:R-:W-:-:S06]  /*26a00*/  VIADD R2, R2, 0x1ffffffe ;  /* 0x1ffffffe02027836 */ /* 0x001fcc0000000000 */
[----:B------:R-:W0:Y:S02]  /*26a10*/  F2I.U64.TRUNC R2, R2 ;  /* 0x0000000200027311 */ /* 0x000e24000020d800 */
[----:B0-----:R-:W-:-:S04]  /*26a20*/  IMAD.WIDE.U32 R4, R2, R11, RZ ;  /* 0x0000000b02047225 */ /* 0x001fc800078e00ff */
[----:B------:R-:W-:Y:S01]  /*26a30*/  IMAD R5, R2, R13, R5 ;  /* 0x0000000d02057224 */ /* 0x000fe200078e0205 */
[----:B------:R-:W-:-:S03]  /*26a40*/  IADD3 R15, P0, PT, RZ, -R4, RZ ;  /* 0x80000004ff0f7210 */ /* 0x000fc60007f1e0ff */
[----:B------:R-:W-:Y:S02]  /*26a50*/  IMAD R5, R3, R11, R5 ;  /* 0x0000000b03057224 */ /* 0x000fe400078e0205 */
[----:B------:R-:W-:-:S04]  /*26a60*/  IMAD.HI.U32 R4, R2, R15, RZ ;  /* 0x0000000f02047227 */ /* 0x000fc800078e00ff */
[----:B------:R-:W-:Y:S01]  /*26a70*/  IMAD.X R17, RZ, RZ, ~R5, P0 ;  /* 0x000000ffff117224 */ /* 0x000fe200000e0e05 */
[----:B------:R-:W-:-:S03]  /*26a80*/  MOV R5, R2 ;  /* 0x0000000200057202 */ /* 0x000fc60000000f00 */
[-C--:B------:R-:W-:Y:S02]  /*26a90*/  IMAD R7, R3, R17.reuse, RZ ;  /* 0x0000001103077224 */ /* 0x080fe400078e02ff */
[----:B------:R-:W-:-:S04]  /*26aa0*/  IMAD.WIDE.U32 R4, P0, R2, R17, R4 ;  /* 0x0000001102047225 */ /* 0x000fc80007800004 */
[----:B------:R-:W-:-:S04]  /*26ab0*/  IMAD.HI.U32 R17, R3, R17, RZ ;  /* 0x0000001103117227 */ /* 0x000fc800078e00ff */
[----:B------:R-:W-:-:S05]  /*26ac0*/  IMAD.HI.U32 R4, P1, R3, R15, R4 ;  /* 0x0000000f03047227 */ /* 0x000fca0007820004 */
[----:B------:R-:W-:Y:S01]  /*26ad0*/  IADD3 R5, P2, PT, R7, R4, RZ ;  /* 0x0000000407057210 */ /* 0x000fe20007f5e0ff */
[----:B------:R-:W-:-:S04]  /*26ae0*/  IMAD.X R4, R17, 0x1, R3, P0 ;  /* 0x0000000111047824 */ /* 0x000fc800000e0603 */
[----:B------:R-:W-:Y:S01]  /*26af0*/  IMAD.WIDE.U32 R2, R5, R11, RZ ;  /* 0x0000000b05027225 */ /* 0x000fe200078e00ff */
[----:B------:R-:W-:-:S03]  /*26b00*/  IADD3.X R7, PT, PT, RZ, RZ, R4, P2, P1 ;  /* 0x000000ffff077210 */ /* 0x000fc600017e2404 */
[----:B------:R-:W-:Y:S01]  /*26b10*/  IMAD R4, R5, R13, R3 ;  /* 0x0000000d05047224 */ /* 0x000fe200078e0203 */
[----:B------:R-:W-:-:S03]  /*26b20*/  IADD3 R3, P0, PT, RZ, -R2, RZ ;  /* 0x80000002ff037210 */ /* 0x000fc60007f1e0ff */
[----:B------:R-:W-:Y:S02]  /*26b30*/  IMAD R2, R7, R11, R4 ;  /* 0x0000000b07027224 */ /* 0x000fe400078e0204 */
[----:B------:R-:W-:-:S04]  /*26b40*/  IMAD.HI.U32 R4, R5, R3, RZ ;  /* 0x0000000305047227 */ /* 0x000fc800078e00ff */
[----:B------:R-:W-:-:S04]  /*26b50*/  IMAD.X R2, RZ, RZ, ~R2, P0 ;  /* 0x000000ffff027224 */ /* 0x000fc800000e0e02 */
[----:B------:R-:W-:-:S04]  /*26b60*/  IMAD.WIDE.U32 R4, P0, R5, R2, R4 ;  /* 0x0000000205047225 */ /* 0x000fc80007800004 */
[C---:B------:R-:W-:Y:S02]  /*26b70*/  IMAD R6, R7.reuse, R2, RZ ;  /* 0x0000000207067224 */ /* 0x040fe400078e02ff */
[----:B------:R-:W-:-:S04]  /*26b80*/  IMAD.HI.U32 R5, P1, R7, R3, R4 ;  /* 0x0000000307057227 */ /* 0x000fc80007820004 */
[----:B------:R-:W-:Y:S02]  /*26b90*/  HFMA2 R3, -RZ, RZ, 0, 0 ;  /* 0x00000000ff037431 */ /* 0x000fe400000001ff */
[----:B------:R-:W-:Y:S01]  /*26ba0*/  IMAD.HI.U32 R2, R7, R2, RZ ;  /* 0x0000000207027227 */ /* 0x000fe200078e00ff */
[----:B------:R-:W-:-:S03]  /*26bb0*/  IADD3 R5, P2, PT, R6, R5, RZ ;  /* 0x0000000506057210 */ /* 0x000fc60007f5e0ff */
[----:B------:R-:W-:Y:S02]  /*26bc0*/  IMAD.X R7, R2, 0x1, R7, P0 ;  /* 0x0000000102077824 */ /* 0x000fe400000e0607 */
[----:B------:R-:W-:-:S03]  /*26bd0*/  IMAD.HI.U32 R2, R5, R9, RZ ;  /* 0x0000000905027227 */ /* 0x000fc600078e00ff */
[----:B------:R-:W-:Y:S01]  /*26be0*/  IADD3.X R7, PT, PT, RZ, RZ, R7, P2, P1 ;  /* 0x000000ffff077210 */ /* 0x000fe200017e2407 */
[----:B------:R-:W-:-:S04]  /*26bf0*/  IMAD.WIDE.U32 R2, R5, R10, R2 ;  /* 0x0000000a05027225 */ /* 0x000fc800078e0002 */
[C---:B------:R-:W-:Y:S02]  /*26c00*/  IMAD R5, R7.reuse, R10, RZ ;  /* 0x0000000a07057224 */ /* 0x040fe400078e02ff */
[----:B------:R-:W-:-:S04]  /*26c10*/  IMAD.HI.U32 R2, P0, R7, R9, R2 ;  /* 0x0000000907027227 */ /* 0x000fc80007800002 */
[----:B------:R-:W-:Y:S01]  /*26c20*/  IMAD.HI.U32 R4, R7, R10, RZ ;  /* 0x0000000a07047227 */ /* 0x000fe200078e00ff */
[----:B------:R-:W-:-:S03]  /*26c30*/  IADD3 R5, P1, PT, R5, R2, RZ ;  /* 0x0000000205057210 */ /* 0x000fc60007f3e0ff */
[----:B------:R-:W-:Y:S02]  /*26c40*/  IMAD.X R4, RZ, RZ, R4, P0 ;  /* 0x000000ffff047224 */ /* 0x000fe400000e0604 */
[----:B------:R-:W-:-:S04]  /*26c50*/  IMAD.WIDE.U32 R2, R5, R11, RZ ;  /* 0x0000000b05027225 */ /* 0x000fc800078e00ff */
[----:B------:R-:W-:Y:S01]  /*26c60*/  IMAD.X R4, RZ, RZ, R4, P1 ;  /* 0x000000ffff047224 */ /* 0x000fe200008e0604 */
[----:B------:R-:W-:Y:S01]  /*26c70*/  IADD3 R2, P1, PT, -R2, R9, RZ ;  /* 0x0000000902027210 */ /* 0x000fe20007f3e1ff */
[----:B------:R-:W-:Y:S02]  /*26c80*/  IMAD R5, R5, R13, R3 ;  /* 0x0000000d05057224 */ /* 0x000fe400078e0203 */
[----:B------:R-:W-:Y:S01]  /*26c90*/  IMAD.MOV.U32 R9, RZ, RZ, 0x0 ;  /* 0x00000000ff097424 */ /* 0x000fe200078e00ff */
[-C--:B------:R-:W-:Y:S01]  /*26ca0*/  ISETP.GE.U32.AND P0, PT, R2, R11.reuse, PT ;  /* 0x0000000b0200720c */ /* 0x080fe20003f06070 */
[----:B------:R-:W-:-:S04]  /*26cb0*/  IMAD R4, R4, R11, R5 ;  /* 0x0000000b04047224 */ /* 0x000fc800078e0205 */
[----:B------:R-:W-:Y:S01]  /*26cc0*/  IMAD.X R10, R10, 0x1, ~R4, P1 ;  /* 0x000000010a0a7824 */ /* 0x000fe200008e0e04 */
[----:B------:R-:W-:-:S04]  /*26cd0*/  IADD3 R4, P1, PT, -R11, R2, RZ ;  /* 0x000000020b047210 */ /* 0x000fc80007f3e1ff */
[----:B------:R-:W-:Y:S02]  /*26ce0*/  ISETP.GE.U32.AND.EX P0, PT, R10, R13, PT, P0 ;  /* 0x0000000d0a00720c */ /* 0x000fe40003f06100 */
[----:B------:R-:W-:Y:S02]  /*26cf0*/  IADD3.X R6, PT, PT, ~R13, R10, RZ, P1, !PT ;  /* 0x0000000a0d067210 */ /* 0x000fe40000ffe5ff */
[----:B------:R-:W-:Y:S02]  /*26d00*/  SEL R4, R4, R2, P0 ;  /* 0x0000000204047207 */ /* 0x000fe40000000000 */
[----:B------:R-:W-:Y:S02]  /*26d10*/  SEL R6, R6, R10, P0 ;  /* 0x0000000a06067207 */ /* 0x000fe40000000000 */
[----:B------:R-:W-:Y:S02]  /*26d20*/  IADD3 R2, P2, PT, -R11, R4, RZ ;  /* 0x000000040b027210 */ /* 0x000fe40007f5e1ff */
[----:B------:R-:W-:-:S02]  /*26d30*/  ISETP.GE.U32.AND P0, PT, R4, R11, PT ;  /* 0x0000000b0400720c */ /* 0x000fc40003f06070 */
[----:B------:R-:W-:Y:S01]  /*26d40*/  ISETP.NE.U32.AND P1, PT, R11, RZ, PT ;  /* 0x000000ff0b00720c */ /* 0x000fe20003f25070 */
[C---:B------:R-:W-:Y:S01]  /*26d50*/  IMAD.X R3, R6.reuse, 0x1, ~R13, P2 ;  /* 0x0000000106037824 */ /* 0x040fe200010e0e0d */
[----:B------:R-:W-:Y:S02]  /*26d60*/  ISETP.GE.U32.AND.EX P0, PT, R6, R13, PT, P0 ;  /* 0x0000000d0600720c */ /* 0x000fe40003f06100 */
[----:B------:R-:W-:Y:S02]  /*26d70*/  ISETP.NE.AND.EX P1, PT, R13, RZ, PT, P1 ;  /* 0x000000ff0d00720c */ /* 0x000fe40003f25310 */
[----:B------:R-:W-:Y:S02]  /*26d80*/  SEL R2, R2, R4, P0 ;  /* 0x0000000402027207 */ /* 0x000fe40000000000 */
[----:B------:R-:W-:Y:S02]  /*26d90*/  SEL R3, R3, R6, P0 ;  /* 0x0000000603037207 */ /* 0x000fe40000000000 */
[----:B------:R-:W-:-:S02]  /*26da0*/  SEL R2, R2, 0xffffffff, P1 ;  /* 0xffffffff02027807 */ /* 0x000fc40000800000 */
[----:B------:R-:W-:Y:S01]  /*26db0*/  SEL R3, R3, 0xffffffff, P1 ;  /* 0xffffffff03037807 */ /* 0x000fe20000800000 */
[----:B------:R-:W-:Y:S06]  /*26dc0*/  RET.REL.NODEC R8 `(_Z23akm_search_kernel_rangeyPKhmiPyPi) ;  /* 0xfffffd90088c7950 */ /* 0x000fec0003c3ffff */
.L_x_99:
[----:B------:R-:W-:-:S00]  /*26dd0*/  BRA `(.L_x_99) ;  /* 0xfffffffc00fc7947 */ /* 0x000fc0000383ffff */
[----:B------:R-:W-:-:S00]  /*26de0*/  NOP ;  /* 0x0000000000007918 */ /* 0x000fc00000000000 */
        /* <DEDUP_REMOVED lines=9> */
.L_x_100:


//--------------------- .nv.global.init           --------------------------
	.section	.nv.global.init,"aw",@progbits
	.align	4
.nv.global.init:
	.type		mrg32k3aM1SubSeq,@object
	.size		mrg32k3aM1SubSeq,(mrg32k3aM2SubSeq - mrg32k3aM1SubSeq)
mrg32k3aM1SubSeq:
        /* <DEDUP_REMOVED lines=126> */
	.type		mrg32k3aM2SubSeq,@object
	.size		mrg32k3aM2SubSeq,(mrg32k3aM1 - mrg32k3aM2SubSeq)
mrg32k3aM2SubSeq:
        /* <DEDUP_REMOVED lines=126> */
	.type		mrg32k3aM1,@object
	.size		mrg32k3aM1,(mrg32k3aM1Seq - mrg32k3aM1)
mrg32k3aM1:
        /* <DEDUP_REMOVED lines=144> */
	.type		mrg32k3aM1Seq,@object
	.size		mrg32k3aM1Seq,(mrg32k3aM2 - mrg32k3aM1Seq)
mrg32k3aM1Seq:
        /* <DEDUP_REMOVED lines=144> */
	.type		mrg32k3aM2,@object
	.size		mrg32k3aM2,(mrg32k3aM2Seq - mrg32k3aM2)
mrg32k3aM2:
        /* <DEDUP_REMOVED lines=144> */
	.type		mrg32k3aM2Seq,@object
	.size		mrg32k3aM2Seq,(precalc_xorwow_matrix - mrg32k3aM2Seq)
mrg32k3aM2Seq:
        /* <DEDUP_REMOVED lines=144> */
	.type		precalc_xorwow_matrix,@object
	.size		precalc_xorwow_matrix,(precalc_xorwow_offset_matrix - precalc_xorwow_matrix)
precalc_xorwow_matrix:
        /* <DEDUP_REMOVED lines=6400> */
	.type		precalc_xorwow_offset_matrix,@object
	.size		precalc_xorwow_offset_matrix,(.L_1 - precalc_xorwow_offset_matrix)
precalc_xorwow_offset_matrix:
        /* <DEDUP_REMOVED lines=6400> */
.L_1:


//--------------------- .nv.shared.reserved.0     --------------------------
	.section	.nv.shared.reserved.0,"aw",@nobits
	.weak		__nv_reservedSMEM_offset_0_alias
	.size		__nv_reservedSMEM_offset_0_alias, 0, 64
	.other		__nv_reservedSMEM_offset_0_alias,@"STO_CUDA_RESERVED_SHARED STV_DEFAULT"
__nv_reservedSMEM_offset_0_alias:
	.zero		0
	.zero		64


//--------------------- .nv.constant0._Z23akm_search_kernel_rangeyPKhmiPyPi --------------------------
	.section	.nv.constant0._Z23akm_search_kernel_rangeyPKhmiPyPi,"a",@progbits
	.sectionflags	@""
	.align	4
.nv.constant0._Z23akm_search_kernel_rangeyPKhmiPyPi:
	.zero		944


//--------------------- SYMBOLS --------------------------

	.type		.nv.reservedSmem.offset0,@object
	.size		.nv.reservedSmem.offset0,0x4
